//
// Generated by NVIDIA NVVM Compiler
//
// Compiler Build ID: CL-36424714
// Cuda compilation tools, release 13.0, V13.0.88
// Based on NVVM 20.0.0
//

.version 9.0
.target sm_100
.address_size 64

	// .globl	_Z20mine_kernel_pow_modePKciS0_yjjPcPhPiiii
.const .align 4 .b8 Kc[256] = {152, 47, 138, 66, 145, 68, 55, 113, 207, 251, 192, 181, 165, 219, 181, 233, 91, 194, 86, 57, 241, 17, 241, 89, 164, 130, 63, 146, 213, 94, 28, 171, 152, 170, 7, 216, 1, 91, 131, 18, 190, 133, 49, 36, 195, 125, 12, 85, 116, 93, 190, 114, 254, 177, 222, 128, 167, 6, 220, 155, 116, 241, 155, 193, 193, 105, 155, 228, 134, 71, 190, 239, 198, 157, 193, 15, 204, 161, 12, 36, 111, 44, 233, 45, 170, 132, 116, 74, 220, 169, 176, 92, 218, 136, 249, 118, 82, 81, 62, 152, 109, 198, 49, 168, 200, 39, 3, 176, 199, 127, 89, 191, 243, 11, 224, 198, 71, 145, 167, 213, 81, 99, 202, 6, 103, 41, 41, 20, 133, 10, 183, 39, 56, 33, 27, 46, 252, 109, 44, 77, 19, 13, 56, 83, 84, 115, 10, 101, 187, 10, 106, 118, 46, 201, 194, 129, 133, 44, 114, 146, 161, 232, 191, 162, 75, 102, 26, 168, 112, 139, 75, 194, 163, 81, 108, 199, 25, 232, 146, 209, 36, 6, 153, 214, 133, 53, 14, 244, 112, 160, 106, 16, 22, 193, 164, 25, 8, 108, 55, 30, 76, 119, 72, 39, 181, 188, 176, 52, 179, 12, 28, 57, 74, 170, 216, 78, 79, 202, 156, 91, 243, 111, 46, 104, 238, 130, 143, 116, 111, 99, 165, 120, 20, 120, 200, 132, 8, 2, 199, 140, 250, 255, 190, 144, 235, 108, 80, 164, 247, 163, 249, 190, 242, 120, 113, 198};
// _ZZ20mine_kernel_pow_modePKciS0_yjjPcPhPiiiiE3tgt has been demoted
// _ZZ20mine_kernel_pow_modePKciS0_yjjPcPhPiiiiE6sh_mid has been demoted
// _ZZ20mine_kernel_pow_modePKciS0_yjjPcPhPiiiiE7sh_tail has been demoted
// _ZZ20mine_kernel_pow_modePKciS0_yjjPcPhPiiiiE13sh_fullBlocks has been demoted
// _ZZ20mine_kernel_pow_modePKciS0_yjjPcPhPiiiiE4sh_r has been demoted
// _ZZ20mine_kernel_pow_modePKciS0_yjjPcPhPiiiiE7sh_bits has been demoted
.global .align 1 .b8 $str[17] = {48, 49, 50, 51, 52, 53, 54, 55, 56, 57, 97, 98, 99, 100, 101, 102};

.visible .entry _Z20mine_kernel_pow_modePKciS0_yjjPcPhPiiii(
	.param .u64 .ptr .align 1 _Z20mine_kernel_pow_modePKciS0_yjjPcPhPiiii_param_0,
	.param .u32 _Z20mine_kernel_pow_modePKciS0_yjjPcPhPiiii_param_1,
	.param .u64 .ptr .align 1 _Z20mine_kernel_pow_modePKciS0_yjjPcPhPiiii_param_2,
	.param .u64 _Z20mine_kernel_pow_modePKciS0_yjjPcPhPiiii_param_3,
	.param .u32 _Z20mine_kernel_pow_modePKciS0_yjjPcPhPiiii_param_4,
	.param .u32 _Z20mine_kernel_pow_modePKciS0_yjjPcPhPiiii_param_5,
	.param .u64 .ptr .align 1 _Z20mine_kernel_pow_modePKciS0_yjjPcPhPiiii_param_6,
	.param .u64 .ptr .align 1 _Z20mine_kernel_pow_modePKciS0_yjjPcPhPiiii_param_7,
	.param .u64 .ptr .align 1 _Z20mine_kernel_pow_modePKciS0_yjjPcPhPiiii_param_8,
	.param .u32 _Z20mine_kernel_pow_modePKciS0_yjjPcPhPiiii_param_9,
	.param .u32 _Z20mine_kernel_pow_modePKciS0_yjjPcPhPiiii_param_10,
	.param .u32 _Z20mine_kernel_pow_modePKciS0_yjjPcPhPiiii_param_11
)
{
	.local .align 16 .b8 	__local_depot0[192];
	.reg .b64 	%SP;
	.reg .b64 	%SPL;
	.reg .pred 	%p<363>;
	.reg .b16 	%rs<1596>;
	.reg .b32 	%r<31810>;
	.reg .b64 	%rd<176>;
	// demoted variable
	.shared .align 1 .b8 _ZZ20mine_kernel_pow_modePKciS0_yjjPcPhPiiiiE3tgt[32];
	// demoted variable
	.shared .align 4 .b8 _ZZ20mine_kernel_pow_modePKciS0_yjjPcPhPiiiiE6sh_mid[32];
	// demoted variable
	.shared .align 1 .b8 _ZZ20mine_kernel_pow_modePKciS0_yjjPcPhPiiiiE7sh_tail[64];
	// demoted variable
	.shared .align 4 .u32 _ZZ20mine_kernel_pow_modePKciS0_yjjPcPhPiiiiE13sh_fullBlocks;
	// demoted variable
	.shared .align 4 .u32 _ZZ20mine_kernel_pow_modePKciS0_yjjPcPhPiiiiE4sh_r;
	// demoted variable
	.shared .align 8 .u64 _ZZ20mine_kernel_pow_modePKciS0_yjjPcPhPiiiiE7sh_bits;
	mov.u64 	%SPL, __local_depot0;
	ld.param.u64 	%rd24, [_Z20mine_kernel_pow_modePKciS0_yjjPcPhPiiii_param_0];
	ld.param.u32 	%r163, [_Z20mine_kernel_pow_modePKciS0_yjjPcPhPiiii_param_1];
	ld.param.u64 	%rd19, [_Z20mine_kernel_pow_modePKciS0_yjjPcPhPiiii_param_2];
	cvta.to.global.u64 	%rd1, %rd24;
	add.u64 	%rd2, %SPL, 0;
	add.u64 	%rd3, %SPL, 64;
	add.u64 	%rd4, %SPL, 128;
	mov.u32 	%r1, %tid.x;
	setp.ne.s32 	%p1, %r1, 0;
	@%p1 bra 	$L__BB0_281;
	cvta.to.global.u64 	%rd28, %rd19;
	ld.global.nc.u8 	%rs660, [%rd28];
	cvt.u16.u8 	%rs1, %rs660;
	ld.global.nc.u8 	%rs661, [%rd28+1];
	cvt.u16.u8 	%rs2, %rs661;
	ld.global.nc.u8 	%rs662, [%rd28+2];
	cvt.u16.u8 	%rs3, %rs662;
	ld.global.nc.u8 	%rs663, [%rd28+3];
	cvt.u16.u8 	%rs4, %rs663;
	ld.global.nc.u8 	%rs664, [%rd28+4];
	cvt.u16.u8 	%rs5, %rs664;
	ld.global.nc.u8 	%rs665, [%rd28+5];
	cvt.u16.u8 	%rs6, %rs665;
	ld.global.nc.u8 	%rs666, [%rd28+6];
	cvt.u16.u8 	%rs7, %rs666;
	ld.global.nc.u8 	%rs667, [%rd28+7];
	cvt.u16.u8 	%rs8, %rs667;
	ld.global.nc.u8 	%rs668, [%rd28+8];
	cvt.u16.u8 	%rs9, %rs668;
	ld.global.nc.u8 	%rs669, [%rd28+9];
	cvt.u16.u8 	%rs10, %rs669;
	ld.global.nc.u8 	%rs670, [%rd28+10];
	cvt.u16.u8 	%rs11, %rs670;
	ld.global.nc.u8 	%rs671, [%rd28+11];
	cvt.u16.u8 	%rs12, %rs671;
	ld.global.nc.u8 	%rs672, [%rd28+12];
	cvt.u16.u8 	%rs13, %rs672;
	ld.global.nc.u8 	%rs673, [%rd28+13];
	cvt.u16.u8 	%rs14, %rs673;
	ld.global.nc.u8 	%rs674, [%rd28+14];
	cvt.u16.u8 	%rs15, %rs674;
	ld.global.nc.u8 	%rs675, [%rd28+15];
	cvt.u16.u8 	%rs16, %rs675;
	ld.global.nc.u8 	%rs676, [%rd28+16];
	cvt.u16.u8 	%rs17, %rs676;
	ld.global.nc.u8 	%rs677, [%rd28+17];
	cvt.u16.u8 	%rs18, %rs677;
	ld.global.nc.u8 	%rs678, [%rd28+18];
	cvt.u16.u8 	%rs19, %rs678;
	ld.global.nc.u8 	%rs679, [%rd28+19];
	cvt.u16.u8 	%rs20, %rs679;
	ld.global.nc.u8 	%rs680, [%rd28+20];
	cvt.u16.u8 	%rs21, %rs680;
	ld.global.nc.u8 	%rs681, [%rd28+21];
	cvt.u16.u8 	%rs22, %rs681;
	ld.global.nc.u8 	%rs682, [%rd28+22];
	cvt.u16.u8 	%rs23, %rs682;
	ld.global.nc.u8 	%rs683, [%rd28+23];
	cvt.u16.u8 	%rs24, %rs683;
	ld.global.nc.u8 	%rs684, [%rd28+24];
	cvt.u16.u8 	%rs25, %rs684;
	ld.global.nc.u8 	%rs685, [%rd28+25];
	cvt.u16.u8 	%rs26, %rs685;
	ld.global.nc.u8 	%rs686, [%rd28+26];
	cvt.u16.u8 	%rs27, %rs686;
	ld.global.nc.u8 	%rs687, [%rd28+27];
	cvt.u16.u8 	%rs28, %rs687;
	ld.global.nc.u8 	%rs688, [%rd28+28];
	cvt.u16.u8 	%rs29, %rs688;
	ld.global.nc.u8 	%rs689, [%rd28+29];
	cvt.u16.u8 	%rs30, %rs689;
	ld.global.nc.u8 	%rs690, [%rd28+30];
	cvt.u16.u8 	%rs31, %rs690;
	ld.global.nc.u8 	%rs691, [%rd28+31];
	cvt.u16.u8 	%rs32, %rs691;
	ld.global.nc.u8 	%rs692, [%rd28+32];
	cvt.u16.u8 	%rs33, %rs692;
	ld.global.nc.u8 	%rs693, [%rd28+33];
	cvt.u16.u8 	%rs34, %rs693;
	ld.global.nc.u8 	%rs694, [%rd28+34];
	cvt.u16.u8 	%rs35, %rs694;
	ld.global.nc.u8 	%rs695, [%rd28+35];
	cvt.u16.u8 	%rs36, %rs695;
	ld.global.nc.u8 	%rs696, [%rd28+36];
	cvt.u16.u8 	%rs37, %rs696;
	ld.global.nc.u8 	%rs697, [%rd28+37];
	cvt.u16.u8 	%rs38, %rs697;
	ld.global.nc.u8 	%rs698, [%rd28+38];
	cvt.u16.u8 	%rs39, %rs698;
	ld.global.nc.u8 	%rs699, [%rd28+39];
	cvt.u16.u8 	%rs40, %rs699;
	ld.global.nc.u8 	%rs700, [%rd28+40];
	cvt.u16.u8 	%rs41, %rs700;
	ld.global.nc.u8 	%rs701, [%rd28+41];
	cvt.u16.u8 	%rs42, %rs701;
	ld.global.nc.u8 	%rs702, [%rd28+42];
	cvt.u16.u8 	%rs43, %rs702;
	ld.global.nc.u8 	%rs703, [%rd28+43];
	cvt.u16.u8 	%rs44, %rs703;
	ld.global.nc.u8 	%rs704, [%rd28+44];
	cvt.u16.u8 	%rs45, %rs704;
	ld.global.nc.u8 	%rs705, [%rd28+45];
	cvt.u16.u8 	%rs46, %rs705;
	ld.global.nc.u8 	%rs706, [%rd28+46];
	cvt.u16.u8 	%rs47, %rs706;
	ld.global.nc.u8 	%rs707, [%rd28+47];
	cvt.u16.u8 	%rs48, %rs707;
	ld.global.nc.u8 	%rs708, [%rd28+48];
	cvt.u16.u8 	%rs49, %rs708;
	ld.global.nc.u8 	%rs709, [%rd28+49];
	cvt.u16.u8 	%rs50, %rs709;
	ld.global.nc.u8 	%rs710, [%rd28+50];
	cvt.u16.u8 	%rs51, %rs710;
	ld.global.nc.u8 	%rs711, [%rd28+51];
	cvt.u16.u8 	%rs52, %rs711;
	ld.global.nc.u8 	%rs712, [%rd28+52];
	cvt.u16.u8 	%rs53, %rs712;
	ld.global.nc.u8 	%rs713, [%rd28+53];
	cvt.u16.u8 	%rs54, %rs713;
	ld.global.nc.u8 	%rs714, [%rd28+54];
	cvt.u16.u8 	%rs55, %rs714;
	ld.global.nc.u8 	%rs715, [%rd28+55];
	cvt.u16.u8 	%rs56, %rs715;
	ld.global.nc.u8 	%rs716, [%rd28+56];
	cvt.u16.u8 	%rs57, %rs716;
	ld.global.nc.u8 	%rs717, [%rd28+57];
	cvt.u16.u8 	%rs58, %rs717;
	ld.global.nc.u8 	%rs718, [%rd28+58];
	cvt.u16.u8 	%rs59, %rs718;
	ld.global.nc.u8 	%rs719, [%rd28+59];
	cvt.u16.u8 	%rs60, %rs719;
	ld.global.nc.u8 	%rs720, [%rd28+60];
	cvt.u16.u8 	%rs61, %rs720;
	ld.global.nc.u8 	%rs721, [%rd28+61];
	cvt.u16.u8 	%rs62, %rs721;
	ld.global.nc.u8 	%rs722, [%rd28+62];
	cvt.u16.u8 	%rs63, %rs722;
	ld.global.nc.u8 	%rs723, [%rd28+63];
	cvt.u16.u8 	%rs64, %rs723;
	add.s16 	%rs1470, %rs1, -48;
	and.b16  	%rs724, %rs1470, 255;
	setp.lt.u16 	%p2, %rs724, 10;
	@%p2 bra 	$L__BB0_5;
	add.s16 	%rs725, %rs1, -97;
	and.b16  	%rs726, %rs725, 255;
	setp.gt.u16 	%p3, %rs726, 5;
	@%p3 bra 	$L__BB0_4;
	add.s16 	%rs1470, %rs1, -87;
	bra.uni 	$L__BB0_5;
$L__BB0_4:
	add.s16 	%rs727, %rs1, -65;
	and.b16  	%rs728, %rs727, 255;
	setp.lt.u16 	%p4, %rs728, 6;
	add.s16 	%rs729, %rs1, -55;
	selp.b16 	%rs1470, %rs729, 0, %p4;
$L__BB0_5:
	add.s16 	%rs1471, %rs2, -48;
	and.b16  	%rs730, %rs1471, 255;
	setp.lt.u16 	%p5, %rs730, 10;
	@%p5 bra 	$L__BB0_9;
	add.s16 	%rs731, %rs2, -97;
	and.b16  	%rs732, %rs731, 255;
	setp.gt.u16 	%p6, %rs732, 5;
	@%p6 bra 	$L__BB0_8;
	add.s16 	%rs1471, %rs2, -87;
	bra.uni 	$L__BB0_9;
$L__BB0_8:
	add.s16 	%rs733, %rs2, -65;
	and.b16  	%rs734, %rs733, 255;
	setp.lt.u16 	%p7, %rs734, 6;
	add.s16 	%rs735, %rs2, -55;
	selp.b16 	%rs1471, %rs735, 0, %p7;
$L__BB0_9:
	shl.b16 	%rs736, %rs1470, 4;
	or.b16  	%rs737, %rs1471, %rs736;
	st.shared.u8 	[_ZZ20mine_kernel_pow_modePKciS0_yjjPcPhPiiiiE3tgt], %rs737;
	add.s16 	%rs1472, %rs3, -48;
	and.b16  	%rs738, %rs1472, 255;
	setp.lt.u16 	%p8, %rs738, 10;
	@%p8 bra 	$L__BB0_13;
	add.s16 	%rs739, %rs3, -97;
	and.b16  	%rs740, %rs739, 255;
	setp.lt.u16 	%p9, %rs740, 6;
	@%p9 bra 	$L__BB0_12;
	add.s16 	%rs741, %rs3, -65;
	and.b16  	%rs742, %rs741, 255;
	setp.lt.u16 	%p10, %rs742, 6;
	add.s16 	%rs743, %rs3, -55;
	selp.b16 	%rs1472, %rs743, 0, %p10;
	bra.uni 	$L__BB0_13;
$L__BB0_12:
	add.s16 	%rs1472, %rs3, -87;
$L__BB0_13:
	add.s16 	%rs1473, %rs4, -48;
	and.b16  	%rs744, %rs1473, 255;
	setp.lt.u16 	%p11, %rs744, 10;
	@%p11 bra 	$L__BB0_17;
	add.s16 	%rs745, %rs4, -97;
	and.b16  	%rs746, %rs745, 255;
	setp.lt.u16 	%p12, %rs746, 6;
	@%p12 bra 	$L__BB0_16;
	add.s16 	%rs747, %rs4, -65;
	and.b16  	%rs748, %rs747, 255;
	setp.lt.u16 	%p13, %rs748, 6;
	add.s16 	%rs749, %rs4, -55;
	selp.b16 	%rs1473, %rs749, 0, %p13;
	bra.uni 	$L__BB0_17;
$L__BB0_16:
	add.s16 	%rs1473, %rs4, -87;
$L__BB0_17:
	shl.b16 	%rs750, %rs1472, 4;
	or.b16  	%rs751, %rs1473, %rs750;
	st.shared.u8 	[_ZZ20mine_kernel_pow_modePKciS0_yjjPcPhPiiiiE3tgt+1], %rs751;
	add.s16 	%rs1474, %rs5, -48;
	and.b16  	%rs752, %rs1474, 255;
	setp.lt.u16 	%p14, %rs752, 10;
	@%p14 bra 	$L__BB0_21;
	add.s16 	%rs753, %rs5, -97;
	and.b16  	%rs754, %rs753, 255;
	setp.lt.u16 	%p15, %rs754, 6;
	@%p15 bra 	$L__BB0_20;
	add.s16 	%rs755, %rs5, -65;
	and.b16  	%rs756, %rs755, 255;
	setp.lt.u16 	%p16, %rs756, 6;
	add.s16 	%rs757, %rs5, -55;
	selp.b16 	%rs1474, %rs757, 0, %p16;
	bra.uni 	$L__BB0_21;
$L__BB0_20:
	add.s16 	%rs1474, %rs5, -87;
$L__BB0_21:
	add.s16 	%rs1475, %rs6, -48;
	and.b16  	%rs758, %rs1475, 255;
	setp.lt.u16 	%p17, %rs758, 10;
	@%p17 bra 	$L__BB0_25;
	add.s16 	%rs759, %rs6, -97;
	and.b16  	%rs760, %rs759, 255;
	setp.lt.u16 	%p18, %rs760, 6;
	@%p18 bra 	$L__BB0_24;
	add.s16 	%rs761, %rs6, -65;
	and.b16  	%rs762, %rs761, 255;
	setp.lt.u16 	%p19, %rs762, 6;
	add.s16 	%rs763, %rs6, -55;
	selp.b16 	%rs1475, %rs763, 0, %p19;
	bra.uni 	$L__BB0_25;
$L__BB0_24:
	add.s16 	%rs1475, %rs6, -87;
$L__BB0_25:
	shl.b16 	%rs764, %rs1474, 4;
	or.b16  	%rs765, %rs1475, %rs764;
	st.shared.u8 	[_ZZ20mine_kernel_pow_modePKciS0_yjjPcPhPiiiiE3tgt+2], %rs765;
	add.s16 	%rs1476, %rs7, -48;
	and.b16  	%rs766, %rs1476, 255;
	setp.lt.u16 	%p20, %rs766, 10;
	@%p20 bra 	$L__BB0_29;
	add.s16 	%rs767, %rs7, -97;
	and.b16  	%rs768, %rs767, 255;
	setp.lt.u16 	%p21, %rs768, 6;
	@%p21 bra 	$L__BB0_28;
	add.s16 	%rs769, %rs7, -65;
	and.b16  	%rs770, %rs769, 255;
	setp.lt.u16 	%p22, %rs770, 6;
	add.s16 	%rs771, %rs7, -55;
	selp.b16 	%rs1476, %rs771, 0, %p22;
	bra.uni 	$L__BB0_29;
$L__BB0_28:
	add.s16 	%rs1476, %rs7, -87;
$L__BB0_29:
	add.s16 	%rs1477, %rs8, -48;
	and.b16  	%rs772, %rs1477, 255;
	setp.lt.u16 	%p23, %rs772, 10;
	@%p23 bra 	$L__BB0_33;
	add.s16 	%rs773, %rs8, -97;
	and.b16  	%rs774, %rs773, 255;
	setp.lt.u16 	%p24, %rs774, 6;
	@%p24 bra 	$L__BB0_32;
	add.s16 	%rs775, %rs8, -65;
	and.b16  	%rs776, %rs775, 255;
	setp.lt.u16 	%p25, %rs776, 6;
	add.s16 	%rs777, %rs8, -55;
	selp.b16 	%rs1477, %rs777, 0, %p25;
	bra.uni 	$L__BB0_33;
$L__BB0_32:
	add.s16 	%rs1477, %rs8, -87;
$L__BB0_33:
	shl.b16 	%rs778, %rs1476, 4;
	or.b16  	%rs779, %rs1477, %rs778;
	st.shared.u8 	[_ZZ20mine_kernel_pow_modePKciS0_yjjPcPhPiiiiE3tgt+3], %rs779;
	add.s16 	%rs1478, %rs9, -48;
	and.b16  	%rs780, %rs1478, 255;
	setp.lt.u16 	%p26, %rs780, 10;
	@%p26 bra 	$L__BB0_37;
	add.s16 	%rs781, %rs9, -97;
	and.b16  	%rs782, %rs781, 255;
	setp.lt.u16 	%p27, %rs782, 6;
	@%p27 bra 	$L__BB0_36;
	add.s16 	%rs783, %rs9, -65;
	and.b16  	%rs784, %rs783, 255;
	setp.lt.u16 	%p28, %rs784, 6;
	add.s16 	%rs785, %rs9, -55;
	selp.b16 	%rs1478, %rs785, 0, %p28;
	bra.uni 	$L__BB0_37;
$L__BB0_36:
	add.s16 	%rs1478, %rs9, -87;
$L__BB0_37:
	add.s16 	%rs1479, %rs10, -48;
	and.b16  	%rs786, %rs1479, 255;
	setp.lt.u16 	%p29, %rs786, 10;
	@%p29 bra 	$L__BB0_41;
	add.s16 	%rs787, %rs10, -97;
	and.b16  	%rs788, %rs787, 255;
	setp.lt.u16 	%p30, %rs788, 6;
	@%p30 bra 	$L__BB0_40;
	add.s16 	%rs789, %rs10, -65;
	and.b16  	%rs790, %rs789, 255;
	setp.lt.u16 	%p31, %rs790, 6;
	add.s16 	%rs791, %rs10, -55;
	selp.b16 	%rs1479, %rs791, 0, %p31;
	bra.uni 	$L__BB0_41;
$L__BB0_40:
	add.s16 	%rs1479, %rs10, -87;
$L__BB0_41:
	shl.b16 	%rs792, %rs1478, 4;
	or.b16  	%rs793, %rs1479, %rs792;
	st.shared.u8 	[_ZZ20mine_kernel_pow_modePKciS0_yjjPcPhPiiiiE3tgt+4], %rs793;
	add.s16 	%rs1480, %rs11, -48;
	and.b16  	%rs794, %rs1480, 255;
	setp.lt.u16 	%p32, %rs794, 10;
	@%p32 bra 	$L__BB0_45;
	add.s16 	%rs795, %rs11, -97;
	and.b16  	%rs796, %rs795, 255;
	setp.lt.u16 	%p33, %rs796, 6;
	@%p33 bra 	$L__BB0_44;
	add.s16 	%rs797, %rs11, -65;
	and.b16  	%rs798, %rs797, 255;
	setp.lt.u16 	%p34, %rs798, 6;
	add.s16 	%rs799, %rs11, -55;
	selp.b16 	%rs1480, %rs799, 0, %p34;
	bra.uni 	$L__BB0_45;
$L__BB0_44:
	add.s16 	%rs1480, %rs11, -87;
$L__BB0_45:
	add.s16 	%rs1481, %rs12, -48;
	and.b16  	%rs800, %rs1481, 255;
	setp.lt.u16 	%p35, %rs800, 10;
	@%p35 bra 	$L__BB0_49;
	add.s16 	%rs801, %rs12, -97;
	and.b16  	%rs802, %rs801, 255;
	setp.lt.u16 	%p36, %rs802, 6;
	@%p36 bra 	$L__BB0_48;
	add.s16 	%rs803, %rs12, -65;
	and.b16  	%rs804, %rs803, 255;
	setp.lt.u16 	%p37, %rs804, 6;
	add.s16 	%rs805, %rs12, -55;
	selp.b16 	%rs1481, %rs805, 0, %p37;
	bra.uni 	$L__BB0_49;
$L__BB0_48:
	add.s16 	%rs1481, %rs12, -87;
$L__BB0_49:
	shl.b16 	%rs806, %rs1480, 4;
	or.b16  	%rs807, %rs1481, %rs806;
	st.shared.u8 	[_ZZ20mine_kernel_pow_modePKciS0_yjjPcPhPiiiiE3tgt+5], %rs807;
	add.s16 	%rs1482, %rs13, -48;
	and.b16  	%rs808, %rs1482, 255;
	setp.lt.u16 	%p38, %rs808, 10;
	@%p38 bra 	$L__BB0_53;
	add.s16 	%rs809, %rs13, -97;
	and.b16  	%rs810, %rs809, 255;
	setp.lt.u16 	%p39, %rs810, 6;
	@%p39 bra 	$L__BB0_52;
	add.s16 	%rs811, %rs13, -65;
	and.b16  	%rs812, %rs811, 255;
	setp.lt.u16 	%p40, %rs812, 6;
	add.s16 	%rs813, %rs13, -55;
	selp.b16 	%rs1482, %rs813, 0, %p40;
	bra.uni 	$L__BB0_53;
$L__BB0_52:
	add.s16 	%rs1482, %rs13, -87;
$L__BB0_53:
	add.s16 	%rs1483, %rs14, -48;
	and.b16  	%rs814, %rs1483, 255;
	setp.lt.u16 	%p41, %rs814, 10;
	@%p41 bra 	$L__BB0_57;
	add.s16 	%rs815, %rs14, -97;
	and.b16  	%rs816, %rs815, 255;
	setp.lt.u16 	%p42, %rs816, 6;
	@%p42 bra 	$L__BB0_56;
	add.s16 	%rs817, %rs14, -65;
	and.b16  	%rs818, %rs817, 255;
	setp.lt.u16 	%p43, %rs818, 6;
	add.s16 	%rs819, %rs14, -55;
	selp.b16 	%rs1483, %rs819, 0, %p43;
	bra.uni 	$L__BB0_57;
$L__BB0_56:
	add.s16 	%rs1483, %rs14, -87;
$L__BB0_57:
	shl.b16 	%rs820, %rs1482, 4;
	or.b16  	%rs821, %rs1483, %rs820;
	st.shared.u8 	[_ZZ20mine_kernel_pow_modePKciS0_yjjPcPhPiiiiE3tgt+6], %rs821;
	add.s16 	%rs1484, %rs15, -48;
	and.b16  	%rs822, %rs1484, 255;
	setp.lt.u16 	%p44, %rs822, 10;
	@%p44 bra 	$L__BB0_61;
	add.s16 	%rs823, %rs15, -97;
	and.b16  	%rs824, %rs823, 255;
	setp.lt.u16 	%p45, %rs824, 6;
	@%p45 bra 	$L__BB0_60;
	add.s16 	%rs825, %rs15, -65;
	and.b16  	%rs826, %rs825, 255;
	setp.lt.u16 	%p46, %rs826, 6;
	add.s16 	%rs827, %rs15, -55;
	selp.b16 	%rs1484, %rs827, 0, %p46;
	bra.uni 	$L__BB0_61;
$L__BB0_60:
	add.s16 	%rs1484, %rs15, -87;
$L__BB0_61:
	add.s16 	%rs1485, %rs16, -48;
	and.b16  	%rs828, %rs1485, 255;
	setp.lt.u16 	%p47, %rs828, 10;
	@%p47 bra 	$L__BB0_65;
	add.s16 	%rs829, %rs16, -97;
	and.b16  	%rs830, %rs829, 255;
	setp.lt.u16 	%p48, %rs830, 6;
	@%p48 bra 	$L__BB0_64;
	add.s16 	%rs831, %rs16, -65;
	and.b16  	%rs832, %rs831, 255;
	setp.lt.u16 	%p49, %rs832, 6;
	add.s16 	%rs833, %rs16, -55;
	selp.b16 	%rs1485, %rs833, 0, %p49;
	bra.uni 	$L__BB0_65;
$L__BB0_64:
	add.s16 	%rs1485, %rs16, -87;
$L__BB0_65:
	shl.b16 	%rs834, %rs1484, 4;
	or.b16  	%rs835, %rs1485, %rs834;
	st.shared.u8 	[_ZZ20mine_kernel_pow_modePKciS0_yjjPcPhPiiiiE3tgt+7], %rs835;
	add.s16 	%rs1486, %rs17, -48;
	and.b16  	%rs836, %rs1486, 255;
	setp.lt.u16 	%p50, %rs836, 10;
	@%p50 bra 	$L__BB0_69;
	add.s16 	%rs837, %rs17, -97;
	and.b16  	%rs838, %rs837, 255;
	setp.lt.u16 	%p51, %rs838, 6;
	@%p51 bra 	$L__BB0_68;
	add.s16 	%rs839, %rs17, -65;
	and.b16  	%rs840, %rs839, 255;
	setp.lt.u16 	%p52, %rs840, 6;
	add.s16 	%rs841, %rs17, -55;
	selp.b16 	%rs1486, %rs841, 0, %p52;
	bra.uni 	$L__BB0_69;
$L__BB0_68:
	add.s16 	%rs1486, %rs17, -87;
$L__BB0_69:
	add.s16 	%rs1487, %rs18, -48;
	and.b16  	%rs842, %rs1487, 255;
	setp.lt.u16 	%p53, %rs842, 10;
	@%p53 bra 	$L__BB0_73;
	add.s16 	%rs843, %rs18, -97;
	and.b16  	%rs844, %rs843, 255;
	setp.lt.u16 	%p54, %rs844, 6;
	@%p54 bra 	$L__BB0_72;
	add.s16 	%rs845, %rs18, -65;
	and.b16  	%rs846, %rs845, 255;
	setp.lt.u16 	%p55, %rs846, 6;
	add.s16 	%rs847, %rs18, -55;
	selp.b16 	%rs1487, %rs847, 0, %p55;
	bra.uni 	$L__BB0_73;
$L__BB0_72:
	add.s16 	%rs1487, %rs18, -87;
$L__BB0_73:
	shl.b16 	%rs848, %rs1486, 4;
	or.b16  	%rs849, %rs1487, %rs848;
	st.shared.u8 	[_ZZ20mine_kernel_pow_modePKciS0_yjjPcPhPiiiiE3tgt+8], %rs849;
	add.s16 	%rs1488, %rs19, -48;
	and.b16  	%rs850, %rs1488, 255;
	setp.lt.u16 	%p56, %rs850, 10;
	@%p56 bra 	$L__BB0_77;
	add.s16 	%rs851, %rs19, -97;
	and.b16  	%rs852, %rs851, 255;
	setp.lt.u16 	%p57, %rs852, 6;
	@%p57 bra 	$L__BB0_76;
	add.s16 	%rs853, %rs19, -65;
	and.b16  	%rs854, %rs853, 255;
	setp.lt.u16 	%p58, %rs854, 6;
	add.s16 	%rs855, %rs19, -55;
	selp.b16 	%rs1488, %rs855, 0, %p58;
	bra.uni 	$L__BB0_77;
$L__BB0_76:
	add.s16 	%rs1488, %rs19, -87;
$L__BB0_77:
	add.s16 	%rs1489, %rs20, -48;
	and.b16  	%rs856, %rs1489, 255;
	setp.lt.u16 	%p59, %rs856, 10;
	@%p59 bra 	$L__BB0_81;
	add.s16 	%rs857, %rs20, -97;
	and.b16  	%rs858, %rs857, 255;
	setp.lt.u16 	%p60, %rs858, 6;
	@%p60 bra 	$L__BB0_80;
	add.s16 	%rs859, %rs20, -65;
	and.b16  	%rs860, %rs859, 255;
	setp.lt.u16 	%p61, %rs860, 6;
	add.s16 	%rs861, %rs20, -55;
	selp.b16 	%rs1489, %rs861, 0, %p61;
	bra.uni 	$L__BB0_81;
$L__BB0_80:
	add.s16 	%rs1489, %rs20, -87;
$L__BB0_81:
	shl.b16 	%rs862, %rs1488, 4;
	or.b16  	%rs863, %rs1489, %rs862;
	st.shared.u8 	[_ZZ20mine_kernel_pow_modePKciS0_yjjPcPhPiiiiE3tgt+9], %rs863;
	add.s16 	%rs1490, %rs21, -48;
	and.b16  	%rs864, %rs1490, 255;
	setp.lt.u16 	%p62, %rs864, 10;
	@%p62 bra 	$L__BB0_85;
	add.s16 	%rs865, %rs21, -97;
	and.b16  	%rs866, %rs865, 255;
	setp.lt.u16 	%p63, %rs866, 6;
	@%p63 bra 	$L__BB0_84;
	add.s16 	%rs867, %rs21, -65;
	and.b16  	%rs868, %rs867, 255;
	setp.lt.u16 	%p64, %rs868, 6;
	add.s16 	%rs869, %rs21, -55;
	selp.b16 	%rs1490, %rs869, 0, %p64;
	bra.uni 	$L__BB0_85;
$L__BB0_84:
	add.s16 	%rs1490, %rs21, -87;
$L__BB0_85:
	add.s16 	%rs1491, %rs22, -48;
	and.b16  	%rs870, %rs1491, 255;
	setp.lt.u16 	%p65, %rs870, 10;
	@%p65 bra 	$L__BB0_89;
	add.s16 	%rs871, %rs22, -97;
	and.b16  	%rs872, %rs871, 255;
	setp.lt.u16 	%p66, %rs872, 6;
	@%p66 bra 	$L__BB0_88;
	add.s16 	%rs873, %rs22, -65;
	and.b16  	%rs874, %rs873, 255;
	setp.lt.u16 	%p67, %rs874, 6;
	add.s16 	%rs875, %rs22, -55;
	selp.b16 	%rs1491, %rs875, 0, %p67;
	bra.uni 	$L__BB0_89;
$L__BB0_88:
	add.s16 	%rs1491, %rs22, -87;
$L__BB0_89:
	shl.b16 	%rs876, %rs1490, 4;
	or.b16  	%rs877, %rs1491, %rs876;
	st.shared.u8 	[_ZZ20mine_kernel_pow_modePKciS0_yjjPcPhPiiiiE3tgt+10], %rs877;
	add.s16 	%rs1492, %rs23, -48;
	and.b16  	%rs878, %rs1492, 255;
	setp.lt.u16 	%p68, %rs878, 10;
	@%p68 bra 	$L__BB0_93;
	add.s16 	%rs879, %rs23, -97;
	and.b16  	%rs880, %rs879, 255;
	setp.lt.u16 	%p69, %rs880, 6;
	@%p69 bra 	$L__BB0_92;
	add.s16 	%rs881, %rs23, -65;
	and.b16  	%rs882, %rs881, 255;
	setp.lt.u16 	%p70, %rs882, 6;
	add.s16 	%rs883, %rs23, -55;
	selp.b16 	%rs1492, %rs883, 0, %p70;
	bra.uni 	$L__BB0_93;
$L__BB0_92:
	add.s16 	%rs1492, %rs23, -87;
$L__BB0_93:
	add.s16 	%rs1493, %rs24, -48;
	and.b16  	%rs884, %rs1493, 255;
	setp.lt.u16 	%p71, %rs884, 10;
	@%p71 bra 	$L__BB0_97;
	add.s16 	%rs885, %rs24, -97;
	and.b16  	%rs886, %rs885, 255;
	setp.lt.u16 	%p72, %rs886, 6;
	@%p72 bra 	$L__BB0_96;
	add.s16 	%rs887, %rs24, -65;
	and.b16  	%rs888, %rs887, 255;
	setp.lt.u16 	%p73, %rs888, 6;
	add.s16 	%rs889, %rs24, -55;
	selp.b16 	%rs1493, %rs889, 0, %p73;
	bra.uni 	$L__BB0_97;
$L__BB0_96:
	add.s16 	%rs1493, %rs24, -87;
$L__BB0_97:
	shl.b16 	%rs890, %rs1492, 4;
	or.b16  	%rs891, %rs1493, %rs890;
	st.shared.u8 	[_ZZ20mine_kernel_pow_modePKciS0_yjjPcPhPiiiiE3tgt+11], %rs891;
	add.s16 	%rs1494, %rs25, -48;
	and.b16  	%rs892, %rs1494, 255;
	setp.lt.u16 	%p74, %rs892, 10;
	@%p74 bra 	$L__BB0_101;
	add.s16 	%rs893, %rs25, -97;
	and.b16  	%rs894, %rs893, 255;
	setp.lt.u16 	%p75, %rs894, 6;
	@%p75 bra 	$L__BB0_100;
	add.s16 	%rs895, %rs25, -65;
	and.b16  	%rs896, %rs895, 255;
	setp.lt.u16 	%p76, %rs896, 6;
	add.s16 	%rs897, %rs25, -55;
	selp.b16 	%rs1494, %rs897, 0, %p76;
	bra.uni 	$L__BB0_101;
$L__BB0_100:
	add.s16 	%rs1494, %rs25, -87;
$L__BB0_101:
	add.s16 	%rs1495, %rs26, -48;
	and.b16  	%rs898, %rs1495, 255;
	setp.lt.u16 	%p77, %rs898, 10;
	@%p77 bra 	$L__BB0_105;
	add.s16 	%rs899, %rs26, -97;
	and.b16  	%rs900, %rs899, 255;
	setp.lt.u16 	%p78, %rs900, 6;
	@%p78 bra 	$L__BB0_104;
	add.s16 	%rs901, %rs26, -65;
	and.b16  	%rs902, %rs901, 255;
	setp.lt.u16 	%p79, %rs902, 6;
	add.s16 	%rs903, %rs26, -55;
	selp.b16 	%rs1495, %rs903, 0, %p79;
	bra.uni 	$L__BB0_105;
$L__BB0_104:
	add.s16 	%rs1495, %rs26, -87;
$L__BB0_105:
	shl.b16 	%rs904, %rs1494, 4;
	or.b16  	%rs905, %rs1495, %rs904;
	st.shared.u8 	[_ZZ20mine_kernel_pow_modePKciS0_yjjPcPhPiiiiE3tgt+12], %rs905;
	add.s16 	%rs1496, %rs27, -48;
	and.b16  	%rs906, %rs1496, 255;
	setp.lt.u16 	%p80, %rs906, 10;
	@%p80 bra 	$L__BB0_109;
	add.s16 	%rs907, %rs27, -97;
	and.b16  	%rs908, %rs907, 255;
	setp.lt.u16 	%p81, %rs908, 6;
	@%p81 bra 	$L__BB0_108;
	add.s16 	%rs909, %rs27, -65;
	and.b16  	%rs910, %rs909, 255;
	setp.lt.u16 	%p82, %rs910, 6;
	add.s16 	%rs911, %rs27, -55;
	selp.b16 	%rs1496, %rs911, 0, %p82;
	bra.uni 	$L__BB0_109;
$L__BB0_108:
	add.s16 	%rs1496, %rs27, -87;
$L__BB0_109:
	add.s16 	%rs1497, %rs28, -48;
	and.b16  	%rs912, %rs1497, 255;
	setp.lt.u16 	%p83, %rs912, 10;
	@%p83 bra 	$L__BB0_113;
	add.s16 	%rs913, %rs28, -97;
	and.b16  	%rs914, %rs913, 255;
	setp.lt.u16 	%p84, %rs914, 6;
	@%p84 bra 	$L__BB0_112;
	add.s16 	%rs915, %rs28, -65;
	and.b16  	%rs916, %rs915, 255;
	setp.lt.u16 	%p85, %rs916, 6;
	add.s16 	%rs917, %rs28, -55;
	selp.b16 	%rs1497, %rs917, 0, %p85;
	bra.uni 	$L__BB0_113;
$L__BB0_112:
	add.s16 	%rs1497, %rs28, -87;
$L__BB0_113:
	shl.b16 	%rs918, %rs1496, 4;
	or.b16  	%rs919, %rs1497, %rs918;
	st.shared.u8 	[_ZZ20mine_kernel_pow_modePKciS0_yjjPcPhPiiiiE3tgt+13], %rs919;
	add.s16 	%rs1498, %rs29, -48;
	and.b16  	%rs920, %rs1498, 255;
	setp.lt.u16 	%p86, %rs920, 10;
	@%p86 bra 	$L__BB0_117;
	add.s16 	%rs921, %rs29, -97;
	and.b16  	%rs922, %rs921, 255;
	setp.lt.u16 	%p87, %rs922, 6;
	@%p87 bra 	$L__BB0_116;
	add.s16 	%rs923, %rs29, -65;
	and.b16  	%rs924, %rs923, 255;
	setp.lt.u16 	%p88, %rs924, 6;
	add.s16 	%rs925, %rs29, -55;
	selp.b16 	%rs1498, %rs925, 0, %p88;
	bra.uni 	$L__BB0_117;
$L__BB0_116:
	add.s16 	%rs1498, %rs29, -87;
$L__BB0_117:
	add.s16 	%rs1499, %rs30, -48;
	and.b16  	%rs926, %rs1499, 255;
	setp.lt.u16 	%p89, %rs926, 10;
	@%p89 bra 	$L__BB0_121;
	add.s16 	%rs927, %rs30, -97;
	and.b16  	%rs928, %rs927, 255;
	setp.lt.u16 	%p90, %rs928, 6;
	@%p90 bra 	$L__BB0_120;
	add.s16 	%rs929, %rs30, -65;
	and.b16  	%rs930, %rs929, 255;
	setp.lt.u16 	%p91, %rs930, 6;
	add.s16 	%rs931, %rs30, -55;
	selp.b16 	%rs1499, %rs931, 0, %p91;
	bra.uni 	$L__BB0_121;
$L__BB0_120:
	add.s16 	%rs1499, %rs30, -87;
$L__BB0_121:
	shl.b16 	%rs932, %rs1498, 4;
	or.b16  	%rs933, %rs1499, %rs932;
	st.shared.u8 	[_ZZ20mine_kernel_pow_modePKciS0_yjjPcPhPiiiiE3tgt+14], %rs933;
	add.s16 	%rs1500, %rs31, -48;
	and.b16  	%rs934, %rs1500, 255;
	setp.lt.u16 	%p92, %rs934, 10;
	@%p92 bra 	$L__BB0_125;
	add.s16 	%rs935, %rs31, -97;
	and.b16  	%rs936, %rs935, 255;
	setp.lt.u16 	%p93, %rs936, 6;
	@%p93 bra 	$L__BB0_124;
	add.s16 	%rs937, %rs31, -65;
	and.b16  	%rs938, %rs937, 255;
	setp.lt.u16 	%p94, %rs938, 6;
	add.s16 	%rs939, %rs31, -55;
	selp.b16 	%rs1500, %rs939, 0, %p94;
	bra.uni 	$L__BB0_125;
$L__BB0_124:
	add.s16 	%rs1500, %rs31, -87;
$L__BB0_125:
	add.s16 	%rs1501, %rs32, -48;
	and.b16  	%rs940, %rs1501, 255;
	setp.lt.u16 	%p95, %rs940, 10;
	@%p95 bra 	$L__BB0_129;
	add.s16 	%rs941, %rs32, -97;
	and.b16  	%rs942, %rs941, 255;
	setp.lt.u16 	%p96, %rs942, 6;
	@%p96 bra 	$L__BB0_128;
	add.s16 	%rs943, %rs32, -65;
	and.b16  	%rs944, %rs943, 255;
	setp.lt.u16 	%p97, %rs944, 6;
	add.s16 	%rs945, %rs32, -55;
	selp.b16 	%rs1501, %rs945, 0, %p97;
	bra.uni 	$L__BB0_129;
$L__BB0_128:
	add.s16 	%rs1501, %rs32, -87;
$L__BB0_129:
	shl.b16 	%rs946, %rs1500, 4;
	or.b16  	%rs947, %rs1501, %rs946;
	st.shared.u8 	[_ZZ20mine_kernel_pow_modePKciS0_yjjPcPhPiiiiE3tgt+15], %rs947;
	add.s16 	%rs1502, %rs33, -48;
	and.b16  	%rs948, %rs1502, 255;
	setp.lt.u16 	%p98, %rs948, 10;
	@%p98 bra 	$L__BB0_133;
	add.s16 	%rs949, %rs33, -97;
	and.b16  	%rs950, %rs949, 255;
	setp.lt.u16 	%p99, %rs950, 6;
	@%p99 bra 	$L__BB0_132;
	add.s16 	%rs951, %rs33, -65;
	and.b16  	%rs952, %rs951, 255;
	setp.lt.u16 	%p100, %rs952, 6;
	add.s16 	%rs953, %rs33, -55;
	selp.b16 	%rs1502, %rs953, 0, %p100;
	bra.uni 	$L__BB0_133;
$L__BB0_132:
	add.s16 	%rs1502, %rs33, -87;
$L__BB0_133:
	add.s16 	%rs1503, %rs34, -48;
	and.b16  	%rs954, %rs1503, 255;
	setp.lt.u16 	%p101, %rs954, 10;
	@%p101 bra 	$L__BB0_137;
	add.s16 	%rs955, %rs34, -97;
	and.b16  	%rs956, %rs955, 255;
	setp.lt.u16 	%p102, %rs956, 6;
	@%p102 bra 	$L__BB0_136;
	add.s16 	%rs957, %rs34, -65;
	and.b16  	%rs958, %rs957, 255;
	setp.lt.u16 	%p103, %rs958, 6;
	add.s16 	%rs959, %rs34, -55;
	selp.b16 	%rs1503, %rs959, 0, %p103;
	bra.uni 	$L__BB0_137;
$L__BB0_136:
	add.s16 	%rs1503, %rs34, -87;
$L__BB0_137:
	shl.b16 	%rs960, %rs1502, 4;
	or.b16  	%rs961, %rs1503, %rs960;
	st.shared.u8 	[_ZZ20mine_kernel_pow_modePKciS0_yjjPcPhPiiiiE3tgt+16], %rs961;
	add.s16 	%rs1504, %rs35, -48;
	and.b16  	%rs962, %rs1504, 255;
	setp.lt.u16 	%p104, %rs962, 10;
	@%p104 bra 	$L__BB0_141;
	add.s16 	%rs963, %rs35, -97;
	and.b16  	%rs964, %rs963, 255;
	setp.lt.u16 	%p105, %rs964, 6;
	@%p105 bra 	$L__BB0_140;
	add.s16 	%rs965, %rs35, -65;
	and.b16  	%rs966, %rs965, 255;
	setp.lt.u16 	%p106, %rs966, 6;
	add.s16 	%rs967, %rs35, -55;
	selp.b16 	%rs1504, %rs967, 0, %p106;
	bra.uni 	$L__BB0_141;
$L__BB0_140:
	add.s16 	%rs1504, %rs35, -87;
$L__BB0_141:
	add.s16 	%rs1505, %rs36, -48;
	and.b16  	%rs968, %rs1505, 255;
	setp.lt.u16 	%p107, %rs968, 10;
	@%p107 bra 	$L__BB0_145;
	add.s16 	%rs969, %rs36, -97;
	and.b16  	%rs970, %rs969, 255;
	setp.lt.u16 	%p108, %rs970, 6;
	@%p108 bra 	$L__BB0_144;
	add.s16 	%rs971, %rs36, -65;
	and.b16  	%rs972, %rs971, 255;
	setp.lt.u16 	%p109, %rs972, 6;
	add.s16 	%rs973, %rs36, -55;
	selp.b16 	%rs1505, %rs973, 0, %p109;
	bra.uni 	$L__BB0_145;
$L__BB0_144:
	add.s16 	%rs1505, %rs36, -87;
$L__BB0_145:
	shl.b16 	%rs974, %rs1504, 4;
	or.b16  	%rs975, %rs1505, %rs974;
	st.shared.u8 	[_ZZ20mine_kernel_pow_modePKciS0_yjjPcPhPiiiiE3tgt+17], %rs975;
	add.s16 	%rs1506, %rs37, -48;
	and.b16  	%rs976, %rs1506, 255;
	setp.lt.u16 	%p110, %rs976, 10;
	@%p110 bra 	$L__BB0_149;
	add.s16 	%rs977, %rs37, -97;
	and.b16  	%rs978, %rs977, 255;
	setp.lt.u16 	%p111, %rs978, 6;
	@%p111 bra 	$L__BB0_148;
	add.s16 	%rs979, %rs37, -65;
	and.b16  	%rs980, %rs979, 255;
	setp.lt.u16 	%p112, %rs980, 6;
	add.s16 	%rs981, %rs37, -55;
	selp.b16 	%rs1506, %rs981, 0, %p112;
	bra.uni 	$L__BB0_149;
$L__BB0_148:
	add.s16 	%rs1506, %rs37, -87;
$L__BB0_149:
	add.s16 	%rs1507, %rs38, -48;
	and.b16  	%rs982, %rs1507, 255;
	setp.lt.u16 	%p113, %rs982, 10;
	@%p113 bra 	$L__BB0_153;
	add.s16 	%rs983, %rs38, -97;
	and.b16  	%rs984, %rs983, 255;
	setp.lt.u16 	%p114, %rs984, 6;
	@%p114 bra 	$L__BB0_152;
	add.s16 	%rs985, %rs38, -65;
	and.b16  	%rs986, %rs985, 255;
	setp.lt.u16 	%p115, %rs986, 6;
	add.s16 	%rs987, %rs38, -55;
	selp.b16 	%rs1507, %rs987, 0, %p115;
	bra.uni 	$L__BB0_153;
$L__BB0_152:
	add.s16 	%rs1507, %rs38, -87;
$L__BB0_153:
	shl.b16 	%rs988, %rs1506, 4;
	or.b16  	%rs989, %rs1507, %rs988;
	st.shared.u8 	[_ZZ20mine_kernel_pow_modePKciS0_yjjPcPhPiiiiE3tgt+18], %rs989;
	add.s16 	%rs1508, %rs39, -48;
	and.b16  	%rs990, %rs1508, 255;
	setp.lt.u16 	%p116, %rs990, 10;
	@%p116 bra 	$L__BB0_157;
	add.s16 	%rs991, %rs39, -97;
	and.b16  	%rs992, %rs991, 255;
	setp.lt.u16 	%p117, %rs992, 6;
	@%p117 bra 	$L__BB0_156;
	add.s16 	%rs993, %rs39, -65;
	and.b16  	%rs994, %rs993, 255;
	setp.lt.u16 	%p118, %rs994, 6;
	add.s16 	%rs995, %rs39, -55;
	selp.b16 	%rs1508, %rs995, 0, %p118;
	bra.uni 	$L__BB0_157;
$L__BB0_156:
	add.s16 	%rs1508, %rs39, -87;
$L__BB0_157:
	add.s16 	%rs1509, %rs40, -48;
	and.b16  	%rs996, %rs1509, 255;
	setp.lt.u16 	%p119, %rs996, 10;
	@%p119 bra 	$L__BB0_161;
	add.s16 	%rs997, %rs40, -97;
	and.b16  	%rs998, %rs997, 255;
	setp.lt.u16 	%p120, %rs998, 6;
	@%p120 bra 	$L__BB0_160;
	add.s16 	%rs999, %rs40, -65;
	and.b16  	%rs1000, %rs999, 255;
	setp.lt.u16 	%p121, %rs1000, 6;
	add.s16 	%rs1001, %rs40, -55;
	selp.b16 	%rs1509, %rs1001, 0, %p121;
	bra.uni 	$L__BB0_161;
$L__BB0_160:
	add.s16 	%rs1509, %rs40, -87;
$L__BB0_161:
	shl.b16 	%rs1002, %rs1508, 4;
	or.b16  	%rs1003, %rs1509, %rs1002;
	st.shared.u8 	[_ZZ20mine_kernel_pow_modePKciS0_yjjPcPhPiiiiE3tgt+19], %rs1003;
	add.s16 	%rs1510, %rs41, -48;
	and.b16  	%rs1004, %rs1510, 255;
	setp.lt.u16 	%p122, %rs1004, 10;
	@%p122 bra 	$L__BB0_165;
	add.s16 	%rs1005, %rs41, -97;
	and.b16  	%rs1006, %rs1005, 255;
	setp.lt.u16 	%p123, %rs1006, 6;
	@%p123 bra 	$L__BB0_164;
	add.s16 	%rs1007, %rs41, -65;
	and.b16  	%rs1008, %rs1007, 255;
	setp.lt.u16 	%p124, %rs1008, 6;
	add.s16 	%rs1009, %rs41, -55;
	selp.b16 	%rs1510, %rs1009, 0, %p124;
	bra.uni 	$L__BB0_165;
$L__BB0_164:
	add.s16 	%rs1510, %rs41, -87;
$L__BB0_165:
	add.s16 	%rs1511, %rs42, -48;
	and.b16  	%rs1010, %rs1511, 255;
	setp.lt.u16 	%p125, %rs1010, 10;
	@%p125 bra 	$L__BB0_169;
	add.s16 	%rs1011, %rs42, -97;
	and.b16  	%rs1012, %rs1011, 255;
	setp.lt.u16 	%p126, %rs1012, 6;
	@%p126 bra 	$L__BB0_168;
	add.s16 	%rs1013, %rs42, -65;
	and.b16  	%rs1014, %rs1013, 255;
	setp.lt.u16 	%p127, %rs1014, 6;
	add.s16 	%rs1015, %rs42, -55;
	selp.b16 	%rs1511, %rs1015, 0, %p127;
	bra.uni 	$L__BB0_169;
$L__BB0_168:
	add.s16 	%rs1511, %rs42, -87;
$L__BB0_169:
	shl.b16 	%rs1016, %rs1510, 4;
	or.b16  	%rs1017, %rs1511, %rs1016;
	st.shared.u8 	[_ZZ20mine_kernel_pow_modePKciS0_yjjPcPhPiiiiE3tgt+20], %rs1017;
	add.s16 	%rs1512, %rs43, -48;
	and.b16  	%rs1018, %rs1512, 255;
	setp.lt.u16 	%p128, %rs1018, 10;
	@%p128 bra 	$L__BB0_173;
	add.s16 	%rs1019, %rs43, -97;
	and.b16  	%rs1020, %rs1019, 255;
	setp.lt.u16 	%p129, %rs1020, 6;
	@%p129 bra 	$L__BB0_172;
	add.s16 	%rs1021, %rs43, -65;
	and.b16  	%rs1022, %rs1021, 255;
	setp.lt.u16 	%p130, %rs1022, 6;
	add.s16 	%rs1023, %rs43, -55;
	selp.b16 	%rs1512, %rs1023, 0, %p130;
	bra.uni 	$L__BB0_173;
$L__BB0_172:
	add.s16 	%rs1512, %rs43, -87;
$L__BB0_173:
	add.s16 	%rs1513, %rs44, -48;
	and.b16  	%rs1024, %rs1513, 255;
	setp.lt.u16 	%p131, %rs1024, 10;
	@%p131 bra 	$L__BB0_177;
	add.s16 	%rs1025, %rs44, -97;
	and.b16  	%rs1026, %rs1025, 255;
	setp.lt.u16 	%p132, %rs1026, 6;
	@%p132 bra 	$L__BB0_176;
	add.s16 	%rs1027, %rs44, -65;
	and.b16  	%rs1028, %rs1027, 255;
	setp.lt.u16 	%p133, %rs1028, 6;
	add.s16 	%rs1029, %rs44, -55;
	selp.b16 	%rs1513, %rs1029, 0, %p133;
	bra.uni 	$L__BB0_177;
$L__BB0_176:
	add.s16 	%rs1513, %rs44, -87;
$L__BB0_177:
	shl.b16 	%rs1030, %rs1512, 4;
	or.b16  	%rs1031, %rs1513, %rs1030;
	st.shared.u8 	[_ZZ20mine_kernel_pow_modePKciS0_yjjPcPhPiiiiE3tgt+21], %rs1031;
	add.s16 	%rs1514, %rs45, -48;
	and.b16  	%rs1032, %rs1514, 255;
	setp.lt.u16 	%p134, %rs1032, 10;
	@%p134 bra 	$L__BB0_181;
	add.s16 	%rs1033, %rs45, -97;
	and.b16  	%rs1034, %rs1033, 255;
	setp.lt.u16 	%p135, %rs1034, 6;
	@%p135 bra 	$L__BB0_180;
	add.s16 	%rs1035, %rs45, -65;
	and.b16  	%rs1036, %rs1035, 255;
	setp.lt.u16 	%p136, %rs1036, 6;
	add.s16 	%rs1037, %rs45, -55;
	selp.b16 	%rs1514, %rs1037, 0, %p136;
	bra.uni 	$L__BB0_181;
$L__BB0_180:
	add.s16 	%rs1514, %rs45, -87;
$L__BB0_181:
	add.s16 	%rs1515, %rs46, -48;
	and.b16  	%rs1038, %rs1515, 255;
	setp.lt.u16 	%p137, %rs1038, 10;
	@%p137 bra 	$L__BB0_185;
	add.s16 	%rs1039, %rs46, -97;
	and.b16  	%rs1040, %rs1039, 255;
	setp.lt.u16 	%p138, %rs1040, 6;
	@%p138 bra 	$L__BB0_184;
	add.s16 	%rs1041, %rs46, -65;
	and.b16  	%rs1042, %rs1041, 255;
	setp.lt.u16 	%p139, %rs1042, 6;
	add.s16 	%rs1043, %rs46, -55;
	selp.b16 	%rs1515, %rs1043, 0, %p139;
	bra.uni 	$L__BB0_185;
$L__BB0_184:
	add.s16 	%rs1515, %rs46, -87;
$L__BB0_185:
	shl.b16 	%rs1044, %rs1514, 4;
	or.b16  	%rs1045, %rs1515, %rs1044;
	st.shared.u8 	[_ZZ20mine_kernel_pow_modePKciS0_yjjPcPhPiiiiE3tgt+22], %rs1045;
	add.s16 	%rs1516, %rs47, -48;
	and.b16  	%rs1046, %rs1516, 255;
	setp.lt.u16 	%p140, %rs1046, 10;
	@%p140 bra 	$L__BB0_189;
	add.s16 	%rs1047, %rs47, -97;
	and.b16  	%rs1048, %rs1047, 255;
	setp.lt.u16 	%p141, %rs1048, 6;
	@%p141 bra 	$L__BB0_188;
	add.s16 	%rs1049, %rs47, -65;
	and.b16  	%rs1050, %rs1049, 255;
	setp.lt.u16 	%p142, %rs1050, 6;
	add.s16 	%rs1051, %rs47, -55;
	selp.b16 	%rs1516, %rs1051, 0, %p142;
	bra.uni 	$L__BB0_189;
$L__BB0_188:
	add.s16 	%rs1516, %rs47, -87;
$L__BB0_189:
	add.s16 	%rs1517, %rs48, -48;
	and.b16  	%rs1052, %rs1517, 255;
	setp.lt.u16 	%p143, %rs1052, 10;
	@%p143 bra 	$L__BB0_193;
	add.s16 	%rs1053, %rs48, -97;
	and.b16  	%rs1054, %rs1053, 255;
	setp.lt.u16 	%p144, %rs1054, 6;
	@%p144 bra 	$L__BB0_192;
	add.s16 	%rs1055, %rs48, -65;
	and.b16  	%rs1056, %rs1055, 255;
	setp.lt.u16 	%p145, %rs1056, 6;
	add.s16 	%rs1057, %rs48, -55;
	selp.b16 	%rs1517, %rs1057, 0, %p145;
	bra.uni 	$L__BB0_193;
$L__BB0_192:
	add.s16 	%rs1517, %rs48, -87;
$L__BB0_193:
	shl.b16 	%rs1058, %rs1516, 4;
	or.b16  	%rs1059, %rs1517, %rs1058;
	st.shared.u8 	[_ZZ20mine_kernel_pow_modePKciS0_yjjPcPhPiiiiE3tgt+23], %rs1059;
	add.s16 	%rs1518, %rs49, -48;
	and.b16  	%rs1060, %rs1518, 255;
	setp.lt.u16 	%p146, %rs1060, 10;
	@%p146 bra 	$L__BB0_197;
	add.s16 	%rs1061, %rs49, -97;
	and.b16  	%rs1062, %rs1061, 255;
	setp.lt.u16 	%p147, %rs1062, 6;
	@%p147 bra 	$L__BB0_196;
	add.s16 	%rs1063, %rs49, -65;
	and.b16  	%rs1064, %rs1063, 255;
	setp.lt.u16 	%p148, %rs1064, 6;
	add.s16 	%rs1065, %rs49, -55;
	selp.b16 	%rs1518, %rs1065, 0, %p148;
	bra.uni 	$L__BB0_197;
$L__BB0_196:
	add.s16 	%rs1518, %rs49, -87;
$L__BB0_197:
	add.s16 	%rs1519, %rs50, -48;
	and.b16  	%rs1066, %rs1519, 255;
	setp.lt.u16 	%p149, %rs1066, 10;
	@%p149 bra 	$L__BB0_201;
	add.s16 	%rs1067, %rs50, -97;
	and.b16  	%rs1068, %rs1067, 255;
	setp.lt.u16 	%p150, %rs1068, 6;
	@%p150 bra 	$L__BB0_200;
	add.s16 	%rs1069, %rs50, -65;
	and.b16  	%rs1070, %rs1069, 255;
	setp.lt.u16 	%p151, %rs1070, 6;
	add.s16 	%rs1071, %rs50, -55;
	selp.b16 	%rs1519, %rs1071, 0, %p151;
	bra.uni 	$L__BB0_201;
$L__BB0_200:
	add.s16 	%rs1519, %rs50, -87;
$L__BB0_201:
	shl.b16 	%rs1072, %rs1518, 4;
	or.b16  	%rs1073, %rs1519, %rs1072;
	st.shared.u8 	[_ZZ20mine_kernel_pow_modePKciS0_yjjPcPhPiiiiE3tgt+24], %rs1073;
	add.s16 	%rs1520, %rs51, -48;
	and.b16  	%rs1074, %rs1520, 255;
	setp.lt.u16 	%p152, %rs1074, 10;
	@%p152 bra 	$L__BB0_205;
	add.s16 	%rs1075, %rs51, -97;
	and.b16  	%rs1076, %rs1075, 255;
	setp.lt.u16 	%p153, %rs1076, 6;
	@%p153 bra 	$L__BB0_204;
	add.s16 	%rs1077, %rs51, -65;
	and.b16  	%rs1078, %rs1077, 255;
	setp.lt.u16 	%p154, %rs1078, 6;
	add.s16 	%rs1079, %rs51, -55;
	selp.b16 	%rs1520, %rs1079, 0, %p154;
	bra.uni 	$L__BB0_205;
$L__BB0_204:
	add.s16 	%rs1520, %rs51, -87;
$L__BB0_205:
	add.s16 	%rs1521, %rs52, -48;
	and.b16  	%rs1080, %rs1521, 255;
	setp.lt.u16 	%p155, %rs1080, 10;
	@%p155 bra 	$L__BB0_209;
	add.s16 	%rs1081, %rs52, -97;
	and.b16  	%rs1082, %rs1081, 255;
	setp.lt.u16 	%p156, %rs1082, 6;
	@%p156 bra 	$L__BB0_208;
	add.s16 	%rs1083, %rs52, -65;
	and.b16  	%rs1084, %rs1083, 255;
	setp.lt.u16 	%p157, %rs1084, 6;
	add.s16 	%rs1085, %rs52, -55;
	selp.b16 	%rs1521, %rs1085, 0, %p157;
	bra.uni 	$L__BB0_209;
$L__BB0_208:
	add.s16 	%rs1521, %rs52, -87;
$L__BB0_209:
	shl.b16 	%rs1086, %rs1520, 4;
	or.b16  	%rs1087, %rs1521, %rs1086;
	st.shared.u8 	[_ZZ20mine_kernel_pow_modePKciS0_yjjPcPhPiiiiE3tgt+25], %rs1087;
	add.s16 	%rs1522, %rs53, -48;
	and.b16  	%rs1088, %rs1522, 255;
	setp.lt.u16 	%p158, %rs1088, 10;
	@%p158 bra 	$L__BB0_213;
	add.s16 	%rs1089, %rs53, -97;
	and.b16  	%rs1090, %rs1089, 255;
	setp.lt.u16 	%p159, %rs1090, 6;
	@%p159 bra 	$L__BB0_212;
	add.s16 	%rs1091, %rs53, -65;
	and.b16  	%rs1092, %rs1091, 255;
	setp.lt.u16 	%p160, %rs1092, 6;
	add.s16 	%rs1093, %rs53, -55;
	selp.b16 	%rs1522, %rs1093, 0, %p160;
	bra.uni 	$L__BB0_213;
$L__BB0_212:
	add.s16 	%rs1522, %rs53, -87;
$L__BB0_213:
	add.s16 	%rs1523, %rs54, -48;
	and.b16  	%rs1094, %rs1523, 255;
	setp.lt.u16 	%p161, %rs1094, 10;
	@%p161 bra 	$L__BB0_217;
	add.s16 	%rs1095, %rs54, -97;
	and.b16  	%rs1096, %rs1095, 255;
	setp.lt.u16 	%p162, %rs1096, 6;
	@%p162 bra 	$L__BB0_216;
	add.s16 	%rs1097, %rs54, -65;
	and.b16  	%rs1098, %rs1097, 255;
	setp.lt.u16 	%p163, %rs1098, 6;
	add.s16 	%rs1099, %rs54, -55;
	selp.b16 	%rs1523, %rs1099, 0, %p163;
	bra.uni 	$L__BB0_217;
$L__BB0_216:
	add.s16 	%rs1523, %rs54, -87;
$L__BB0_217:
	shl.b16 	%rs1100, %rs1522, 4;
	or.b16  	%rs1101, %rs1523, %rs1100;
	st.shared.u8 	[_ZZ20mine_kernel_pow_modePKciS0_yjjPcPhPiiiiE3tgt+26], %rs1101;
	add.s16 	%rs1524, %rs55, -48;
	and.b16  	%rs1102, %rs1524, 255;
	setp.lt.u16 	%p164, %rs1102, 10;
	@%p164 bra 	$L__BB0_221;
	add.s16 	%rs1103, %rs55, -97;
	and.b16  	%rs1104, %rs1103, 255;
	setp.lt.u16 	%p165, %rs1104, 6;
	@%p165 bra 	$L__BB0_220;
	add.s16 	%rs1105, %rs55, -65;
	and.b16  	%rs1106, %rs1105, 255;
	setp.lt.u16 	%p166, %rs1106, 6;
	add.s16 	%rs1107, %rs55, -55;
	selp.b16 	%rs1524, %rs1107, 0, %p166;
	bra.uni 	$L__BB0_221;
$L__BB0_220:
	add.s16 	%rs1524, %rs55, -87;
$L__BB0_221:
	add.s16 	%rs1525, %rs56, -48;
	and.b16  	%rs1108, %rs1525, 255;
	setp.lt.u16 	%p167, %rs1108, 10;
	@%p167 bra 	$L__BB0_225;
	add.s16 	%rs1109, %rs56, -97;
	and.b16  	%rs1110, %rs1109, 255;
	setp.lt.u16 	%p168, %rs1110, 6;
	@%p168 bra 	$L__BB0_224;
	add.s16 	%rs1111, %rs56, -65;
	and.b16  	%rs1112, %rs1111, 255;
	setp.lt.u16 	%p169, %rs1112, 6;
	add.s16 	%rs1113, %rs56, -55;
	selp.b16 	%rs1525, %rs1113, 0, %p169;
	bra.uni 	$L__BB0_225;
$L__BB0_224:
	add.s16 	%rs1525, %rs56, -87;
$L__BB0_225:
	shl.b16 	%rs1114, %rs1524, 4;
	or.b16  	%rs1115, %rs1525, %rs1114;
	st.shared.u8 	[_ZZ20mine_kernel_pow_modePKciS0_yjjPcPhPiiiiE3tgt+27], %rs1115;
	add.s16 	%rs1526, %rs57, -48;
	and.b16  	%rs1116, %rs1526, 255;
	setp.lt.u16 	%p170, %rs1116, 10;
	@%p170 bra 	$L__BB0_229;
	add.s16 	%rs1117, %rs57, -97;
	and.b16  	%rs1118, %rs1117, 255;
	setp.lt.u16 	%p171, %rs1118, 6;
	@%p171 bra 	$L__BB0_228;
	add.s16 	%rs1119, %rs57, -65;
	and.b16  	%rs1120, %rs1119, 255;
	setp.lt.u16 	%p172, %rs1120, 6;
	add.s16 	%rs1121, %rs57, -55;
	selp.b16 	%rs1526, %rs1121, 0, %p172;
	bra.uni 	$L__BB0_229;
$L__BB0_228:
	add.s16 	%rs1526, %rs57, -87;
$L__BB0_229:
	add.s16 	%rs1527, %rs58, -48;
	and.b16  	%rs1122, %rs1527, 255;
	setp.lt.u16 	%p173, %rs1122, 10;
	@%p173 bra 	$L__BB0_233;
	add.s16 	%rs1123, %rs58, -97;
	and.b16  	%rs1124, %rs1123, 255;
	setp.lt.u16 	%p174, %rs1124, 6;
	@%p174 bra 	$L__BB0_232;
	add.s16 	%rs1125, %rs58, -65;
	and.b16  	%rs1126, %rs1125, 255;
	setp.lt.u16 	%p175, %rs1126, 6;
	add.s16 	%rs1127, %rs58, -55;
	selp.b16 	%rs1527, %rs1127, 0, %p175;
	bra.uni 	$L__BB0_233;
$L__BB0_232:
	add.s16 	%rs1527, %rs58, -87;
$L__BB0_233:
	shl.b16 	%rs1128, %rs1526, 4;
	or.b16  	%rs1129, %rs1527, %rs1128;
	st.shared.u8 	[_ZZ20mine_kernel_pow_modePKciS0_yjjPcPhPiiiiE3tgt+28], %rs1129;
	add.s16 	%rs1528, %rs59, -48;
	and.b16  	%rs1130, %rs1528, 255;
	setp.lt.u16 	%p176, %rs1130, 10;
	@%p176 bra 	$L__BB0_237;
	add.s16 	%rs1131, %rs59, -97;
	and.b16  	%rs1132, %rs1131, 255;
	setp.lt.u16 	%p177, %rs1132, 6;
	@%p177 bra 	$L__BB0_236;
	add.s16 	%rs1133, %rs59, -65;
	and.b16  	%rs1134, %rs1133, 255;
	setp.lt.u16 	%p178, %rs1134, 6;
	add.s16 	%rs1135, %rs59, -55;
	selp.b16 	%rs1528, %rs1135, 0, %p178;
	bra.uni 	$L__BB0_237;
$L__BB0_236:
	add.s16 	%rs1528, %rs59, -87;
$L__BB0_237:
	add.s16 	%rs1529, %rs60, -48;
	and.b16  	%rs1136, %rs1529, 255;
	setp.lt.u16 	%p179, %rs1136, 10;
	@%p179 bra 	$L__BB0_241;
	add.s16 	%rs1137, %rs60, -97;
	and.b16  	%rs1138, %rs1137, 255;
	setp.lt.u16 	%p180, %rs1138, 6;
	@%p180 bra 	$L__BB0_240;
	add.s16 	%rs1139, %rs60, -65;
	and.b16  	%rs1140, %rs1139, 255;
	setp.lt.u16 	%p181, %rs1140, 6;
	add.s16 	%rs1141, %rs60, -55;
	selp.b16 	%rs1529, %rs1141, 0, %p181;
	bra.uni 	$L__BB0_241;
$L__BB0_240:
	add.s16 	%rs1529, %rs60, -87;
$L__BB0_241:
	shl.b16 	%rs1142, %rs1528, 4;
	or.b16  	%rs1143, %rs1529, %rs1142;
	st.shared.u8 	[_ZZ20mine_kernel_pow_modePKciS0_yjjPcPhPiiiiE3tgt+29], %rs1143;
	add.s16 	%rs1530, %rs61, -48;
	and.b16  	%rs1144, %rs1530, 255;
	setp.lt.u16 	%p182, %rs1144, 10;
	@%p182 bra 	$L__BB0_245;
	add.s16 	%rs1145, %rs61, -97;
	and.b16  	%rs1146, %rs1145, 255;
	setp.lt.u16 	%p183, %rs1146, 6;
	@%p183 bra 	$L__BB0_244;
	add.s16 	%rs1147, %rs61, -65;
	and.b16  	%rs1148, %rs1147, 255;
	setp.lt.u16 	%p184, %rs1148, 6;
	add.s16 	%rs1149, %rs61, -55;
	selp.b16 	%rs1530, %rs1149, 0, %p184;
	bra.uni 	$L__BB0_245;
$L__BB0_244:
	add.s16 	%rs1530, %rs61, -87;
$L__BB0_245:
	add.s16 	%rs1531, %rs62, -48;
	and.b16  	%rs1150, %rs1531, 255;
	setp.lt.u16 	%p185, %rs1150, 10;
	@%p185 bra 	$L__BB0_249;
	add.s16 	%rs1151, %rs62, -97;
	and.b16  	%rs1152, %rs1151, 255;
	setp.lt.u16 	%p186, %rs1152, 6;
	@%p186 bra 	$L__BB0_248;
	add.s16 	%rs1153, %rs62, -65;
	and.b16  	%rs1154, %rs1153, 255;
	setp.lt.u16 	%p187, %rs1154, 6;
	add.s16 	%rs1155, %rs62, -55;
	selp.b16 	%rs1531, %rs1155, 0, %p187;
	bra.uni 	$L__BB0_249;
$L__BB0_248:
	add.s16 	%rs1531, %rs62, -87;
$L__BB0_249:
	shl.b16 	%rs1156, %rs1530, 4;
	or.b16  	%rs1157, %rs1531, %rs1156;
	st.shared.u8 	[_ZZ20mine_kernel_pow_modePKciS0_yjjPcPhPiiiiE3tgt+30], %rs1157;
	add.s16 	%rs1532, %rs63, -48;
	and.b16  	%rs1158, %rs1532, 255;
	setp.lt.u16 	%p188, %rs1158, 10;
	@%p188 bra 	$L__BB0_253;
	add.s16 	%rs1159, %rs63, -97;
	and.b16  	%rs1160, %rs1159, 255;
	setp.lt.u16 	%p189, %rs1160, 6;
	@%p189 bra 	$L__BB0_252;
	add.s16 	%rs1161, %rs63, -65;
	and.b16  	%rs1162, %rs1161, 255;
	setp.lt.u16 	%p190, %rs1162, 6;
	add.s16 	%rs1163, %rs63, -55;
	selp.b16 	%rs1532, %rs1163, 0, %p190;
	bra.uni 	$L__BB0_253;
$L__BB0_252:
	add.s16 	%rs1532, %rs63, -87;
$L__BB0_253:
	add.s16 	%rs1533, %rs64, -48;
	and.b16  	%rs1164, %rs1533, 255;
	setp.lt.u16 	%p191, %rs1164, 10;
	@%p191 bra 	$L__BB0_257;
	add.s16 	%rs1165, %rs64, -97;
	and.b16  	%rs1166, %rs1165, 255;
	setp.lt.u16 	%p192, %rs1166, 6;
	@%p192 bra 	$L__BB0_256;
	add.s16 	%rs1167, %rs64, -65;
	and.b16  	%rs1168, %rs1167, 255;
	setp.lt.u16 	%p193, %rs1168, 6;
	add.s16 	%rs1169, %rs64, -55;
	selp.b16 	%rs1533, %rs1169, 0, %p193;
	bra.uni 	$L__BB0_257;
$L__BB0_256:
	add.s16 	%rs1533, %rs64, -87;
$L__BB0_257:
	shl.b16 	%rs1170, %rs1532, 4;
	or.b16  	%rs1171, %rs1533, %rs1170;
	st.shared.u8 	[_ZZ20mine_kernel_pow_modePKciS0_yjjPcPhPiiiiE3tgt+31], %rs1171;
	min.s32 	%r175, %r163, 8192;
	max.s32 	%r176, %r175, 0;
	shr.u32 	%r31772, %r176, 6;
	st.shared.u32 	[_ZZ20mine_kernel_pow_modePKciS0_yjjPcPhPiiiiE13sh_fullBlocks], %r31772;
	and.b32  	%r31787, %r176, 63;
	st.shared.u32 	[_ZZ20mine_kernel_pow_modePKciS0_yjjPcPhPiiiiE4sh_r], %r31787;
	shl.b32 	%r177, %r176, 3;
	add.s32 	%r178, %r177, 512;
	cvt.u64.u32 	%rd29, %r178;
	st.shared.u64 	[_ZZ20mine_kernel_pow_modePKciS0_yjjPcPhPiiiiE7sh_bits], %rd29;
	setp.lt.s32 	%p194, %r163, 64;
	mov.b32 	%r31780, 1541459225;
	mov.b32 	%r31779, 528734635;
	mov.b32 	%r31778, -1694144372;
	mov.b32 	%r31777, 1359893119;
	mov.b32 	%r31776, -1521486534;
	mov.b32 	%r31775, 1013904242;
	mov.b32 	%r31774, -1150833019;
	mov.b32 	%r31773, 1779033703;
	@%p194 bra 	$L__BB0_261;
	ld.const.u32 	%r4, [Kc+4];
	ld.const.u32 	%r5, [Kc+8];
	ld.const.u32 	%r6, [Kc+32];
	ld.const.u32 	%r7, [Kc+36];
	ld.const.u32 	%r8, [Kc+40];
	ld.const.u32 	%r9, [Kc+44];
	ld.const.u32 	%r10, [Kc+52];
	ld.const.u32 	%r11, [Kc+56];
	ld.const.u32 	%r12, [Kc+60];
	ld.const.u32 	%r13, [Kc+88];
	ld.const.u32 	%r14, [Kc+100];
	ld.const.u32 	%r15, [Kc+104];
	ld.const.u32 	%r16, [Kc+108];
	ld.const.u32 	%r17, [Kc+112];
	ld.const.u32 	%r18, [Kc+116];
	ld.const.u32 	%r19, [Kc+120];
	ld.const.u32 	%r20, [Kc+124];
	ld.const.u32 	%r21, [Kc+128];
	ld.const.u32 	%r22, [Kc+132];
	ld.const.u32 	%r23, [Kc+140];
	ld.const.u32 	%r24, [Kc+148];
	ld.const.u32 	%r25, [Kc+152];
	ld.const.u32 	%r26, [Kc+156];
	ld.const.u32 	%r27, [Kc+160];
	ld.const.u32 	%r28, [Kc+164];
	ld.const.u32 	%r29, [Kc+168];
	ld.const.u32 	%r30, [Kc+172];
	ld.const.u32 	%r31, [Kc+176];
	ld.const.u32 	%r32, [Kc+192];
	ld.const.u32 	%r33, [Kc+200];
	ld.const.u32 	%r34, [Kc+224];
	ld.const.u32 	%r35, [Kc+228];
	ld.const.u32 	%r36, [Kc+232];
	ld.const.u32 	%r37, [Kc+236];
	ld.const.u32 	%r38, [Kc+240];
	ld.const.u32 	%r39, [Kc+244];
	ld.const.u32 	%r40, [Kc+248];
	mov.b32 	%r31770, 0;
	mov.b32 	%r31773, 1779033703;
	mov.b32 	%r31774, -1150833019;
	mov.b32 	%r31775, 1013904242;
	mov.b32 	%r31776, -1521486534;
	mov.b32 	%r31777, 1359893119;
	mov.b32 	%r31778, -1694144372;
	mov.b32 	%r31779, 528734635;
	mov.b32 	%r31780, 1541459225;
	ld.const.u32 	%r41, [Kc+252];
	ld.const.u32 	%r3016, [Kc];
	ld.const.u32 	%r3068, [Kc+12];
	ld.const.u32 	%r3086, [Kc+16];
	ld.const.u32 	%r3104, [Kc+20];
	ld.const.u32 	%r3122, [Kc+24];
	ld.const.u32 	%r3140, [Kc+28];
	ld.const.u32 	%r3226, [Kc+48];
	ld.const.u32 	%r3295, [Kc+64];
	ld.const.u32 	%r3313, [Kc+68];
	ld.const.u32 	%r3331, [Kc+72];
	ld.const.u32 	%r3349, [Kc+76];
	ld.const.u32 	%r3367, [Kc+80];
	ld.const.u32 	%r3385, [Kc+84];
	ld.const.u32 	%r3420, [Kc+92];
	ld.const.u32 	%r3438, [Kc+96];
	ld.const.u32 	%r3609, [Kc+136];
	ld.const.u32 	%r3644, [Kc+144];
	ld.const.u32 	%r3798, [Kc+180];
	ld.const.u32 	%r3816, [Kc+184];
	ld.const.u32 	%r3834, [Kc+188];
	ld.const.u32 	%r3869, [Kc+196];
	ld.const.u32 	%r3904, [Kc+204];
	ld.const.u32 	%r3922, [Kc+208];
	ld.const.u32 	%r3940, [Kc+212];
	ld.const.u32 	%r3958, [Kc+216];
	ld.const.u32 	%r3976, [Kc+220];
$L__BB0_259:
	shl.b32 	%r2492, %r31770, 6;
	cvt.u64.u32 	%rd30, %r2492;
	add.s64 	%rd31, %rd1, %rd30;
	ld.global.nc.u8 	%rs1172, [%rd31+1];
	cvt.u32.u8 	%r2493, %rs1172;
	ld.global.nc.u8 	%rs1173, [%rd31+2];
	cvt.u16.u8 	%rs1174, %rs1173;
	ld.global.nc.u8 	%rs1175, [%rd31+3];
	cvt.u32.u8 	%r2494, %rs1175;
	ld.global.nc.u8 	%rs1176, [%rd31+5];
	cvt.u32.u8 	%r2495, %rs1176;
	ld.global.nc.u8 	%rs1177, [%rd31+6];
	cvt.u16.u8 	%rs1178, %rs1177;
	ld.global.nc.u8 	%rs1179, [%rd31+7];
	cvt.u32.u8 	%r2496, %rs1179;
	ld.global.nc.u8 	%rs1180, [%rd31+9];
	cvt.u32.u8 	%r2497, %rs1180;
	ld.global.nc.u8 	%rs1181, [%rd31+10];
	cvt.u16.u8 	%rs1182, %rs1181;
	ld.global.nc.u8 	%rs1183, [%rd31+11];
	cvt.u32.u8 	%r2498, %rs1183;
	ld.global.nc.u8 	%rs1184, [%rd31+13];
	cvt.u32.u8 	%r2499, %rs1184;
	ld.global.nc.u8 	%rs1185, [%rd31+14];
	cvt.u16.u8 	%rs1186, %rs1185;
	ld.global.nc.u8 	%rs1187, [%rd31+15];
	cvt.u32.u8 	%r2500, %rs1187;
	ld.global.nc.u8 	%rs1188, [%rd31+17];
	cvt.u32.u8 	%r2501, %rs1188;
	ld.global.nc.u8 	%rs1189, [%rd31+18];
	cvt.u16.u8 	%rs1190, %rs1189;
	ld.global.nc.u8 	%rs1191, [%rd31+19];
	cvt.u32.u8 	%r2502, %rs1191;
	ld.global.nc.u8 	%rs1192, [%rd31+21];
	cvt.u32.u8 	%r2503, %rs1192;
	ld.global.nc.u8 	%rs1193, [%rd31+22];
	cvt.u16.u8 	%rs1194, %rs1193;
	ld.global.nc.u8 	%rs1195, [%rd31+23];
	cvt.u32.u8 	%r2504, %rs1195;
	ld.global.nc.u8 	%rs1196, [%rd31+25];
	cvt.u32.u8 	%r2505, %rs1196;
	ld.global.nc.u8 	%rs1197, [%rd31+26];
	cvt.u16.u8 	%rs1198, %rs1197;
	ld.global.nc.u8 	%rs1199, [%rd31+27];
	cvt.u32.u8 	%r2506, %rs1199;
	ld.global.nc.u8 	%rs1200, [%rd31+29];
	cvt.u32.u8 	%r2507, %rs1200;
	ld.global.nc.u8 	%rs1201, [%rd31+30];
	cvt.u16.u8 	%rs1202, %rs1201;
	ld.global.nc.u8 	%rs1203, [%rd31+31];
	cvt.u32.u8 	%r2508, %rs1203;
	ld.global.nc.u8 	%rs1204, [%rd31+33];
	cvt.u32.u8 	%r2509, %rs1204;
	ld.global.nc.u8 	%rs1205, [%rd31+34];
	cvt.u16.u8 	%rs1206, %rs1205;
	ld.global.nc.u8 	%rs1207, [%rd31+35];
	cvt.u32.u8 	%r2510, %rs1207;
	ld.global.nc.u8 	%rs1208, [%rd31+37];
	cvt.u32.u8 	%r2511, %rs1208;
	ld.global.nc.u8 	%rs1209, [%rd31+38];
	cvt.u16.u8 	%rs1210, %rs1209;
	ld.global.nc.u8 	%rs1211, [%rd31+39];
	cvt.u32.u8 	%r2512, %rs1211;
	ld.global.nc.u8 	%rs1212, [%rd31+41];
	cvt.u32.u8 	%r2513, %rs1212;
	ld.global.nc.u8 	%rs1213, [%rd31+42];
	cvt.u16.u8 	%rs1214, %rs1213;
	ld.global.nc.u8 	%rs1215, [%rd31+43];
	cvt.u32.u8 	%r2514, %rs1215;
	ld.global.nc.u8 	%rs1216, [%rd31+45];
	cvt.u32.u8 	%r2515, %rs1216;
	ld.global.nc.u8 	%rs1217, [%rd31+46];
	cvt.u16.u8 	%rs1218, %rs1217;
	ld.global.nc.u8 	%rs1219, [%rd31+47];
	cvt.u32.u8 	%r2516, %rs1219;
	ld.global.nc.u8 	%rs1220, [%rd31+49];
	cvt.u32.u8 	%r2517, %rs1220;
	ld.global.nc.u8 	%rs1221, [%rd31+50];
	cvt.u16.u8 	%rs1222, %rs1221;
	ld.global.nc.u8 	%rs1223, [%rd31+51];
	cvt.u32.u8 	%r2518, %rs1223;
	ld.global.nc.u8 	%rs1224, [%rd31+53];
	cvt.u32.u8 	%r2519, %rs1224;
	ld.global.nc.u8 	%rs1225, [%rd31+54];
	cvt.u16.u8 	%rs1226, %rs1225;
	ld.global.nc.u8 	%rs1227, [%rd31+55];
	cvt.u32.u8 	%r2520, %rs1227;
	ld.global.nc.u8 	%rs1228, [%rd31+57];
	cvt.u32.u8 	%r2521, %rs1228;
	ld.global.nc.u8 	%rs1229, [%rd31+58];
	cvt.u16.u8 	%rs1230, %rs1229;
	ld.global.nc.u8 	%rs1231, [%rd31+59];
	cvt.u32.u8 	%r2522, %rs1231;
	ld.global.nc.u8 	%rs1232, [%rd31+61];
	cvt.u32.u8 	%r2523, %rs1232;
	ld.global.nc.u8 	%rs1233, [%rd31+62];
	cvt.u16.u8 	%rs1234, %rs1233;
	ld.global.nc.u8 	%rs1235, [%rd31+63];
	cvt.u32.u8 	%r2524, %rs1235;
	ld.global.nc.u8 	%rs1236, [%rd31];
	cvt.u32.u8 	%r2525, %rs1236;
	shl.b32 	%r2526, %r2525, 24;
	shl.b32 	%r2527, %r2493, 16;
	or.b32  	%r2528, %r2527, %r2526;
	mul.wide.u16 	%r2529, %rs1174, 256;
	or.b32  	%r2530, %r2528, %r2529;
	or.b32  	%r2531, %r2530, %r2494;
	ld.global.nc.u8 	%rs1237, [%rd31+4];
	cvt.u32.u8 	%r2532, %rs1237;
	shl.b32 	%r2533, %r2532, 24;
	shl.b32 	%r2534, %r2495, 16;
	or.b32  	%r2535, %r2534, %r2533;
	mul.wide.u16 	%r2536, %rs1178, 256;
	or.b32  	%r2537, %r2535, %r2536;
	or.b32  	%r202, %r2537, %r2496;
	ld.global.nc.u8 	%rs1238, [%rd31+8];
	cvt.u32.u8 	%r2538, %rs1238;
	shl.b32 	%r2539, %r2538, 24;
	shl.b32 	%r2540, %r2497, 16;
	or.b32  	%r2541, %r2540, %r2539;
	mul.wide.u16 	%r2542, %rs1182, 256;
	or.b32  	%r2543, %r2541, %r2542;
	or.b32  	%r218, %r2543, %r2498;
	ld.global.nc.u8 	%rs1239, [%rd31+12];
	cvt.u32.u8 	%r2544, %rs1239;
	shl.b32 	%r2545, %r2544, 24;
	shl.b32 	%r2546, %r2499, 16;
	or.b32  	%r2547, %r2546, %r2545;
	mul.wide.u16 	%r2548, %rs1186, 256;
	or.b32  	%r2549, %r2547, %r2548;
	or.b32  	%r234, %r2549, %r2500;
	ld.global.nc.u8 	%rs1240, [%rd31+16];
	cvt.u32.u8 	%r2550, %rs1240;
	shl.b32 	%r2551, %r2550, 24;
	shl.b32 	%r2552, %r2501, 16;
	or.b32  	%r2553, %r2552, %r2551;
	mul.wide.u16 	%r2554, %rs1190, 256;
	or.b32  	%r2555, %r2553, %r2554;
	or.b32  	%r250, %r2555, %r2502;
	ld.global.nc.u8 	%rs1241, [%rd31+20];
	cvt.u32.u8 	%r2556, %rs1241;
	shl.b32 	%r2557, %r2556, 24;
	shl.b32 	%r2558, %r2503, 16;
	or.b32  	%r2559, %r2558, %r2557;
	mul.wide.u16 	%r2560, %rs1194, 256;
	or.b32  	%r2561, %r2559, %r2560;
	or.b32  	%r266, %r2561, %r2504;
	ld.global.nc.u8 	%rs1242, [%rd31+24];
	cvt.u32.u8 	%r2562, %rs1242;
	shl.b32 	%r2563, %r2562, 24;
	shl.b32 	%r2564, %r2505, 16;
	or.b32  	%r2565, %r2564, %r2563;
	mul.wide.u16 	%r2566, %rs1198, 256;
	or.b32  	%r2567, %r2565, %r2566;
	or.b32  	%r282, %r2567, %r2506;
	ld.global.nc.u8 	%rs1243, [%rd31+28];
	cvt.u32.u8 	%r2568, %rs1243;
	shl.b32 	%r2569, %r2568, 24;
	shl.b32 	%r2570, %r2507, 16;
	or.b32  	%r2571, %r2570, %r2569;
	mul.wide.u16 	%r2572, %rs1202, 256;
	or.b32  	%r2573, %r2571, %r2572;
	or.b32  	%r298, %r2573, %r2508;
	ld.global.nc.u8 	%rs1244, [%rd31+32];
	cvt.u32.u8 	%r2574, %rs1244;
	shl.b32 	%r2575, %r2574, 24;
	shl.b32 	%r2576, %r2509, 16;
	or.b32  	%r2577, %r2576, %r2575;
	mul.wide.u16 	%r2578, %rs1206, 256;
	or.b32  	%r2579, %r2577, %r2578;
	or.b32  	%r314, %r2579, %r2510;
	ld.global.nc.u8 	%rs1245, [%rd31+36];
	cvt.u32.u8 	%r2580, %rs1245;
	shl.b32 	%r2581, %r2580, 24;
	shl.b32 	%r2582, %r2511, 16;
	or.b32  	%r2583, %r2582, %r2581;
	mul.wide.u16 	%r2584, %rs1210, 256;
	or.b32  	%r2585, %r2583, %r2584;
	or.b32  	%r330, %r2585, %r2512;
	ld.global.nc.u8 	%rs1246, [%rd31+40];
	cvt.u32.u8 	%r2586, %rs1246;
	shl.b32 	%r2587, %r2586, 24;
	shl.b32 	%r2588, %r2513, 16;
	or.b32  	%r2589, %r2588, %r2587;
	mul.wide.u16 	%r2590, %rs1214, 256;
	or.b32  	%r2591, %r2589, %r2590;
	or.b32  	%r346, %r2591, %r2514;
	ld.global.nc.u8 	%rs1247, [%rd31+44];
	cvt.u32.u8 	%r2592, %rs1247;
	shl.b32 	%r2593, %r2592, 24;
	shl.b32 	%r2594, %r2515, 16;
	or.b32  	%r2595, %r2594, %r2593;
	mul.wide.u16 	%r2596, %rs1218, 256;
	or.b32  	%r2597, %r2595, %r2596;
	or.b32  	%r362, %r2597, %r2516;
	ld.global.nc.u8 	%rs1248, [%rd31+48];
	cvt.u32.u8 	%r2598, %rs1248;
	shl.b32 	%r2599, %r2598, 24;
	shl.b32 	%r2600, %r2517, 16;
	or.b32  	%r2601, %r2600, %r2599;
	mul.wide.u16 	%r2602, %rs1222, 256;
	or.b32  	%r2603, %r2601, %r2602;
	or.b32  	%r378, %r2603, %r2518;
	ld.global.nc.u8 	%rs1249, [%rd31+52];
	cvt.u32.u8 	%r2604, %rs1249;
	shl.b32 	%r2605, %r2604, 24;
	shl.b32 	%r2606, %r2519, 16;
	or.b32  	%r2607, %r2606, %r2605;
	mul.wide.u16 	%r2608, %rs1226, 256;
	or.b32  	%r2609, %r2607, %r2608;
	or.b32  	%r394, %r2609, %r2520;
	ld.global.nc.u8 	%rs1250, [%rd31+56];
	cvt.u32.u8 	%r2610, %rs1250;
	shl.b32 	%r2611, %r2610, 24;
	shl.b32 	%r2612, %r2521, 16;
	or.b32  	%r2613, %r2612, %r2611;
	mul.wide.u16 	%r2614, %rs1230, 256;
	or.b32  	%r2615, %r2613, %r2614;
	or.b32  	%r410, %r2615, %r2522;
	ld.global.nc.u8 	%rs1251, [%rd31+60];
	cvt.u32.u8 	%r2616, %rs1251;
	shl.b32 	%r2617, %r2616, 24;
	shl.b32 	%r2618, %r2523, 16;
	or.b32  	%r2619, %r2618, %r2617;
	mul.wide.u16 	%r2620, %rs1234, 256;
	or.b32  	%r2621, %r2619, %r2620;
	or.b32  	%r426, %r2621, %r2524;
	mov.b32 	%r943, 17;
	// begin inline asm
	shf.r.wrap.b32 %r188, %r410, %r410, %r943;
	// end inline asm
	mov.b32 	%r947, 19;
	// begin inline asm
	shf.r.wrap.b32 %r192, %r410, %r410, %r947;
	// end inline asm
	shr.u32 	%r2622, %r2615, 10;
	xor.b32  	%r2623, %r2622, %r188;
	xor.b32  	%r2624, %r2623, %r192;
	add.s32 	%r2625, %r2624, %r330;
	mov.b32 	%r951, 7;
	// begin inline asm
	shf.r.wrap.b32 %r196, %r202, %r202, %r951;
	// end inline asm
	mov.b32 	%r955, 18;
	// begin inline asm
	shf.r.wrap.b32 %r200, %r202, %r202, %r955;
	// end inline asm
	shr.u32 	%r2626, %r202, 3;
	xor.b32  	%r2627, %r2626, %r196;
	xor.b32  	%r2628, %r2627, %r200;
	add.s32 	%r2629, %r2625, %r2531;
	add.s32 	%r442, %r2629, %r2628;
	// begin inline asm
	shf.r.wrap.b32 %r204, %r426, %r426, %r943;
	// end inline asm
	// begin inline asm
	shf.r.wrap.b32 %r208, %r426, %r426, %r947;
	// end inline asm
	shr.u32 	%r2630, %r2621, 10;
	xor.b32  	%r2631, %r2630, %r204;
	xor.b32  	%r2632, %r2631, %r208;
	add.s32 	%r2633, %r2632, %r346;
	// begin inline asm
	shf.r.wrap.b32 %r212, %r218, %r218, %r951;
	// end inline asm
	// begin inline asm
	shf.r.wrap.b32 %r216, %r218, %r218, %r955;
	// end inline asm
	shr.u32 	%r2634, %r218, 3;
	xor.b32  	%r2635, %r2634, %r212;
	xor.b32  	%r2636, %r2635, %r216;
	add.s32 	%r2637, %r2633, %r202;
	add.s32 	%r458, %r2637, %r2636;
	// begin inline asm
	shf.r.wrap.b32 %r220, %r442, %r442, %r943;
	// end inline asm
	// begin inline asm
	shf.r.wrap.b32 %r224, %r442, %r442, %r947;
	// end inline asm
	shr.u32 	%r2638, %r442, 10;
	xor.b32  	%r2639, %r2638, %r220;
	xor.b32  	%r2640, %r2639, %r224;
	add.s32 	%r2641, %r2640, %r362;
	// begin inline asm
	shf.r.wrap.b32 %r228, %r234, %r234, %r951;
	// end inline asm
	// begin inline asm
	shf.r.wrap.b32 %r232, %r234, %r234, %r955;
	// end inline asm
	shr.u32 	%r2642, %r234, 3;
	xor.b32  	%r2643, %r2642, %r228;
	xor.b32  	%r2644, %r2643, %r232;
	add.s32 	%r2645, %r2641, %r218;
	add.s32 	%r474, %r2645, %r2644;
	// begin inline asm
	shf.r.wrap.b32 %r236, %r458, %r458, %r943;
	// end inline asm
	// begin inline asm
	shf.r.wrap.b32 %r240, %r458, %r458, %r947;
	// end inline asm
	shr.u32 	%r2646, %r458, 10;
	xor.b32  	%r2647, %r2646, %r236;
	xor.b32  	%r2648, %r2647, %r240;
	add.s32 	%r2649, %r2648, %r378;
	// begin inline asm
	shf.r.wrap.b32 %r244, %r250, %r250, %r951;
	// end inline asm
	// begin inline asm
	shf.r.wrap.b32 %r248, %r250, %r250, %r955;
	// end inline asm
	shr.u32 	%r2650, %r250, 3;
	xor.b32  	%r2651, %r2650, %r244;
	xor.b32  	%r2652, %r2651, %r248;
	add.s32 	%r2653, %r2649, %r234;
	add.s32 	%r490, %r2653, %r2652;
	// begin inline asm
	shf.r.wrap.b32 %r252, %r474, %r474, %r943;
	// end inline asm
	// begin inline asm
	shf.r.wrap.b32 %r256, %r474, %r474, %r947;
	// end inline asm
	shr.u32 	%r2654, %r474, 10;
	xor.b32  	%r2655, %r2654, %r252;
	xor.b32  	%r2656, %r2655, %r256;
	add.s32 	%r2657, %r2656, %r394;
	// begin inline asm
	shf.r.wrap.b32 %r260, %r266, %r266, %r951;
	// end inline asm
	// begin inline asm
	shf.r.wrap.b32 %r264, %r266, %r266, %r955;
	// end inline asm
	shr.u32 	%r2658, %r266, 3;
	xor.b32  	%r2659, %r2658, %r260;
	xor.b32  	%r2660, %r2659, %r264;
	add.s32 	%r2661, %r2657, %r250;
	add.s32 	%r506, %r2661, %r2660;
	// begin inline asm
	shf.r.wrap.b32 %r268, %r490, %r490, %r943;
	// end inline asm
	// begin inline asm
	shf.r.wrap.b32 %r272, %r490, %r490, %r947;
	// end inline asm
	shr.u32 	%r2662, %r490, 10;
	xor.b32  	%r2663, %r2662, %r268;
	xor.b32  	%r2664, %r2663, %r272;
	add.s32 	%r2665, %r2664, %r410;
	// begin inline asm
	shf.r.wrap.b32 %r276, %r282, %r282, %r951;
	// end inline asm
	// begin inline asm
	shf.r.wrap.b32 %r280, %r282, %r282, %r955;
	// end inline asm
	shr.u32 	%r2666, %r282, 3;
	xor.b32  	%r2667, %r2666, %r276;
	xor.b32  	%r2668, %r2667, %r280;
	add.s32 	%r2669, %r2665, %r266;
	add.s32 	%r522, %r2669, %r2668;
	// begin inline asm
	shf.r.wrap.b32 %r284, %r506, %r506, %r943;
	// end inline asm
	// begin inline asm
	shf.r.wrap.b32 %r288, %r506, %r506, %r947;
	// end inline asm
	shr.u32 	%r2670, %r506, 10;
	xor.b32  	%r2671, %r2670, %r284;
	xor.b32  	%r2672, %r2671, %r288;
	add.s32 	%r2673, %r2672, %r426;
	// begin inline asm
	shf.r.wrap.b32 %r292, %r298, %r298, %r951;
	// end inline asm
	// begin inline asm
	shf.r.wrap.b32 %r296, %r298, %r298, %r955;
	// end inline asm
	shr.u32 	%r2674, %r298, 3;
	xor.b32  	%r2675, %r2674, %r292;
	xor.b32  	%r2676, %r2675, %r296;
	add.s32 	%r2677, %r2673, %r282;
	add.s32 	%r538, %r2677, %r2676;
	// begin inline asm
	shf.r.wrap.b32 %r300, %r522, %r522, %r943;
	// end inline asm
	// begin inline asm
	shf.r.wrap.b32 %r304, %r522, %r522, %r947;
	// end inline asm
	shr.u32 	%r2678, %r522, 10;
	xor.b32  	%r2679, %r2678, %r300;
	xor.b32  	%r2680, %r2679, %r304;
	add.s32 	%r2681, %r2680, %r442;
	// begin inline asm
	shf.r.wrap.b32 %r308, %r314, %r314, %r951;
	// end inline asm
	// begin inline asm
	shf.r.wrap.b32 %r312, %r314, %r314, %r955;
	// end inline asm
	shr.u32 	%r2682, %r314, 3;
	xor.b32  	%r2683, %r2682, %r308;
	xor.b32  	%r2684, %r2683, %r312;
	add.s32 	%r2685, %r2681, %r298;
	add.s32 	%r554, %r2685, %r2684;
	// begin inline asm
	shf.r.wrap.b32 %r316, %r538, %r538, %r943;
	// end inline asm
	// begin inline asm
	shf.r.wrap.b32 %r320, %r538, %r538, %r947;
	// end inline asm
	shr.u32 	%r2686, %r538, 10;
	xor.b32  	%r2687, %r2686, %r316;
	xor.b32  	%r2688, %r2687, %r320;
	add.s32 	%r2689, %r2688, %r458;
	// begin inline asm
	shf.r.wrap.b32 %r324, %r330, %r330, %r951;
	// end inline asm
	// begin inline asm
	shf.r.wrap.b32 %r328, %r330, %r330, %r955;
	// end inline asm
	shr.u32 	%r2690, %r330, 3;
	xor.b32  	%r2691, %r2690, %r324;
	xor.b32  	%r2692, %r2691, %r328;
	add.s32 	%r2693, %r2689, %r314;
	add.s32 	%r570, %r2693, %r2692;
	// begin inline asm
	shf.r.wrap.b32 %r332, %r554, %r554, %r943;
	// end inline asm
	// begin inline asm
	shf.r.wrap.b32 %r336, %r554, %r554, %r947;
	// end inline asm
	shr.u32 	%r2694, %r554, 10;
	xor.b32  	%r2695, %r2694, %r332;
	xor.b32  	%r2696, %r2695, %r336;
	add.s32 	%r2697, %r2696, %r474;
	// begin inline asm
	shf.r.wrap.b32 %r340, %r346, %r346, %r951;
	// end inline asm
	// begin inline asm
	shf.r.wrap.b32 %r344, %r346, %r346, %r955;
	// end inline asm
	shr.u32 	%r2698, %r346, 3;
	xor.b32  	%r2699, %r2698, %r340;
	xor.b32  	%r2700, %r2699, %r344;
	add.s32 	%r2701, %r2697, %r330;
	add.s32 	%r586, %r2701, %r2700;
	// begin inline asm
	shf.r.wrap.b32 %r348, %r570, %r570, %r943;
	// end inline asm
	// begin inline asm
	shf.r.wrap.b32 %r352, %r570, %r570, %r947;
	// end inline asm
	shr.u32 	%r2702, %r570, 10;
	xor.b32  	%r2703, %r2702, %r348;
	xor.b32  	%r2704, %r2703, %r352;
	add.s32 	%r2705, %r2704, %r490;
	// begin inline asm
	shf.r.wrap.b32 %r356, %r362, %r362, %r951;
	// end inline asm
	// begin inline asm
	shf.r.wrap.b32 %r360, %r362, %r362, %r955;
	// end inline asm
	shr.u32 	%r2706, %r362, 3;
	xor.b32  	%r2707, %r2706, %r356;
	xor.b32  	%r2708, %r2707, %r360;
	add.s32 	%r2709, %r2705, %r346;
	add.s32 	%r602, %r2709, %r2708;
	// begin inline asm
	shf.r.wrap.b32 %r364, %r586, %r586, %r943;
	// end inline asm
	// begin inline asm
	shf.r.wrap.b32 %r368, %r586, %r586, %r947;
	// end inline asm
	shr.u32 	%r2710, %r586, 10;
	xor.b32  	%r2711, %r2710, %r364;
	xor.b32  	%r2712, %r2711, %r368;
	add.s32 	%r2713, %r2712, %r506;
	// begin inline asm
	shf.r.wrap.b32 %r372, %r378, %r378, %r951;
	// end inline asm
	// begin inline asm
	shf.r.wrap.b32 %r376, %r378, %r378, %r955;
	// end inline asm
	shr.u32 	%r2714, %r378, 3;
	xor.b32  	%r2715, %r2714, %r372;
	xor.b32  	%r2716, %r2715, %r376;
	add.s32 	%r2717, %r2713, %r362;
	add.s32 	%r618, %r2717, %r2716;
	// begin inline asm
	shf.r.wrap.b32 %r380, %r602, %r602, %r943;
	// end inline asm
	// begin inline asm
	shf.r.wrap.b32 %r384, %r602, %r602, %r947;
	// end inline asm
	shr.u32 	%r2718, %r602, 10;
	xor.b32  	%r2719, %r2718, %r380;
	xor.b32  	%r2720, %r2719, %r384;
	add.s32 	%r2721, %r2720, %r522;
	// begin inline asm
	shf.r.wrap.b32 %r388, %r394, %r394, %r951;
	// end inline asm
	// begin inline asm
	shf.r.wrap.b32 %r392, %r394, %r394, %r955;
	// end inline asm
	shr.u32 	%r2722, %r394, 3;
	xor.b32  	%r2723, %r2722, %r388;
	xor.b32  	%r2724, %r2723, %r392;
	add.s32 	%r2725, %r2721, %r378;
	add.s32 	%r634, %r2725, %r2724;
	// begin inline asm
	shf.r.wrap.b32 %r396, %r618, %r618, %r943;
	// end inline asm
	// begin inline asm
	shf.r.wrap.b32 %r400, %r618, %r618, %r947;
	// end inline asm
	shr.u32 	%r2726, %r618, 10;
	xor.b32  	%r2727, %r2726, %r396;
	xor.b32  	%r2728, %r2727, %r400;
	add.s32 	%r2729, %r2728, %r538;
	// begin inline asm
	shf.r.wrap.b32 %r404, %r410, %r410, %r951;
	// end inline asm
	// begin inline asm
	shf.r.wrap.b32 %r408, %r410, %r410, %r955;
	// end inline asm
	shr.u32 	%r2730, %r410, 3;
	xor.b32  	%r2731, %r2730, %r404;
	xor.b32  	%r2732, %r2731, %r408;
	add.s32 	%r2733, %r2729, %r394;
	add.s32 	%r650, %r2733, %r2732;
	// begin inline asm
	shf.r.wrap.b32 %r412, %r634, %r634, %r943;
	// end inline asm
	// begin inline asm
	shf.r.wrap.b32 %r416, %r634, %r634, %r947;
	// end inline asm
	shr.u32 	%r2734, %r634, 10;
	xor.b32  	%r2735, %r2734, %r412;
	xor.b32  	%r2736, %r2735, %r416;
	add.s32 	%r2737, %r2736, %r554;
	// begin inline asm
	shf.r.wrap.b32 %r420, %r426, %r426, %r951;
	// end inline asm
	// begin inline asm
	shf.r.wrap.b32 %r424, %r426, %r426, %r955;
	// end inline asm
	shr.u32 	%r2738, %r426, 3;
	xor.b32  	%r2739, %r2738, %r420;
	xor.b32  	%r2740, %r2739, %r424;
	add.s32 	%r2741, %r2737, %r410;
	add.s32 	%r666, %r2741, %r2740;
	// begin inline asm
	shf.r.wrap.b32 %r428, %r650, %r650, %r943;
	// end inline asm
	// begin inline asm
	shf.r.wrap.b32 %r432, %r650, %r650, %r947;
	// end inline asm
	shr.u32 	%r2742, %r650, 10;
	xor.b32  	%r2743, %r2742, %r428;
	xor.b32  	%r2744, %r2743, %r432;
	add.s32 	%r2745, %r2744, %r570;
	// begin inline asm
	shf.r.wrap.b32 %r436, %r442, %r442, %r951;
	// end inline asm
	// begin inline asm
	shf.r.wrap.b32 %r440, %r442, %r442, %r955;
	// end inline asm
	shr.u32 	%r2746, %r442, 3;
	xor.b32  	%r2747, %r2746, %r436;
	xor.b32  	%r2748, %r2747, %r440;
	add.s32 	%r2749, %r2745, %r426;
	add.s32 	%r682, %r2749, %r2748;
	// begin inline asm
	shf.r.wrap.b32 %r444, %r666, %r666, %r943;
	// end inline asm
	// begin inline asm
	shf.r.wrap.b32 %r448, %r666, %r666, %r947;
	// end inline asm
	shr.u32 	%r2750, %r666, 10;
	xor.b32  	%r2751, %r2750, %r444;
	xor.b32  	%r2752, %r2751, %r448;
	add.s32 	%r2753, %r2752, %r586;
	// begin inline asm
	shf.r.wrap.b32 %r452, %r458, %r458, %r951;
	// end inline asm
	// begin inline asm
	shf.r.wrap.b32 %r456, %r458, %r458, %r955;
	// end inline asm
	shr.u32 	%r2754, %r458, 3;
	xor.b32  	%r2755, %r2754, %r452;
	xor.b32  	%r2756, %r2755, %r456;
	add.s32 	%r2757, %r2753, %r442;
	add.s32 	%r698, %r2757, %r2756;
	// begin inline asm
	shf.r.wrap.b32 %r460, %r682, %r682, %r943;
	// end inline asm
	// begin inline asm
	shf.r.wrap.b32 %r464, %r682, %r682, %r947;
	// end inline asm
	shr.u32 	%r2758, %r682, 10;
	xor.b32  	%r2759, %r2758, %r460;
	xor.b32  	%r2760, %r2759, %r464;
	add.s32 	%r2761, %r2760, %r602;
	// begin inline asm
	shf.r.wrap.b32 %r468, %r474, %r474, %r951;
	// end inline asm
	// begin inline asm
	shf.r.wrap.b32 %r472, %r474, %r474, %r955;
	// end inline asm
	shr.u32 	%r2762, %r474, 3;
	xor.b32  	%r2763, %r2762, %r468;
	xor.b32  	%r2764, %r2763, %r472;
	add.s32 	%r2765, %r2761, %r458;
	add.s32 	%r714, %r2765, %r2764;
	// begin inline asm
	shf.r.wrap.b32 %r476, %r698, %r698, %r943;
	// end inline asm
	// begin inline asm
	shf.r.wrap.b32 %r480, %r698, %r698, %r947;
	// end inline asm
	shr.u32 	%r2766, %r698, 10;
	xor.b32  	%r2767, %r2766, %r476;
	xor.b32  	%r2768, %r2767, %r480;
	add.s32 	%r2769, %r2768, %r618;
	// begin inline asm
	shf.r.wrap.b32 %r484, %r490, %r490, %r951;
	// end inline asm
	// begin inline asm
	shf.r.wrap.b32 %r488, %r490, %r490, %r955;
	// end inline asm
	shr.u32 	%r2770, %r490, 3;
	xor.b32  	%r2771, %r2770, %r484;
	xor.b32  	%r2772, %r2771, %r488;
	add.s32 	%r2773, %r2769, %r474;
	add.s32 	%r730, %r2773, %r2772;
	// begin inline asm
	shf.r.wrap.b32 %r492, %r714, %r714, %r943;
	// end inline asm
	// begin inline asm
	shf.r.wrap.b32 %r496, %r714, %r714, %r947;
	// end inline asm
	shr.u32 	%r2774, %r714, 10;
	xor.b32  	%r2775, %r2774, %r492;
	xor.b32  	%r2776, %r2775, %r496;
	add.s32 	%r2777, %r2776, %r634;
	// begin inline asm
	shf.r.wrap.b32 %r500, %r506, %r506, %r951;
	// end inline asm
	// begin inline asm
	shf.r.wrap.b32 %r504, %r506, %r506, %r955;
	// end inline asm
	shr.u32 	%r2778, %r506, 3;
	xor.b32  	%r2779, %r2778, %r500;
	xor.b32  	%r2780, %r2779, %r504;
	add.s32 	%r2781, %r2777, %r490;
	add.s32 	%r746, %r2781, %r2780;
	// begin inline asm
	shf.r.wrap.b32 %r508, %r730, %r730, %r943;
	// end inline asm
	// begin inline asm
	shf.r.wrap.b32 %r512, %r730, %r730, %r947;
	// end inline asm
	shr.u32 	%r2782, %r730, 10;
	xor.b32  	%r2783, %r2782, %r508;
	xor.b32  	%r2784, %r2783, %r512;
	add.s32 	%r2785, %r2784, %r650;
	// begin inline asm
	shf.r.wrap.b32 %r516, %r522, %r522, %r951;
	// end inline asm
	// begin inline asm
	shf.r.wrap.b32 %r520, %r522, %r522, %r955;
	// end inline asm
	shr.u32 	%r2786, %r522, 3;
	xor.b32  	%r2787, %r2786, %r516;
	xor.b32  	%r2788, %r2787, %r520;
	add.s32 	%r2789, %r2785, %r506;
	add.s32 	%r762, %r2789, %r2788;
	// begin inline asm
	shf.r.wrap.b32 %r524, %r746, %r746, %r943;
	// end inline asm
	// begin inline asm
	shf.r.wrap.b32 %r528, %r746, %r746, %r947;
	// end inline asm
	shr.u32 	%r2790, %r746, 10;
	xor.b32  	%r2791, %r2790, %r524;
	xor.b32  	%r2792, %r2791, %r528;
	add.s32 	%r2793, %r2792, %r666;
	// begin inline asm
	shf.r.wrap.b32 %r532, %r538, %r538, %r951;
	// end inline asm
	// begin inline asm
	shf.r.wrap.b32 %r536, %r538, %r538, %r955;
	// end inline asm
	shr.u32 	%r2794, %r538, 3;
	xor.b32  	%r2795, %r2794, %r532;
	xor.b32  	%r2796, %r2795, %r536;
	add.s32 	%r2797, %r2793, %r522;
	add.s32 	%r778, %r2797, %r2796;
	// begin inline asm
	shf.r.wrap.b32 %r540, %r762, %r762, %r943;
	// end inline asm
	// begin inline asm
	shf.r.wrap.b32 %r544, %r762, %r762, %r947;
	// end inline asm
	shr.u32 	%r2798, %r762, 10;
	xor.b32  	%r2799, %r2798, %r540;
	xor.b32  	%r2800, %r2799, %r544;
	add.s32 	%r2801, %r2800, %r682;
	// begin inline asm
	shf.r.wrap.b32 %r548, %r554, %r554, %r951;
	// end inline asm
	// begin inline asm
	shf.r.wrap.b32 %r552, %r554, %r554, %r955;
	// end inline asm
	shr.u32 	%r2802, %r554, 3;
	xor.b32  	%r2803, %r2802, %r548;
	xor.b32  	%r2804, %r2803, %r552;
	add.s32 	%r2805, %r2801, %r538;
	add.s32 	%r794, %r2805, %r2804;
	// begin inline asm
	shf.r.wrap.b32 %r556, %r778, %r778, %r943;
	// end inline asm
	// begin inline asm
	shf.r.wrap.b32 %r560, %r778, %r778, %r947;
	// end inline asm
	shr.u32 	%r2806, %r778, 10;
	xor.b32  	%r2807, %r2806, %r556;
	xor.b32  	%r2808, %r2807, %r560;
	add.s32 	%r2809, %r2808, %r698;
	// begin inline asm
	shf.r.wrap.b32 %r564, %r570, %r570, %r951;
	// end inline asm
	// begin inline asm
	shf.r.wrap.b32 %r568, %r570, %r570, %r955;
	// end inline asm
	shr.u32 	%r2810, %r570, 3;
	xor.b32  	%r2811, %r2810, %r564;
	xor.b32  	%r2812, %r2811, %r568;
	add.s32 	%r2813, %r2809, %r554;
	add.s32 	%r810, %r2813, %r2812;
	// begin inline asm
	shf.r.wrap.b32 %r572, %r794, %r794, %r943;
	// end inline asm
	// begin inline asm
	shf.r.wrap.b32 %r576, %r794, %r794, %r947;
	// end inline asm
	shr.u32 	%r2814, %r794, 10;
	xor.b32  	%r2815, %r2814, %r572;
	xor.b32  	%r2816, %r2815, %r576;
	add.s32 	%r2817, %r2816, %r714;
	// begin inline asm
	shf.r.wrap.b32 %r580, %r586, %r586, %r951;
	// end inline asm
	// begin inline asm
	shf.r.wrap.b32 %r584, %r586, %r586, %r955;
	// end inline asm
	shr.u32 	%r2818, %r586, 3;
	xor.b32  	%r2819, %r2818, %r580;
	xor.b32  	%r2820, %r2819, %r584;
	add.s32 	%r2821, %r2817, %r570;
	add.s32 	%r826, %r2821, %r2820;
	// begin inline asm
	shf.r.wrap.b32 %r588, %r810, %r810, %r943;
	// end inline asm
	// begin inline asm
	shf.r.wrap.b32 %r592, %r810, %r810, %r947;
	// end inline asm
	shr.u32 	%r2822, %r810, 10;
	xor.b32  	%r2823, %r2822, %r588;
	xor.b32  	%r2824, %r2823, %r592;
	add.s32 	%r2825, %r2824, %r730;
	// begin inline asm
	shf.r.wrap.b32 %r596, %r602, %r602, %r951;
	// end inline asm
	// begin inline asm
	shf.r.wrap.b32 %r600, %r602, %r602, %r955;
	// end inline asm
	shr.u32 	%r2826, %r602, 3;
	xor.b32  	%r2827, %r2826, %r596;
	xor.b32  	%r2828, %r2827, %r600;
	add.s32 	%r2829, %r2825, %r586;
	add.s32 	%r842, %r2829, %r2828;
	// begin inline asm
	shf.r.wrap.b32 %r604, %r826, %r826, %r943;
	// end inline asm
	// begin inline asm
	shf.r.wrap.b32 %r608, %r826, %r826, %r947;
	// end inline asm
	shr.u32 	%r2830, %r826, 10;
	xor.b32  	%r2831, %r2830, %r604;
	xor.b32  	%r2832, %r2831, %r608;
	add.s32 	%r2833, %r2832, %r746;
	// begin inline asm
	shf.r.wrap.b32 %r612, %r618, %r618, %r951;
	// end inline asm
	// begin inline asm
	shf.r.wrap.b32 %r616, %r618, %r618, %r955;
	// end inline asm
	shr.u32 	%r2834, %r618, 3;
	xor.b32  	%r2835, %r2834, %r612;
	xor.b32  	%r2836, %r2835, %r616;
	add.s32 	%r2837, %r2833, %r602;
	add.s32 	%r858, %r2837, %r2836;
	// begin inline asm
	shf.r.wrap.b32 %r620, %r842, %r842, %r943;
	// end inline asm
	// begin inline asm
	shf.r.wrap.b32 %r624, %r842, %r842, %r947;
	// end inline asm
	shr.u32 	%r2838, %r842, 10;
	xor.b32  	%r2839, %r2838, %r620;
	xor.b32  	%r2840, %r2839, %r624;
	add.s32 	%r2841, %r2840, %r762;
	// begin inline asm
	shf.r.wrap.b32 %r628, %r634, %r634, %r951;
	// end inline asm
	// begin inline asm
	shf.r.wrap.b32 %r632, %r634, %r634, %r955;
	// end inline asm
	shr.u32 	%r2842, %r634, 3;
	xor.b32  	%r2843, %r2842, %r628;
	xor.b32  	%r2844, %r2843, %r632;
	add.s32 	%r2845, %r2841, %r618;
	add.s32 	%r874, %r2845, %r2844;
	// begin inline asm
	shf.r.wrap.b32 %r636, %r858, %r858, %r943;
	// end inline asm
	// begin inline asm
	shf.r.wrap.b32 %r640, %r858, %r858, %r947;
	// end inline asm
	shr.u32 	%r2846, %r858, 10;
	xor.b32  	%r2847, %r2846, %r636;
	xor.b32  	%r2848, %r2847, %r640;
	add.s32 	%r2849, %r2848, %r778;
	// begin inline asm
	shf.r.wrap.b32 %r644, %r650, %r650, %r951;
	// end inline asm
	// begin inline asm
	shf.r.wrap.b32 %r648, %r650, %r650, %r955;
	// end inline asm
	shr.u32 	%r2850, %r650, 3;
	xor.b32  	%r2851, %r2850, %r644;
	xor.b32  	%r2852, %r2851, %r648;
	add.s32 	%r2853, %r2849, %r634;
	add.s32 	%r890, %r2853, %r2852;
	// begin inline asm
	shf.r.wrap.b32 %r652, %r874, %r874, %r943;
	// end inline asm
	// begin inline asm
	shf.r.wrap.b32 %r656, %r874, %r874, %r947;
	// end inline asm
	shr.u32 	%r2854, %r874, 10;
	xor.b32  	%r2855, %r2854, %r652;
	xor.b32  	%r2856, %r2855, %r656;
	add.s32 	%r2857, %r2856, %r794;
	// begin inline asm
	shf.r.wrap.b32 %r660, %r666, %r666, %r951;
	// end inline asm
	// begin inline asm
	shf.r.wrap.b32 %r664, %r666, %r666, %r955;
	// end inline asm
	shr.u32 	%r2858, %r666, 3;
	xor.b32  	%r2859, %r2858, %r660;
	xor.b32  	%r2860, %r2859, %r664;
	add.s32 	%r2861, %r2857, %r650;
	add.s32 	%r906, %r2861, %r2860;
	// begin inline asm
	shf.r.wrap.b32 %r668, %r890, %r890, %r943;
	// end inline asm
	// begin inline asm
	shf.r.wrap.b32 %r672, %r890, %r890, %r947;
	// end inline asm
	shr.u32 	%r2862, %r890, 10;
	xor.b32  	%r2863, %r2862, %r668;
	xor.b32  	%r2864, %r2863, %r672;
	add.s32 	%r2865, %r2864, %r810;
	// begin inline asm
	shf.r.wrap.b32 %r676, %r682, %r682, %r951;
	// end inline asm
	// begin inline asm
	shf.r.wrap.b32 %r680, %r682, %r682, %r955;
	// end inline asm
	shr.u32 	%r2866, %r682, 3;
	xor.b32  	%r2867, %r2866, %r676;
	xor.b32  	%r2868, %r2867, %r680;
	add.s32 	%r2869, %r2865, %r666;
	add.s32 	%r922, %r2869, %r2868;
	// begin inline asm
	shf.r.wrap.b32 %r684, %r906, %r906, %r943;
	// end inline asm
	// begin inline asm
	shf.r.wrap.b32 %r688, %r906, %r906, %r947;
	// end inline asm
	shr.u32 	%r2870, %r906, 10;
	xor.b32  	%r2871, %r2870, %r684;
	xor.b32  	%r2872, %r2871, %r688;
	add.s32 	%r2873, %r2872, %r826;
	// begin inline asm
	shf.r.wrap.b32 %r692, %r698, %r698, %r951;
	// end inline asm
	// begin inline asm
	shf.r.wrap.b32 %r696, %r698, %r698, %r955;
	// end inline asm
	shr.u32 	%r2874, %r698, 3;
	xor.b32  	%r2875, %r2874, %r692;
	xor.b32  	%r2876, %r2875, %r696;
	add.s32 	%r2877, %r2873, %r682;
	add.s32 	%r938, %r2877, %r2876;
	// begin inline asm
	shf.r.wrap.b32 %r700, %r922, %r922, %r943;
	// end inline asm
	// begin inline asm
	shf.r.wrap.b32 %r704, %r922, %r922, %r947;
	// end inline asm
	shr.u32 	%r2878, %r922, 10;
	xor.b32  	%r2879, %r2878, %r700;
	xor.b32  	%r2880, %r2879, %r704;
	add.s32 	%r2881, %r2880, %r842;
	// begin inline asm
	shf.r.wrap.b32 %r708, %r714, %r714, %r951;
	// end inline asm
	// begin inline asm
	shf.r.wrap.b32 %r712, %r714, %r714, %r955;
	// end inline asm
	shr.u32 	%r2882, %r714, 3;
	xor.b32  	%r2883, %r2882, %r708;
	xor.b32  	%r2884, %r2883, %r712;
	add.s32 	%r2885, %r2881, %r698;
	add.s32 	%r954, %r2885, %r2884;
	// begin inline asm
	shf.r.wrap.b32 %r716, %r938, %r938, %r943;
	// end inline asm
	// begin inline asm
	shf.r.wrap.b32 %r720, %r938, %r938, %r947;
	// end inline asm
	shr.u32 	%r2886, %r938, 10;
	xor.b32  	%r2887, %r2886, %r716;
	xor.b32  	%r2888, %r2887, %r720;
	add.s32 	%r2889, %r2888, %r858;
	// begin inline asm
	shf.r.wrap.b32 %r724, %r730, %r730, %r951;
	// end inline asm
	// begin inline asm
	shf.r.wrap.b32 %r728, %r730, %r730, %r955;
	// end inline asm
	shr.u32 	%r2890, %r730, 3;
	xor.b32  	%r2891, %r2890, %r724;
	xor.b32  	%r2892, %r2891, %r728;
	add.s32 	%r2893, %r2889, %r714;
	add.s32 	%r754, %r2893, %r2892;
	// begin inline asm
	shf.r.wrap.b32 %r732, %r954, %r954, %r943;
	// end inline asm
	// begin inline asm
	shf.r.wrap.b32 %r736, %r954, %r954, %r947;
	// end inline asm
	shr.u32 	%r2894, %r954, 10;
	xor.b32  	%r2895, %r2894, %r732;
	xor.b32  	%r2896, %r2895, %r736;
	add.s32 	%r2897, %r2896, %r874;
	// begin inline asm
	shf.r.wrap.b32 %r740, %r746, %r746, %r951;
	// end inline asm
	// begin inline asm
	shf.r.wrap.b32 %r744, %r746, %r746, %r955;
	// end inline asm
	shr.u32 	%r2898, %r746, 3;
	xor.b32  	%r2899, %r2898, %r740;
	xor.b32  	%r2900, %r2899, %r744;
	add.s32 	%r2901, %r2897, %r730;
	add.s32 	%r770, %r2901, %r2900;
	// begin inline asm
	shf.r.wrap.b32 %r748, %r754, %r754, %r943;
	// end inline asm
	// begin inline asm
	shf.r.wrap.b32 %r752, %r754, %r754, %r947;
	// end inline asm
	shr.u32 	%r2902, %r754, 10;
	xor.b32  	%r2903, %r2902, %r748;
	xor.b32  	%r2904, %r2903, %r752;
	add.s32 	%r2905, %r2904, %r890;
	// begin inline asm
	shf.r.wrap.b32 %r756, %r762, %r762, %r951;
	// end inline asm
	// begin inline asm
	shf.r.wrap.b32 %r760, %r762, %r762, %r955;
	// end inline asm
	shr.u32 	%r2906, %r762, 3;
	xor.b32  	%r2907, %r2906, %r756;
	xor.b32  	%r2908, %r2907, %r760;
	add.s32 	%r2909, %r2905, %r746;
	add.s32 	%r786, %r2909, %r2908;
	// begin inline asm
	shf.r.wrap.b32 %r764, %r770, %r770, %r943;
	// end inline asm
	// begin inline asm
	shf.r.wrap.b32 %r768, %r770, %r770, %r947;
	// end inline asm
	shr.u32 	%r2910, %r770, 10;
	xor.b32  	%r2911, %r2910, %r764;
	xor.b32  	%r2912, %r2911, %r768;
	add.s32 	%r2913, %r2912, %r906;
	// begin inline asm
	shf.r.wrap.b32 %r772, %r778, %r778, %r951;
	// end inline asm
	// begin inline asm
	shf.r.wrap.b32 %r776, %r778, %r778, %r955;
	// end inline asm
	shr.u32 	%r2914, %r778, 3;
	xor.b32  	%r2915, %r2914, %r772;
	xor.b32  	%r2916, %r2915, %r776;
	add.s32 	%r2917, %r2913, %r762;
	add.s32 	%r802, %r2917, %r2916;
	// begin inline asm
	shf.r.wrap.b32 %r780, %r786, %r786, %r943;
	// end inline asm
	// begin inline asm
	shf.r.wrap.b32 %r784, %r786, %r786, %r947;
	// end inline asm
	shr.u32 	%r2918, %r786, 10;
	xor.b32  	%r2919, %r2918, %r780;
	xor.b32  	%r2920, %r2919, %r784;
	add.s32 	%r2921, %r2920, %r922;
	// begin inline asm
	shf.r.wrap.b32 %r788, %r794, %r794, %r951;
	// end inline asm
	// begin inline asm
	shf.r.wrap.b32 %r792, %r794, %r794, %r955;
	// end inline asm
	shr.u32 	%r2922, %r794, 3;
	xor.b32  	%r2923, %r2922, %r788;
	xor.b32  	%r2924, %r2923, %r792;
	add.s32 	%r2925, %r2921, %r778;
	add.s32 	%r818, %r2925, %r2924;
	// begin inline asm
	shf.r.wrap.b32 %r796, %r802, %r802, %r943;
	// end inline asm
	// begin inline asm
	shf.r.wrap.b32 %r800, %r802, %r802, %r947;
	// end inline asm
	shr.u32 	%r2926, %r802, 10;
	xor.b32  	%r2927, %r2926, %r796;
	xor.b32  	%r2928, %r2927, %r800;
	add.s32 	%r2929, %r2928, %r938;
	// begin inline asm
	shf.r.wrap.b32 %r804, %r810, %r810, %r951;
	// end inline asm
	// begin inline asm
	shf.r.wrap.b32 %r808, %r810, %r810, %r955;
	// end inline asm
	shr.u32 	%r2930, %r810, 3;
	xor.b32  	%r2931, %r2930, %r804;
	xor.b32  	%r2932, %r2931, %r808;
	add.s32 	%r2933, %r2929, %r794;
	add.s32 	%r834, %r2933, %r2932;
	// begin inline asm
	shf.r.wrap.b32 %r812, %r818, %r818, %r943;
	// end inline asm
	// begin inline asm
	shf.r.wrap.b32 %r816, %r818, %r818, %r947;
	// end inline asm
	shr.u32 	%r2934, %r818, 10;
	xor.b32  	%r2935, %r2934, %r812;
	xor.b32  	%r2936, %r2935, %r816;
	add.s32 	%r2937, %r2936, %r954;
	// begin inline asm
	shf.r.wrap.b32 %r820, %r826, %r826, %r951;
	// end inline asm
	// begin inline asm
	shf.r.wrap.b32 %r824, %r826, %r826, %r955;
	// end inline asm
	shr.u32 	%r2938, %r826, 3;
	xor.b32  	%r2939, %r2938, %r820;
	xor.b32  	%r2940, %r2939, %r824;
	add.s32 	%r2941, %r2937, %r810;
	add.s32 	%r850, %r2941, %r2940;
	// begin inline asm
	shf.r.wrap.b32 %r828, %r834, %r834, %r943;
	// end inline asm
	// begin inline asm
	shf.r.wrap.b32 %r832, %r834, %r834, %r947;
	// end inline asm
	shr.u32 	%r2942, %r834, 10;
	xor.b32  	%r2943, %r2942, %r828;
	xor.b32  	%r2944, %r2943, %r832;
	add.s32 	%r2945, %r2944, %r754;
	// begin inline asm
	shf.r.wrap.b32 %r836, %r842, %r842, %r951;
	// end inline asm
	// begin inline asm
	shf.r.wrap.b32 %r840, %r842, %r842, %r955;
	// end inline asm
	shr.u32 	%r2946, %r842, 3;
	xor.b32  	%r2947, %r2946, %r836;
	xor.b32  	%r2948, %r2947, %r840;
	add.s32 	%r2949, %r2945, %r826;
	add.s32 	%r866, %r2949, %r2948;
	// begin inline asm
	shf.r.wrap.b32 %r844, %r850, %r850, %r943;
	// end inline asm
	// begin inline asm
	shf.r.wrap.b32 %r848, %r850, %r850, %r947;
	// end inline asm
	shr.u32 	%r2950, %r850, 10;
	xor.b32  	%r2951, %r2950, %r844;
	xor.b32  	%r2952, %r2951, %r848;
	add.s32 	%r2953, %r2952, %r770;
	// begin inline asm
	shf.r.wrap.b32 %r852, %r858, %r858, %r951;
	// end inline asm
	// begin inline asm
	shf.r.wrap.b32 %r856, %r858, %r858, %r955;
	// end inline asm
	shr.u32 	%r2954, %r858, 3;
	xor.b32  	%r2955, %r2954, %r852;
	xor.b32  	%r2956, %r2955, %r856;
	add.s32 	%r2957, %r2953, %r842;
	add.s32 	%r882, %r2957, %r2956;
	// begin inline asm
	shf.r.wrap.b32 %r860, %r866, %r866, %r943;
	// end inline asm
	// begin inline asm
	shf.r.wrap.b32 %r864, %r866, %r866, %r947;
	// end inline asm
	shr.u32 	%r2958, %r866, 10;
	xor.b32  	%r2959, %r2958, %r860;
	xor.b32  	%r2960, %r2959, %r864;
	add.s32 	%r2961, %r2960, %r786;
	// begin inline asm
	shf.r.wrap.b32 %r868, %r874, %r874, %r951;
	// end inline asm
	// begin inline asm
	shf.r.wrap.b32 %r872, %r874, %r874, %r955;
	// end inline asm
	shr.u32 	%r2962, %r874, 3;
	xor.b32  	%r2963, %r2962, %r868;
	xor.b32  	%r2964, %r2963, %r872;
	add.s32 	%r2965, %r2961, %r858;
	add.s32 	%r898, %r2965, %r2964;
	// begin inline asm
	shf.r.wrap.b32 %r876, %r882, %r882, %r943;
	// end inline asm
	// begin inline asm
	shf.r.wrap.b32 %r880, %r882, %r882, %r947;
	// end inline asm
	shr.u32 	%r2966, %r882, 10;
	xor.b32  	%r2967, %r2966, %r876;
	xor.b32  	%r2968, %r2967, %r880;
	add.s32 	%r2969, %r2968, %r802;
	// begin inline asm
	shf.r.wrap.b32 %r884, %r890, %r890, %r951;
	// end inline asm
	// begin inline asm
	shf.r.wrap.b32 %r888, %r890, %r890, %r955;
	// end inline asm
	shr.u32 	%r2970, %r890, 3;
	xor.b32  	%r2971, %r2970, %r884;
	xor.b32  	%r2972, %r2971, %r888;
	add.s32 	%r2973, %r2969, %r874;
	add.s32 	%r914, %r2973, %r2972;
	// begin inline asm
	shf.r.wrap.b32 %r892, %r898, %r898, %r943;
	// end inline asm
	// begin inline asm
	shf.r.wrap.b32 %r896, %r898, %r898, %r947;
	// end inline asm
	shr.u32 	%r2974, %r898, 10;
	xor.b32  	%r2975, %r2974, %r892;
	xor.b32  	%r2976, %r2975, %r896;
	add.s32 	%r2977, %r2976, %r818;
	// begin inline asm
	shf.r.wrap.b32 %r900, %r906, %r906, %r951;
	// end inline asm
	// begin inline asm
	shf.r.wrap.b32 %r904, %r906, %r906, %r955;
	// end inline asm
	shr.u32 	%r2978, %r906, 3;
	xor.b32  	%r2979, %r2978, %r900;
	xor.b32  	%r2980, %r2979, %r904;
	add.s32 	%r2981, %r2977, %r890;
	add.s32 	%r930, %r2981, %r2980;
	// begin inline asm
	shf.r.wrap.b32 %r908, %r914, %r914, %r943;
	// end inline asm
	// begin inline asm
	shf.r.wrap.b32 %r912, %r914, %r914, %r947;
	// end inline asm
	shr.u32 	%r2982, %r914, 10;
	xor.b32  	%r2983, %r2982, %r908;
	xor.b32  	%r2984, %r2983, %r912;
	add.s32 	%r2985, %r2984, %r834;
	// begin inline asm
	shf.r.wrap.b32 %r916, %r922, %r922, %r951;
	// end inline asm
	// begin inline asm
	shf.r.wrap.b32 %r920, %r922, %r922, %r955;
	// end inline asm
	shr.u32 	%r2986, %r922, 3;
	xor.b32  	%r2987, %r2986, %r916;
	xor.b32  	%r2988, %r2987, %r920;
	add.s32 	%r2989, %r2985, %r906;
	add.s32 	%r946, %r2989, %r2988;
	// begin inline asm
	shf.r.wrap.b32 %r924, %r930, %r930, %r943;
	// end inline asm
	// begin inline asm
	shf.r.wrap.b32 %r928, %r930, %r930, %r947;
	// end inline asm
	shr.u32 	%r2990, %r930, 10;
	xor.b32  	%r2991, %r2990, %r924;
	xor.b32  	%r2992, %r2991, %r928;
	add.s32 	%r2993, %r2992, %r850;
	// begin inline asm
	shf.r.wrap.b32 %r932, %r938, %r938, %r951;
	// end inline asm
	// begin inline asm
	shf.r.wrap.b32 %r936, %r938, %r938, %r955;
	// end inline asm
	shr.u32 	%r2994, %r938, 3;
	xor.b32  	%r2995, %r2994, %r932;
	xor.b32  	%r2996, %r2995, %r936;
	add.s32 	%r2997, %r2993, %r922;
	add.s32 	%r2998, %r2997, %r2996;
	// begin inline asm
	shf.r.wrap.b32 %r940, %r946, %r946, %r943;
	// end inline asm
	// begin inline asm
	shf.r.wrap.b32 %r944, %r946, %r946, %r947;
	// end inline asm
	shr.u32 	%r2999, %r946, 10;
	xor.b32  	%r3000, %r2999, %r940;
	xor.b32  	%r3001, %r3000, %r944;
	add.s32 	%r3002, %r3001, %r866;
	// begin inline asm
	shf.r.wrap.b32 %r948, %r954, %r954, %r951;
	// end inline asm
	// begin inline asm
	shf.r.wrap.b32 %r952, %r954, %r954, %r955;
	// end inline asm
	shr.u32 	%r3003, %r954, 3;
	xor.b32  	%r3004, %r3003, %r948;
	xor.b32  	%r3005, %r3004, %r952;
	add.s32 	%r3006, %r3002, %r938;
	add.s32 	%r3007, %r3006, %r3005;
	mov.b32 	%r2471, 6;
	// begin inline asm
	shf.r.wrap.b32 %r956, %r31777, %r31777, %r2471;
	// end inline asm
	mov.b32 	%r2475, 11;
	// begin inline asm
	shf.r.wrap.b32 %r960, %r31777, %r31777, %r2475;
	// end inline asm
	xor.b32  	%r3008, %r960, %r956;
	mov.b32 	%r2479, 25;
	// begin inline asm
	shf.r.wrap.b32 %r964, %r31777, %r31777, %r2479;
	// end inline asm
	xor.b32  	%r3009, %r3008, %r964;
	and.b32  	%r3010, %r31777, %r31778;
	not.b32 	%r3011, %r31777;
	and.b32  	%r3012, %r31779, %r3011;
	or.b32  	%r3013, %r3010, %r3012;
	add.s32 	%r3014, %r3013, %r31780;
	add.s32 	%r3015, %r3014, %r3009;
	add.s32 	%r3017, %r3015, %r3016;
	add.s32 	%r3018, %r3017, %r2531;
	mov.b32 	%r2483, 2;
	// begin inline asm
	shf.r.wrap.b32 %r968, %r31773, %r31773, %r2483;
	// end inline asm
	mov.b32 	%r2487, 13;
	// begin inline asm
	shf.r.wrap.b32 %r972, %r31773, %r31773, %r2487;
	// end inline asm
	xor.b32  	%r3019, %r972, %r968;
	mov.b32 	%r2491, 22;
	// begin inline asm
	shf.r.wrap.b32 %r976, %r31773, %r31773, %r2491;
	// end inline asm
	xor.b32  	%r3020, %r3019, %r976;
	xor.b32  	%r3021, %r31774, %r31775;
	and.b32  	%r3022, %r31773, %r3021;
	and.b32  	%r3023, %r31774, %r31775;
	xor.b32  	%r3024, %r3022, %r3023;
	add.s32 	%r990, %r3018, %r31776;
	add.s32 	%r3025, %r3018, %r3024;
	add.s32 	%r1002, %r3025, %r3020;
	// begin inline asm
	shf.r.wrap.b32 %r980, %r990, %r990, %r2471;
	// end inline asm
	// begin inline asm
	shf.r.wrap.b32 %r984, %r990, %r990, %r2475;
	// end inline asm
	xor.b32  	%r3026, %r984, %r980;
	// begin inline asm
	shf.r.wrap.b32 %r988, %r990, %r990, %r2479;
	// end inline asm
	xor.b32  	%r3027, %r3026, %r988;
	and.b32  	%r3028, %r990, %r31777;
	not.b32 	%r3029, %r990;
	and.b32  	%r3030, %r31778, %r3029;
	or.b32  	%r3031, %r3028, %r3030;
	add.s32 	%r3032, %r3031, %r31779;
	add.s32 	%r3033, %r3032, %r3027;
	add.s32 	%r3034, %r3033, %r4;
	add.s32 	%r3035, %r3034, %r202;
	// begin inline asm
	shf.r.wrap.b32 %r992, %r1002, %r1002, %r2483;
	// end inline asm
	// begin inline asm
	shf.r.wrap.b32 %r996, %r1002, %r1002, %r2487;
	// end inline asm
	xor.b32  	%r3036, %r996, %r992;
	// begin inline asm
	shf.r.wrap.b32 %r1000, %r1002, %r1002, %r2491;
	// end inline asm
	xor.b32  	%r3037, %r3036, %r1000;
	xor.b32  	%r3038, %r31773, %r31774;
	and.b32  	%r3039, %r1002, %r3038;
	and.b32  	%r3040, %r31773, %r31774;
	xor.b32  	%r3041, %r3039, %r3040;
	add.s32 	%r1014, %r3035, %r31775;
	add.s32 	%r3042, %r3035, %r3041;
	add.s32 	%r1026, %r3042, %r3037;
	// begin inline asm
	shf.r.wrap.b32 %r1004, %r1014, %r1014, %r2471;
	// end inline asm
	// begin inline asm
	shf.r.wrap.b32 %r1008, %r1014, %r1014, %r2475;
	// end inline asm
	xor.b32  	%r3043, %r1008, %r1004;
	// begin inline asm
	shf.r.wrap.b32 %r1012, %r1014, %r1014, %r2479;
	// end inline asm
	xor.b32  	%r3044, %r3043, %r1012;
	and.b32  	%r3045, %r1014, %r990;
	not.b32 	%r3046, %r1014;
	and.b32  	%r3047, %r31777, %r3046;
	or.b32  	%r3048, %r3045, %r3047;
	add.s32 	%r3049, %r3048, %r31778;
	add.s32 	%r3050, %r3049, %r3044;
	add.s32 	%r3051, %r3050, %r5;
	add.s32 	%r3052, %r3051, %r218;
	// begin inline asm
	shf.r.wrap.b32 %r1016, %r1026, %r1026, %r2483;
	// end inline asm
	// begin inline asm
	shf.r.wrap.b32 %r1020, %r1026, %r1026, %r2487;
	// end inline asm
	xor.b32  	%r3053, %r1020, %r1016;
	// begin inline asm
	shf.r.wrap.b32 %r1024, %r1026, %r1026, %r2491;
	// end inline asm
	xor.b32  	%r3054, %r3053, %r1024;
	xor.b32  	%r3055, %r1002, %r31773;
	and.b32  	%r3056, %r1026, %r3055;
	and.b32  	%r3057, %r1002, %r31773;
	xor.b32  	%r3058, %r3056, %r3057;
	add.s32 	%r1038, %r3052, %r31774;
	add.s32 	%r3059, %r3052, %r3058;
	add.s32 	%r1050, %r3059, %r3054;
	// begin inline asm
	shf.r.wrap.b32 %r1028, %r1038, %r1038, %r2471;
	// end inline asm
	// begin inline asm
	shf.r.wrap.b32 %r1032, %r1038, %r1038, %r2475;
	// end inline asm
	xor.b32  	%r3060, %r1032, %r1028;
	// begin inline asm
	shf.r.wrap.b32 %r1036, %r1038, %r1038, %r2479;
	// end inline asm
	xor.b32  	%r3061, %r3060, %r1036;
	and.b32  	%r3062, %r1038, %r1014;
	not.b32 	%r3063, %r1038;
	and.b32  	%r3064, %r990, %r3063;
	or.b32  	%r3065, %r3062, %r3064;
	add.s32 	%r3066, %r3065, %r31777;
	add.s32 	%r3067, %r3066, %r3061;
	add.s32 	%r3069, %r3067, %r3068;
	add.s32 	%r3070, %r3069, %r234;
	// begin inline asm
	shf.r.wrap.b32 %r1040, %r1050, %r1050, %r2483;
	// end inline asm
	// begin inline asm
	shf.r.wrap.b32 %r1044, %r1050, %r1050, %r2487;
	// end inline asm
	xor.b32  	%r3071, %r1044, %r1040;
	// begin inline asm
	shf.r.wrap.b32 %r1048, %r1050, %r1050, %r2491;
	// end inline asm
	xor.b32  	%r3072, %r3071, %r1048;
	xor.b32  	%r3073, %r1026, %r1002;
	and.b32  	%r3074, %r1050, %r3073;
	and.b32  	%r3075, %r1026, %r1002;
	xor.b32  	%r3076, %r3074, %r3075;
	add.s32 	%r1062, %r3070, %r31773;
	add.s32 	%r3077, %r3070, %r3076;
	add.s32 	%r1074, %r3077, %r3072;
	// begin inline asm
	shf.r.wrap.b32 %r1052, %r1062, %r1062, %r2471;
	// end inline asm
	// begin inline asm
	shf.r.wrap.b32 %r1056, %r1062, %r1062, %r2475;
	// end inline asm
	xor.b32  	%r3078, %r1056, %r1052;
	// begin inline asm
	shf.r.wrap.b32 %r1060, %r1062, %r1062, %r2479;
	// end inline asm
	xor.b32  	%r3079, %r3078, %r1060;
	and.b32  	%r3080, %r1062, %r1038;
	not.b32 	%r3081, %r1062;
	and.b32  	%r3082, %r1014, %r3081;
	or.b32  	%r3083, %r3080, %r3082;
	add.s32 	%r3084, %r3083, %r990;
	add.s32 	%r3085, %r3084, %r3079;
	add.s32 	%r3087, %r3085, %r3086;
	add.s32 	%r3088, %r3087, %r250;
	// begin inline asm
	shf.r.wrap.b32 %r1064, %r1074, %r1074, %r2483;
	// end inline asm
	// begin inline asm
	shf.r.wrap.b32 %r1068, %r1074, %r1074, %r2487;
	// end inline asm
	xor.b32  	%r3089, %r1068, %r1064;
	// begin inline asm
	shf.r.wrap.b32 %r1072, %r1074, %r1074, %r2491;
	// end inline asm
	xor.b32  	%r3090, %r3089, %r1072;
	xor.b32  	%r3091, %r1050, %r1026;
	and.b32  	%r3092, %r1074, %r3091;
	and.b32  	%r3093, %r1050, %r1026;
	xor.b32  	%r3094, %r3092, %r3093;
	add.s32 	%r1086, %r3088, %r1002;
	add.s32 	%r3095, %r3088, %r3094;
	add.s32 	%r1098, %r3095, %r3090;
	// begin inline asm
	shf.r.wrap.b32 %r1076, %r1086, %r1086, %r2471;
	// end inline asm
	// begin inline asm
	shf.r.wrap.b32 %r1080, %r1086, %r1086, %r2475;
	// end inline asm
	xor.b32  	%r3096, %r1080, %r1076;
	// begin inline asm
	shf.r.wrap.b32 %r1084, %r1086, %r1086, %r2479;
	// end inline asm
	xor.b32  	%r3097, %r3096, %r1084;
	and.b32  	%r3098, %r1086, %r1062;
	not.b32 	%r3099, %r1086;
	and.b32  	%r3100, %r1038, %r3099;
	or.b32  	%r3101, %r3098, %r3100;
	add.s32 	%r3102, %r3101, %r1014;
	add.s32 	%r3103, %r3102, %r3097;
	add.s32 	%r3105, %r3103, %r3104;
	add.s32 	%r3106, %r3105, %r266;
	// begin inline asm
	shf.r.wrap.b32 %r1088, %r1098, %r1098, %r2483;
	// end inline asm
	// begin inline asm
	shf.r.wrap.b32 %r1092, %r1098, %r1098, %r2487;
	// end inline asm
	xor.b32  	%r3107, %r1092, %r1088;
	// begin inline asm
	shf.r.wrap.b32 %r1096, %r1098, %r1098, %r2491;
	// end inline asm
	xor.b32  	%r3108, %r3107, %r1096;
	xor.b32  	%r3109, %r1074, %r1050;
	and.b32  	%r3110, %r1098, %r3109;
	and.b32  	%r3111, %r1074, %r1050;
	xor.b32  	%r3112, %r3110, %r3111;
	add.s32 	%r1110, %r3106, %r1026;
	add.s32 	%r3113, %r3106, %r3112;
	add.s32 	%r1122, %r3113, %r3108;
	// begin inline asm
	shf.r.wrap.b32 %r1100, %r1110, %r1110, %r2471;
	// end inline asm
	// begin inline asm
	shf.r.wrap.b32 %r1104, %r1110, %r1110, %r2475;
	// end inline asm
	xor.b32  	%r3114, %r1104, %r1100;
	// begin inline asm
	shf.r.wrap.b32 %r1108, %r1110, %r1110, %r2479;
	// end inline asm
	xor.b32  	%r3115, %r3114, %r1108;
	and.b32  	%r3116, %r1110, %r1086;
	not.b32 	%r3117, %r1110;
	and.b32  	%r3118, %r1062, %r3117;
	or.b32  	%r3119, %r3116, %r3118;
	add.s32 	%r3120, %r3119, %r1038;
	add.s32 	%r3121, %r3120, %r3115;
	add.s32 	%r3123, %r3121, %r3122;
	add.s32 	%r3124, %r3123, %r282;
	// begin inline asm
	shf.r.wrap.b32 %r1112, %r1122, %r1122, %r2483;
	// end inline asm
	// begin inline asm
	shf.r.wrap.b32 %r1116, %r1122, %r1122, %r2487;
	// end inline asm
	xor.b32  	%r3125, %r1116, %r1112;
	// begin inline asm
	shf.r.wrap.b32 %r1120, %r1122, %r1122, %r2491;
	// end inline asm
	xor.b32  	%r3126, %r3125, %r1120;
	xor.b32  	%r3127, %r1098, %r1074;
	and.b32  	%r3128, %r1122, %r3127;
	and.b32  	%r3129, %r1098, %r1074;
	xor.b32  	%r3130, %r3128, %r3129;
	add.s32 	%r1134, %r3124, %r1050;
	add.s32 	%r3131, %r3124, %r3130;
	add.s32 	%r1146, %r3131, %r3126;
	// begin inline asm
	shf.r.wrap.b32 %r1124, %r1134, %r1134, %r2471;
	// end inline asm
	// begin inline asm
	shf.r.wrap.b32 %r1128, %r1134, %r1134, %r2475;
	// end inline asm
	xor.b32  	%r3132, %r1128, %r1124;
	// begin inline asm
	shf.r.wrap.b32 %r1132, %r1134, %r1134, %r2479;
	// end inline asm
	xor.b32  	%r3133, %r3132, %r1132;
	and.b32  	%r3134, %r1134, %r1110;
	not.b32 	%r3135, %r1134;
	and.b32  	%r3136, %r1086, %r3135;
	or.b32  	%r3137, %r3134, %r3136;
	add.s32 	%r3138, %r3137, %r1062;
	add.s32 	%r3139, %r3138, %r3133;
	add.s32 	%r3141, %r3139, %r3140;
	add.s32 	%r3142, %r3141, %r298;
	// begin inline asm
	shf.r.wrap.b32 %r1136, %r1146, %r1146, %r2483;
	// end inline asm
	// begin inline asm
	shf.r.wrap.b32 %r1140, %r1146, %r1146, %r2487;
	// end inline asm
	xor.b32  	%r3143, %r1140, %r1136;
	// begin inline asm
	shf.r.wrap.b32 %r1144, %r1146, %r1146, %r2491;
	// end inline asm
	xor.b32  	%r3144, %r3143, %r1144;
	xor.b32  	%r3145, %r1122, %r1098;
	and.b32  	%r3146, %r1146, %r3145;
	and.b32  	%r3147, %r1122, %r1098;
	xor.b32  	%r3148, %r3146, %r3147;
	add.s32 	%r1158, %r3142, %r1074;
	add.s32 	%r3149, %r3142, %r3148;
	add.s32 	%r1170, %r3149, %r3144;
	// begin inline asm
	shf.r.wrap.b32 %r1148, %r1158, %r1158, %r2471;
	// end inline asm
	// begin inline asm
	shf.r.wrap.b32 %r1152, %r1158, %r1158, %r2475;
	// end inline asm
	xor.b32  	%r3150, %r1152, %r1148;
	// begin inline asm
	shf.r.wrap.b32 %r1156, %r1158, %r1158, %r2479;
	// end inline asm
	xor.b32  	%r3151, %r3150, %r1156;
	and.b32  	%r3152, %r1158, %r1134;
	not.b32 	%r3153, %r1158;
	and.b32  	%r3154, %r1110, %r3153;
	or.b32  	%r3155, %r3152, %r3154;
	add.s32 	%r3156, %r3155, %r1086;
	add.s32 	%r3157, %r3156, %r3151;
	add.s32 	%r3158, %r3157, %r6;
	add.s32 	%r3159, %r3158, %r314;
	// begin inline asm
	shf.r.wrap.b32 %r1160, %r1170, %r1170, %r2483;
	// end inline asm
	// begin inline asm
	shf.r.wrap.b32 %r1164, %r1170, %r1170, %r2487;
	// end inline asm
	xor.b32  	%r3160, %r1164, %r1160;
	// begin inline asm
	shf.r.wrap.b32 %r1168, %r1170, %r1170, %r2491;
	// end inline asm
	xor.b32  	%r3161, %r3160, %r1168;
	xor.b32  	%r3162, %r1146, %r1122;
	and.b32  	%r3163, %r1170, %r3162;
	and.b32  	%r3164, %r1146, %r1122;
	xor.b32  	%r3165, %r3163, %r3164;
	add.s32 	%r1182, %r3159, %r1098;
	add.s32 	%r3166, %r3159, %r3165;
	add.s32 	%r1194, %r3166, %r3161;
	// begin inline asm
	shf.r.wrap.b32 %r1172, %r1182, %r1182, %r2471;
	// end inline asm
	// begin inline asm
	shf.r.wrap.b32 %r1176, %r1182, %r1182, %r2475;
	// end inline asm
	xor.b32  	%r3167, %r1176, %r1172;
	// begin inline asm
	shf.r.wrap.b32 %r1180, %r1182, %r1182, %r2479;
	// end inline asm
	xor.b32  	%r3168, %r3167, %r1180;
	and.b32  	%r3169, %r1182, %r1158;
	not.b32 	%r3170, %r1182;
	and.b32  	%r3171, %r1134, %r3170;
	or.b32  	%r3172, %r3169, %r3171;
	add.s32 	%r3173, %r3172, %r1110;
	add.s32 	%r3174, %r3173, %r3168;
	add.s32 	%r3175, %r3174, %r7;
	add.s32 	%r3176, %r3175, %r330;
	// begin inline asm
	shf.r.wrap.b32 %r1184, %r1194, %r1194, %r2483;
	// end inline asm
	// begin inline asm
	shf.r.wrap.b32 %r1188, %r1194, %r1194, %r2487;
	// end inline asm
	xor.b32  	%r3177, %r1188, %r1184;
	// begin inline asm
	shf.r.wrap.b32 %r1192, %r1194, %r1194, %r2491;
	// end inline asm
	xor.b32  	%r3178, %r3177, %r1192;
	xor.b32  	%r3179, %r1170, %r1146;
	and.b32  	%r3180, %r1194, %r3179;
	and.b32  	%r3181, %r1170, %r1146;
	xor.b32  	%r3182, %r3180, %r3181;
	add.s32 	%r1206, %r3176, %r1122;
	add.s32 	%r3183, %r3176, %r3182;
	add.s32 	%r1218, %r3183, %r3178;
	// begin inline asm
	shf.r.wrap.b32 %r1196, %r1206, %r1206, %r2471;
	// end inline asm
	// begin inline asm
	shf.r.wrap.b32 %r1200, %r1206, %r1206, %r2475;
	// end inline asm
	xor.b32  	%r3184, %r1200, %r1196;
	// begin inline asm
	shf.r.wrap.b32 %r1204, %r1206, %r1206, %r2479;
	// end inline asm
	xor.b32  	%r3185, %r3184, %r1204;
	and.b32  	%r3186, %r1206, %r1182;
	not.b32 	%r3187, %r1206;
	and.b32  	%r3188, %r1158, %r3187;
	or.b32  	%r3189, %r3186, %r3188;
	add.s32 	%r3190, %r3189, %r1134;
	add.s32 	%r3191, %r3190, %r3185;
	add.s32 	%r3192, %r3191, %r8;
	add.s32 	%r3193, %r3192, %r346;
	// begin inline asm
	shf.r.wrap.b32 %r1208, %r1218, %r1218, %r2483;
	// end inline asm
	// begin inline asm
	shf.r.wrap.b32 %r1212, %r1218, %r1218, %r2487;
	// end inline asm
	xor.b32  	%r3194, %r1212, %r1208;
	// begin inline asm
	shf.r.wrap.b32 %r1216, %r1218, %r1218, %r2491;
	// end inline asm
	xor.b32  	%r3195, %r3194, %r1216;
	xor.b32  	%r3196, %r1194, %r1170;
	and.b32  	%r3197, %r1218, %r3196;
	and.b32  	%r3198, %r1194, %r1170;
	xor.b32  	%r3199, %r3197, %r3198;
	add.s32 	%r1230, %r3193, %r1146;
	add.s32 	%r3200, %r3193, %r3199;
	add.s32 	%r1242, %r3200, %r3195;
	// begin inline asm
	shf.r.wrap.b32 %r1220, %r1230, %r1230, %r2471;
	// end inline asm
	// begin inline asm
	shf.r.wrap.b32 %r1224, %r1230, %r1230, %r2475;
	// end inline asm
	xor.b32  	%r3201, %r1224, %r1220;
	// begin inline asm
	shf.r.wrap.b32 %r1228, %r1230, %r1230, %r2479;
	// end inline asm
	xor.b32  	%r3202, %r3201, %r1228;
	and.b32  	%r3203, %r1230, %r1206;
	not.b32 	%r3204, %r1230;
	and.b32  	%r3205, %r1182, %r3204;
	or.b32  	%r3206, %r3203, %r3205;
	add.s32 	%r3207, %r3206, %r1158;
	add.s32 	%r3208, %r3207, %r3202;
	add.s32 	%r3209, %r3208, %r9;
	add.s32 	%r3210, %r3209, %r362;
	// begin inline asm
	shf.r.wrap.b32 %r1232, %r1242, %r1242, %r2483;
	// end inline asm
	// begin inline asm
	shf.r.wrap.b32 %r1236, %r1242, %r1242, %r2487;
	// end inline asm
	xor.b32  	%r3211, %r1236, %r1232;
	// begin inline asm
	shf.r.wrap.b32 %r1240, %r1242, %r1242, %r2491;
	// end inline asm
	xor.b32  	%r3212, %r3211, %r1240;
	xor.b32  	%r3213, %r1218, %r1194;
	and.b32  	%r3214, %r1242, %r3213;
	and.b32  	%r3215, %r1218, %r1194;
	xor.b32  	%r3216, %r3214, %r3215;
	add.s32 	%r1254, %r3210, %r1170;
	add.s32 	%r3217, %r3210, %r3216;
	add.s32 	%r1266, %r3217, %r3212;
	// begin inline asm
	shf.r.wrap.b32 %r1244, %r1254, %r1254, %r2471;
	// end inline asm
	// begin inline asm
	shf.r.wrap.b32 %r1248, %r1254, %r1254, %r2475;
	// end inline asm
	xor.b32  	%r3218, %r1248, %r1244;
	// begin inline asm
	shf.r.wrap.b32 %r1252, %r1254, %r1254, %r2479;
	// end inline asm
	xor.b32  	%r3219, %r3218, %r1252;
	and.b32  	%r3220, %r1254, %r1230;
	not.b32 	%r3221, %r1254;
	and.b32  	%r3222, %r1206, %r3221;
	or.b32  	%r3223, %r3220, %r3222;
	add.s32 	%r3224, %r3223, %r1182;
	add.s32 	%r3225, %r3224, %r3219;
	add.s32 	%r3227, %r3225, %r3226;
	add.s32 	%r3228, %r3227, %r378;
	// begin inline asm
	shf.r.wrap.b32 %r1256, %r1266, %r1266, %r2483;
	// end inline asm
	// begin inline asm
	shf.r.wrap.b32 %r1260, %r1266, %r1266, %r2487;
	// end inline asm
	xor.b32  	%r3229, %r1260, %r1256;
	// begin inline asm
	shf.r.wrap.b32 %r1264, %r1266, %r1266, %r2491;
	// end inline asm
	xor.b32  	%r3230, %r3229, %r1264;
	xor.b32  	%r3231, %r1242, %r1218;
	and.b32  	%r3232, %r1266, %r3231;
	and.b32  	%r3233, %r1242, %r1218;
	xor.b32  	%r3234, %r3232, %r3233;
	add.s32 	%r1278, %r3228, %r1194;
	add.s32 	%r3235, %r3228, %r3234;
	add.s32 	%r1290, %r3235, %r3230;
	// begin inline asm
	shf.r.wrap.b32 %r1268, %r1278, %r1278, %r2471;
	// end inline asm
	// begin inline asm
	shf.r.wrap.b32 %r1272, %r1278, %r1278, %r2475;
	// end inline asm
	xor.b32  	%r3236, %r1272, %r1268;
	// begin inline asm
	shf.r.wrap.b32 %r1276, %r1278, %r1278, %r2479;
	// end inline asm
	xor.b32  	%r3237, %r3236, %r1276;
	and.b32  	%r3238, %r1278, %r1254;
	not.b32 	%r3239, %r1278;
	and.b32  	%r3240, %r1230, %r3239;
	or.b32  	%r3241, %r3238, %r3240;
	add.s32 	%r3242, %r3241, %r1206;
	add.s32 	%r3243, %r3242, %r3237;
	add.s32 	%r3244, %r3243, %r10;
	add.s32 	%r3245, %r3244, %r394;
	// begin inline asm
	shf.r.wrap.b32 %r1280, %r1290, %r1290, %r2483;
	// end inline asm
	// begin inline asm
	shf.r.wrap.b32 %r1284, %r1290, %r1290, %r2487;
	// end inline asm
	xor.b32  	%r3246, %r1284, %r1280;
	// begin inline asm
	shf.r.wrap.b32 %r1288, %r1290, %r1290, %r2491;
	// end inline asm
	xor.b32  	%r3247, %r3246, %r1288;
	xor.b32  	%r3248, %r1266, %r1242;
	and.b32  	%r3249, %r1290, %r3248;
	and.b32  	%r3250, %r1266, %r1242;
	xor.b32  	%r3251, %r3249, %r3250;
	add.s32 	%r1302, %r3245, %r1218;
	add.s32 	%r3252, %r3245, %r3251;
	add.s32 	%r1314, %r3252, %r3247;
	// begin inline asm
	shf.r.wrap.b32 %r1292, %r1302, %r1302, %r2471;
	// end inline asm
	// begin inline asm
	shf.r.wrap.b32 %r1296, %r1302, %r1302, %r2475;
	// end inline asm
	xor.b32  	%r3253, %r1296, %r1292;
	// begin inline asm
	shf.r.wrap.b32 %r1300, %r1302, %r1302, %r2479;
	// end inline asm
	xor.b32  	%r3254, %r3253, %r1300;
	and.b32  	%r3255, %r1302, %r1278;
	not.b32 	%r3256, %r1302;
	and.b32  	%r3257, %r1254, %r3256;
	or.b32  	%r3258, %r3255, %r3257;
	add.s32 	%r3259, %r3258, %r1230;
	add.s32 	%r3260, %r3259, %r3254;
	add.s32 	%r3261, %r3260, %r11;
	add.s32 	%r3262, %r3261, %r410;
	// begin inline asm
	shf.r.wrap.b32 %r1304, %r1314, %r1314, %r2483;
	// end inline asm
	// begin inline asm
	shf.r.wrap.b32 %r1308, %r1314, %r1314, %r2487;
	// end inline asm
	xor.b32  	%r3263, %r1308, %r1304;
	// begin inline asm
	shf.r.wrap.b32 %r1312, %r1314, %r1314, %r2491;
	// end inline asm
	xor.b32  	%r3264, %r3263, %r1312;
	xor.b32  	%r3265, %r1290, %r1266;
	and.b32  	%r3266, %r1314, %r3265;
	and.b32  	%r3267, %r1290, %r1266;
	xor.b32  	%r3268, %r3266, %r3267;
	add.s32 	%r1326, %r3262, %r1242;
	add.s32 	%r3269, %r3262, %r3268;
	add.s32 	%r1338, %r3269, %r3264;
	// begin inline asm
	shf.r.wrap.b32 %r1316, %r1326, %r1326, %r2471;
	// end inline asm
	// begin inline asm
	shf.r.wrap.b32 %r1320, %r1326, %r1326, %r2475;
	// end inline asm
	xor.b32  	%r3270, %r1320, %r1316;
	// begin inline asm
	shf.r.wrap.b32 %r1324, %r1326, %r1326, %r2479;
	// end inline asm
	xor.b32  	%r3271, %r3270, %r1324;
	and.b32  	%r3272, %r1326, %r1302;
	not.b32 	%r3273, %r1326;
	and.b32  	%r3274, %r1278, %r3273;
	or.b32  	%r3275, %r3272, %r3274;
	add.s32 	%r3276, %r3275, %r1254;
	add.s32 	%r3277, %r3276, %r3271;
	add.s32 	%r3278, %r3277, %r12;
	add.s32 	%r3279, %r3278, %r426;
	// begin inline asm
	shf.r.wrap.b32 %r1328, %r1338, %r1338, %r2483;
	// end inline asm
	// begin inline asm
	shf.r.wrap.b32 %r1332, %r1338, %r1338, %r2487;
	// end inline asm
	xor.b32  	%r3280, %r1332, %r1328;
	// begin inline asm
	shf.r.wrap.b32 %r1336, %r1338, %r1338, %r2491;
	// end inline asm
	xor.b32  	%r3281, %r3280, %r1336;
	xor.b32  	%r3282, %r1314, %r1290;
	and.b32  	%r3283, %r1338, %r3282;
	and.b32  	%r3284, %r1314, %r1290;
	xor.b32  	%r3285, %r3283, %r3284;
	add.s32 	%r1350, %r3279, %r1266;
	add.s32 	%r3286, %r3279, %r3285;
	add.s32 	%r1362, %r3286, %r3281;
	// begin inline asm
	shf.r.wrap.b32 %r1340, %r1350, %r1350, %r2471;
	// end inline asm
	// begin inline asm
	shf.r.wrap.b32 %r1344, %r1350, %r1350, %r2475;
	// end inline asm
	xor.b32  	%r3287, %r1344, %r1340;
	// begin inline asm
	shf.r.wrap.b32 %r1348, %r1350, %r1350, %r2479;
	// end inline asm
	xor.b32  	%r3288, %r3287, %r1348;
	and.b32  	%r3289, %r1350, %r1326;
	not.b32 	%r3290, %r1350;
	and.b32  	%r3291, %r1302, %r3290;
	or.b32  	%r3292, %r3289, %r3291;
	add.s32 	%r3293, %r3292, %r1278;
	add.s32 	%r3294, %r3293, %r3288;
	add.s32 	%r3296, %r3294, %r3295;
	add.s32 	%r3297, %r3296, %r442;
	// begin inline asm
	shf.r.wrap.b32 %r1352, %r1362, %r1362, %r2483;
	// end inline asm
	// begin inline asm
	shf.r.wrap.b32 %r1356, %r1362, %r1362, %r2487;
	// end inline asm
	xor.b32  	%r3298, %r1356, %r1352;
	// begin inline asm
	shf.r.wrap.b32 %r1360, %r1362, %r1362, %r2491;
	// end inline asm
	xor.b32  	%r3299, %r3298, %r1360;
	xor.b32  	%r3300, %r1338, %r1314;
	and.b32  	%r3301, %r1362, %r3300;
	and.b32  	%r3302, %r1338, %r1314;
	xor.b32  	%r3303, %r3301, %r3302;
	add.s32 	%r1374, %r3297, %r1290;
	add.s32 	%r3304, %r3297, %r3303;
	add.s32 	%r1386, %r3304, %r3299;
	// begin inline asm
	shf.r.wrap.b32 %r1364, %r1374, %r1374, %r2471;
	// end inline asm
	// begin inline asm
	shf.r.wrap.b32 %r1368, %r1374, %r1374, %r2475;
	// end inline asm
	xor.b32  	%r3305, %r1368, %r1364;
	// begin inline asm
	shf.r.wrap.b32 %r1372, %r1374, %r1374, %r2479;
	// end inline asm
	xor.b32  	%r3306, %r3305, %r1372;
	and.b32  	%r3307, %r1374, %r1350;
	not.b32 	%r3308, %r1374;
	and.b32  	%r3309, %r1326, %r3308;
	or.b32  	%r3310, %r3307, %r3309;
	add.s32 	%r3311, %r3310, %r1302;
	add.s32 	%r3312, %r3311, %r3306;
	add.s32 	%r3314, %r3312, %r3313;
	add.s32 	%r3315, %r3314, %r458;
	// begin inline asm
	shf.r.wrap.b32 %r1376, %r1386, %r1386, %r2483;
	// end inline asm
	// begin inline asm
	shf.r.wrap.b32 %r1380, %r1386, %r1386, %r2487;
	// end inline asm
	xor.b32  	%r3316, %r1380, %r1376;
	// begin inline asm
	shf.r.wrap.b32 %r1384, %r1386, %r1386, %r2491;
	// end inline asm
	xor.b32  	%r3317, %r3316, %r1384;
	xor.b32  	%r3318, %r1362, %r1338;
	and.b32  	%r3319, %r1386, %r3318;
	and.b32  	%r3320, %r1362, %r1338;
	xor.b32  	%r3321, %r3319, %r3320;
	add.s32 	%r1398, %r3315, %r1314;
	add.s32 	%r3322, %r3315, %r3321;
	add.s32 	%r1410, %r3322, %r3317;
	// begin inline asm
	shf.r.wrap.b32 %r1388, %r1398, %r1398, %r2471;
	// end inline asm
	// begin inline asm
	shf.r.wrap.b32 %r1392, %r1398, %r1398, %r2475;
	// end inline asm
	xor.b32  	%r3323, %r1392, %r1388;
	// begin inline asm
	shf.r.wrap.b32 %r1396, %r1398, %r1398, %r2479;
	// end inline asm
	xor.b32  	%r3324, %r3323, %r1396;
	and.b32  	%r3325, %r1398, %r1374;
	not.b32 	%r3326, %r1398;
	and.b32  	%r3327, %r1350, %r3326;
	or.b32  	%r3328, %r3325, %r3327;
	add.s32 	%r3329, %r3328, %r1326;
	add.s32 	%r3330, %r3329, %r3324;
	add.s32 	%r3332, %r3330, %r3331;
	add.s32 	%r3333, %r3332, %r474;
	// begin inline asm
	shf.r.wrap.b32 %r1400, %r1410, %r1410, %r2483;
	// end inline asm
	// begin inline asm
	shf.r.wrap.b32 %r1404, %r1410, %r1410, %r2487;
	// end inline asm
	xor.b32  	%r3334, %r1404, %r1400;
	// begin inline asm
	shf.r.wrap.b32 %r1408, %r1410, %r1410, %r2491;
	// end inline asm
	xor.b32  	%r3335, %r3334, %r1408;
	xor.b32  	%r3336, %r1386, %r1362;
	and.b32  	%r3337, %r1410, %r3336;
	and.b32  	%r3338, %r1386, %r1362;
	xor.b32  	%r3339, %r3337, %r3338;
	add.s32 	%r1422, %r3333, %r1338;
	add.s32 	%r3340, %r3333, %r3339;
	add.s32 	%r1434, %r3340, %r3335;
	// begin inline asm
	shf.r.wrap.b32 %r1412, %r1422, %r1422, %r2471;
	// end inline asm
	// begin inline asm
	shf.r.wrap.b32 %r1416, %r1422, %r1422, %r2475;
	// end inline asm
	xor.b32  	%r3341, %r1416, %r1412;
	// begin inline asm
	shf.r.wrap.b32 %r1420, %r1422, %r1422, %r2479;
	// end inline asm
	xor.b32  	%r3342, %r3341, %r1420;
	and.b32  	%r3343, %r1422, %r1398;
	not.b32 	%r3344, %r1422;
	and.b32  	%r3345, %r1374, %r3344;
	or.b32  	%r3346, %r3343, %r3345;
	add.s32 	%r3347, %r3346, %r1350;
	add.s32 	%r3348, %r3347, %r3342;
	add.s32 	%r3350, %r3348, %r3349;
	add.s32 	%r3351, %r3350, %r490;
	// begin inline asm
	shf.r.wrap.b32 %r1424, %r1434, %r1434, %r2483;
	// end inline asm
	// begin inline asm
	shf.r.wrap.b32 %r1428, %r1434, %r1434, %r2487;
	// end inline asm
	xor.b32  	%r3352, %r1428, %r1424;
	// begin inline asm
	shf.r.wrap.b32 %r1432, %r1434, %r1434, %r2491;
	// end inline asm
	xor.b32  	%r3353, %r3352, %r1432;
	xor.b32  	%r3354, %r1410, %r1386;
	and.b32  	%r3355, %r1434, %r3354;
	and.b32  	%r3356, %r1410, %r1386;
	xor.b32  	%r3357, %r3355, %r3356;
	add.s32 	%r1446, %r3351, %r1362;
	add.s32 	%r3358, %r3351, %r3357;
	add.s32 	%r1458, %r3358, %r3353;
	// begin inline asm
	shf.r.wrap.b32 %r1436, %r1446, %r1446, %r2471;
	// end inline asm
	// begin inline asm
	shf.r.wrap.b32 %r1440, %r1446, %r1446, %r2475;
	// end inline asm
	xor.b32  	%r3359, %r1440, %r1436;
	// begin inline asm
	shf.r.wrap.b32 %r1444, %r1446, %r1446, %r2479;
	// end inline asm
	xor.b32  	%r3360, %r3359, %r1444;
	and.b32  	%r3361, %r1446, %r1422;
	not.b32 	%r3362, %r1446;
	and.b32  	%r3363, %r1398, %r3362;
	or.b32  	%r3364, %r3361, %r3363;
	add.s32 	%r3365, %r3364, %r1374;
	add.s32 	%r3366, %r3365, %r3360;
	add.s32 	%r3368, %r3366, %r3367;
	add.s32 	%r3369, %r3368, %r506;
	// begin inline asm
	shf.r.wrap.b32 %r1448, %r1458, %r1458, %r2483;
	// end inline asm
	// begin inline asm
	shf.r.wrap.b32 %r1452, %r1458, %r1458, %r2487;
	// end inline asm
	xor.b32  	%r3370, %r1452, %r1448;
	// begin inline asm
	shf.r.wrap.b32 %r1456, %r1458, %r1458, %r2491;
	// end inline asm
	xor.b32  	%r3371, %r3370, %r1456;
	xor.b32  	%r3372, %r1434, %r1410;
	and.b32  	%r3373, %r1458, %r3372;
	and.b32  	%r3374, %r1434, %r1410;
	xor.b32  	%r3375, %r3373, %r3374;
	add.s32 	%r1470, %r3369, %r1386;
	add.s32 	%r3376, %r3369, %r3375;
	add.s32 	%r1482, %r3376, %r3371;
	// begin inline asm
	shf.r.wrap.b32 %r1460, %r1470, %r1470, %r2471;
	// end inline asm
	// begin inline asm
	shf.r.wrap.b32 %r1464, %r1470, %r1470, %r2475;
	// end inline asm
	xor.b32  	%r3377, %r1464, %r1460;
	// begin inline asm
	shf.r.wrap.b32 %r1468, %r1470, %r1470, %r2479;
	// end inline asm
	xor.b32  	%r3378, %r3377, %r1468;
	and.b32  	%r3379, %r1470, %r1446;
	not.b32 	%r3380, %r1470;
	and.b32  	%r3381, %r1422, %r3380;
	or.b32  	%r3382, %r3379, %r3381;
	add.s32 	%r3383, %r3382, %r1398;
	add.s32 	%r3384, %r3383, %r3378;
	add.s32 	%r3386, %r3384, %r3385;
	add.s32 	%r3387, %r3386, %r522;
	// begin inline asm
	shf.r.wrap.b32 %r1472, %r1482, %r1482, %r2483;
	// end inline asm
	// begin inline asm
	shf.r.wrap.b32 %r1476, %r1482, %r1482, %r2487;
	// end inline asm
	xor.b32  	%r3388, %r1476, %r1472;
	// begin inline asm
	shf.r.wrap.b32 %r1480, %r1482, %r1482, %r2491;
	// end inline asm
	xor.b32  	%r3389, %r3388, %r1480;
	xor.b32  	%r3390, %r1458, %r1434;
	and.b32  	%r3391, %r1482, %r3390;
	and.b32  	%r3392, %r1458, %r1434;
	xor.b32  	%r3393, %r3391, %r3392;
	add.s32 	%r1494, %r3387, %r1410;
	add.s32 	%r3394, %r3387, %r3393;
	add.s32 	%r1506, %r3394, %r3389;
	// begin inline asm
	shf.r.wrap.b32 %r1484, %r1494, %r1494, %r2471;
	// end inline asm
	// begin inline asm
	shf.r.wrap.b32 %r1488, %r1494, %r1494, %r2475;
	// end inline asm
	xor.b32  	%r3395, %r1488, %r1484;
	// begin inline asm
	shf.r.wrap.b32 %r1492, %r1494, %r1494, %r2479;
	// end inline asm
	xor.b32  	%r3396, %r3395, %r1492;
	and.b32  	%r3397, %r1494, %r1470;
	not.b32 	%r3398, %r1494;
	and.b32  	%r3399, %r1446, %r3398;
	or.b32  	%r3400, %r3397, %r3399;
	add.s32 	%r3401, %r3400, %r1422;
	add.s32 	%r3402, %r3401, %r3396;
	add.s32 	%r3403, %r3402, %r13;
	add.s32 	%r3404, %r3403, %r538;
	// begin inline asm
	shf.r.wrap.b32 %r1496, %r1506, %r1506, %r2483;
	// end inline asm
	// begin inline asm
	shf.r.wrap.b32 %r1500, %r1506, %r1506, %r2487;
	// end inline asm
	xor.b32  	%r3405, %r1500, %r1496;
	// begin inline asm
	shf.r.wrap.b32 %r1504, %r1506, %r1506, %r2491;
	// end inline asm
	xor.b32  	%r3406, %r3405, %r1504;
	xor.b32  	%r3407, %r1482, %r1458;
	and.b32  	%r3408, %r1506, %r3407;
	and.b32  	%r3409, %r1482, %r1458;
	xor.b32  	%r3410, %r3408, %r3409;
	add.s32 	%r1518, %r3404, %r1434;
	add.s32 	%r3411, %r3404, %r3410;
	add.s32 	%r1530, %r3411, %r3406;
	// begin inline asm
	shf.r.wrap.b32 %r1508, %r1518, %r1518, %r2471;
	// end inline asm
	// begin inline asm
	shf.r.wrap.b32 %r1512, %r1518, %r1518, %r2475;
	// end inline asm
	xor.b32  	%r3412, %r1512, %r1508;
	// begin inline asm
	shf.r.wrap.b32 %r1516, %r1518, %r1518, %r2479;
	// end inline asm
	xor.b32  	%r3413, %r3412, %r1516;
	and.b32  	%r3414, %r1518, %r1494;
	not.b32 	%r3415, %r1518;
	and.b32  	%r3416, %r1470, %r3415;
	or.b32  	%r3417, %r3414, %r3416;
	add.s32 	%r3418, %r3417, %r1446;
	add.s32 	%r3419, %r3418, %r3413;
	add.s32 	%r3421, %r3419, %r3420;
	add.s32 	%r3422, %r3421, %r554;
	// begin inline asm
	shf.r.wrap.b32 %r1520, %r1530, %r1530, %r2483;
	// end inline asm
	// begin inline asm
	shf.r.wrap.b32 %r1524, %r1530, %r1530, %r2487;
	// end inline asm
	xor.b32  	%r3423, %r1524, %r1520;
	// begin inline asm
	shf.r.wrap.b32 %r1528, %r1530, %r1530, %r2491;
	// end inline asm
	xor.b32  	%r3424, %r3423, %r1528;
	xor.b32  	%r3425, %r1506, %r1482;
	and.b32  	%r3426, %r1530, %r3425;
	and.b32  	%r3427, %r1506, %r1482;
	xor.b32  	%r3428, %r3426, %r3427;
	add.s32 	%r1542, %r3422, %r1458;
	add.s32 	%r3429, %r3422, %r3428;
	add.s32 	%r1554, %r3429, %r3424;
	// begin inline asm
	shf.r.wrap.b32 %r1532, %r1542, %r1542, %r2471;
	// end inline asm
	// begin inline asm
	shf.r.wrap.b32 %r1536, %r1542, %r1542, %r2475;
	// end inline asm
	xor.b32  	%r3430, %r1536, %r1532;
	// begin inline asm
	shf.r.wrap.b32 %r1540, %r1542, %r1542, %r2479;
	// end inline asm
	xor.b32  	%r3431, %r3430, %r1540;
	and.b32  	%r3432, %r1542, %r1518;
	not.b32 	%r3433, %r1542;
	and.b32  	%r3434, %r1494, %r3433;
	or.b32  	%r3435, %r3432, %r3434;
	add.s32 	%r3436, %r3435, %r1470;
	add.s32 	%r3437, %r3436, %r3431;
	add.s32 	%r3439, %r3437, %r3438;
	add.s32 	%r3440, %r3439, %r570;
	// begin inline asm
	shf.r.wrap.b32 %r1544, %r1554, %r1554, %r2483;
	// end inline asm
	// begin inline asm
	shf.r.wrap.b32 %r1548, %r1554, %r1554, %r2487;
	// end inline asm
	xor.b32  	%r3441, %r1548, %r1544;
	// begin inline asm
	shf.r.wrap.b32 %r1552, %r1554, %r1554, %r2491;
	// end inline asm
	xor.b32  	%r3442, %r3441, %r1552;
	xor.b32  	%r3443, %r1530, %r1506;
	and.b32  	%r3444, %r1554, %r3443;
	and.b32  	%r3445, %r1530, %r1506;
	xor.b32  	%r3446, %r3444, %r3445;
	add.s32 	%r1566, %r3440, %r1482;
	add.s32 	%r3447, %r3440, %r3446;
	add.s32 	%r1578, %r3447, %r3442;
	// begin inline asm
	shf.r.wrap.b32 %r1556, %r1566, %r1566, %r2471;
	// end inline asm
	// begin inline asm
	shf.r.wrap.b32 %r1560, %r1566, %r1566, %r2475;
	// end inline asm
	xor.b32  	%r3448, %r1560, %r1556;
	// begin inline asm
	shf.r.wrap.b32 %r1564, %r1566, %r1566, %r2479;
	// end inline asm
	xor.b32  	%r3449, %r3448, %r1564;
	and.b32  	%r3450, %r1566, %r1542;
	not.b32 	%r3451, %r1566;
	and.b32  	%r3452, %r1518, %r3451;
	or.b32  	%r3453, %r3450, %r3452;
	add.s32 	%r3454, %r3453, %r1494;
	add.s32 	%r3455, %r3454, %r3449;
	add.s32 	%r3456, %r3455, %r14;
	add.s32 	%r3457, %r3456, %r586;
	// begin inline asm
	shf.r.wrap.b32 %r1568, %r1578, %r1578, %r2483;
	// end inline asm
	// begin inline asm
	shf.r.wrap.b32 %r1572, %r1578, %r1578, %r2487;
	// end inline asm
	xor.b32  	%r3458, %r1572, %r1568;
	// begin inline asm
	shf.r.wrap.b32 %r1576, %r1578, %r1578, %r2491;
	// end inline asm
	xor.b32  	%r3459, %r3458, %r1576;
	xor.b32  	%r3460, %r1554, %r1530;
	and.b32  	%r3461, %r1578, %r3460;
	and.b32  	%r3462, %r1554, %r1530;
	xor.b32  	%r3463, %r3461, %r3462;
	add.s32 	%r1590, %r3457, %r1506;
	add.s32 	%r3464, %r3457, %r3463;
	add.s32 	%r1602, %r3464, %r3459;
	// begin inline asm
	shf.r.wrap.b32 %r1580, %r1590, %r1590, %r2471;
	// end inline asm
	// begin inline asm
	shf.r.wrap.b32 %r1584, %r1590, %r1590, %r2475;
	// end inline asm
	xor.b32  	%r3465, %r1584, %r1580;
	// begin inline asm
	shf.r.wrap.b32 %r1588, %r1590, %r1590, %r2479;
	// end inline asm
	xor.b32  	%r3466, %r3465, %r1588;
	and.b32  	%r3467, %r1590, %r1566;
	not.b32 	%r3468, %r1590;
	and.b32  	%r3469, %r1542, %r3468;
	or.b32  	%r3470, %r3467, %r3469;
	add.s32 	%r3471, %r3470, %r1518;
	add.s32 	%r3472, %r3471, %r3466;
	add.s32 	%r3473, %r3472, %r15;
	add.s32 	%r3474, %r3473, %r602;
	// begin inline asm
	shf.r.wrap.b32 %r1592, %r1602, %r1602, %r2483;
	// end inline asm
	// begin inline asm
	shf.r.wrap.b32 %r1596, %r1602, %r1602, %r2487;
	// end inline asm
	xor.b32  	%r3475, %r1596, %r1592;
	// begin inline asm
	shf.r.wrap.b32 %r1600, %r1602, %r1602, %r2491;
	// end inline asm
	xor.b32  	%r3476, %r3475, %r1600;
	xor.b32  	%r3477, %r1578, %r1554;
	and.b32  	%r3478, %r1602, %r3477;
	and.b32  	%r3479, %r1578, %r1554;
	xor.b32  	%r3480, %r3478, %r3479;
	add.s32 	%r1614, %r3474, %r1530;
	add.s32 	%r3481, %r3474, %r3480;
	add.s32 	%r1626, %r3481, %r3476;
	// begin inline asm
	shf.r.wrap.b32 %r1604, %r1614, %r1614, %r2471;
	// end inline asm
	// begin inline asm
	shf.r.wrap.b32 %r1608, %r1614, %r1614, %r2475;
	// end inline asm
	xor.b32  	%r3482, %r1608, %r1604;
	// begin inline asm
	shf.r.wrap.b32 %r1612, %r1614, %r1614, %r2479;
	// end inline asm
	xor.b32  	%r3483, %r3482, %r1612;
	and.b32  	%r3484, %r1614, %r1590;
	not.b32 	%r3485, %r1614;
	and.b32  	%r3486, %r1566, %r3485;
	or.b32  	%r3487, %r3484, %r3486;
	add.s32 	%r3488, %r3487, %r1542;
	add.s32 	%r3489, %r3488, %r3483;
	add.s32 	%r3490, %r3489, %r16;
	add.s32 	%r3491, %r3490, %r618;
	// begin inline asm
	shf.r.wrap.b32 %r1616, %r1626, %r1626, %r2483;
	// end inline asm
	// begin inline asm
	shf.r.wrap.b32 %r1620, %r1626, %r1626, %r2487;
	// end inline asm
	xor.b32  	%r3492, %r1620, %r1616;
	// begin inline asm
	shf.r.wrap.b32 %r1624, %r1626, %r1626, %r2491;
	// end inline asm
	xor.b32  	%r3493, %r3492, %r1624;
	xor.b32  	%r3494, %r1602, %r1578;
	and.b32  	%r3495, %r1626, %r3494;
	and.b32  	%r3496, %r1602, %r1578;
	xor.b32  	%r3497, %r3495, %r3496;
	add.s32 	%r1638, %r3491, %r1554;
	add.s32 	%r3498, %r3491, %r3497;
	add.s32 	%r1650, %r3498, %r3493;
	// begin inline asm
	shf.r.wrap.b32 %r1628, %r1638, %r1638, %r2471;
	// end inline asm
	// begin inline asm
	shf.r.wrap.b32 %r1632, %r1638, %r1638, %r2475;
	// end inline asm
	xor.b32  	%r3499, %r1632, %r1628;
	// begin inline asm
	shf.r.wrap.b32 %r1636, %r1638, %r1638, %r2479;
	// end inline asm
	xor.b32  	%r3500, %r3499, %r1636;
	and.b32  	%r3501, %r1638, %r1614;
	not.b32 	%r3502, %r1638;
	and.b32  	%r3503, %r1590, %r3502;
	or.b32  	%r3504, %r3501, %r3503;
	add.s32 	%r3505, %r3504, %r1566;
	add.s32 	%r3506, %r3505, %r3500;
	add.s32 	%r3507, %r3506, %r17;
	add.s32 	%r3508, %r3507, %r634;
	// begin inline asm
	shf.r.wrap.b32 %r1640, %r1650, %r1650, %r2483;
	// end inline asm
	// begin inline asm
	shf.r.wrap.b32 %r1644, %r1650, %r1650, %r2487;
	// end inline asm
	xor.b32  	%r3509, %r1644, %r1640;
	// begin inline asm
	shf.r.wrap.b32 %r1648, %r1650, %r1650, %r2491;
	// end inline asm
	xor.b32  	%r3510, %r3509, %r1648;
	xor.b32  	%r3511, %r1626, %r1602;
	and.b32  	%r3512, %r1650, %r3511;
	and.b32  	%r3513, %r1626, %r1602;
	xor.b32  	%r3514, %r3512, %r3513;
	add.s32 	%r1662, %r3508, %r1578;
	add.s32 	%r3515, %r3508, %r3514;
	add.s32 	%r1674, %r3515, %r3510;
	// begin inline asm
	shf.r.wrap.b32 %r1652, %r1662, %r1662, %r2471;
	// end inline asm
	// begin inline asm
	shf.r.wrap.b32 %r1656, %r1662, %r1662, %r2475;
	// end inline asm
	xor.b32  	%r3516, %r1656, %r1652;
	// begin inline asm
	shf.r.wrap.b32 %r1660, %r1662, %r1662, %r2479;
	// end inline asm
	xor.b32  	%r3517, %r3516, %r1660;
	and.b32  	%r3518, %r1662, %r1638;
	not.b32 	%r3519, %r1662;
	and.b32  	%r3520, %r1614, %r3519;
	or.b32  	%r3521, %r3518, %r3520;
	add.s32 	%r3522, %r3521, %r1590;
	add.s32 	%r3523, %r3522, %r3517;
	add.s32 	%r3524, %r3523, %r18;
	add.s32 	%r3525, %r3524, %r650;
	// begin inline asm
	shf.r.wrap.b32 %r1664, %r1674, %r1674, %r2483;
	// end inline asm
	// begin inline asm
	shf.r.wrap.b32 %r1668, %r1674, %r1674, %r2487;
	// end inline asm
	xor.b32  	%r3526, %r1668, %r1664;
	// begin inline asm
	shf.r.wrap.b32 %r1672, %r1674, %r1674, %r2491;
	// end inline asm
	xor.b32  	%r3527, %r3526, %r1672;
	xor.b32  	%r3528, %r1650, %r1626;
	and.b32  	%r3529, %r1674, %r3528;
	and.b32  	%r3530, %r1650, %r1626;
	xor.b32  	%r3531, %r3529, %r3530;
	add.s32 	%r1686, %r3525, %r1602;
	add.s32 	%r3532, %r3525, %r3531;
	add.s32 	%r1698, %r3532, %r3527;
	// begin inline asm
	shf.r.wrap.b32 %r1676, %r1686, %r1686, %r2471;
	// end inline asm
	// begin inline asm
	shf.r.wrap.b32 %r1680, %r1686, %r1686, %r2475;
	// end inline asm
	xor.b32  	%r3533, %r1680, %r1676;
	// begin inline asm
	shf.r.wrap.b32 %r1684, %r1686, %r1686, %r2479;
	// end inline asm
	xor.b32  	%r3534, %r3533, %r1684;
	and.b32  	%r3535, %r1686, %r1662;
	not.b32 	%r3536, %r1686;
	and.b32  	%r3537, %r1638, %r3536;
	or.b32  	%r3538, %r3535, %r3537;
	add.s32 	%r3539, %r3538, %r1614;
	add.s32 	%r3540, %r3539, %r3534;
	add.s32 	%r3541, %r3540, %r19;
	add.s32 	%r3542, %r3541, %r666;
	// begin inline asm
	shf.r.wrap.b32 %r1688, %r1698, %r1698, %r2483;
	// end inline asm
	// begin inline asm
	shf.r.wrap.b32 %r1692, %r1698, %r1698, %r2487;
	// end inline asm
	xor.b32  	%r3543, %r1692, %r1688;
	// begin inline asm
	shf.r.wrap.b32 %r1696, %r1698, %r1698, %r2491;
	// end inline asm
	xor.b32  	%r3544, %r3543, %r1696;
	xor.b32  	%r3545, %r1674, %r1650;
	and.b32  	%r3546, %r1698, %r3545;
	and.b32  	%r3547, %r1674, %r1650;
	xor.b32  	%r3548, %r3546, %r3547;
	add.s32 	%r1710, %r3542, %r1626;
	add.s32 	%r3549, %r3542, %r3548;
	add.s32 	%r1722, %r3549, %r3544;
	// begin inline asm
	shf.r.wrap.b32 %r1700, %r1710, %r1710, %r2471;
	// end inline asm
	// begin inline asm
	shf.r.wrap.b32 %r1704, %r1710, %r1710, %r2475;
	// end inline asm
	xor.b32  	%r3550, %r1704, %r1700;
	// begin inline asm
	shf.r.wrap.b32 %r1708, %r1710, %r1710, %r2479;
	// end inline asm
	xor.b32  	%r3551, %r3550, %r1708;
	and.b32  	%r3552, %r1710, %r1686;
	not.b32 	%r3553, %r1710;
	and.b32  	%r3554, %r1662, %r3553;
	or.b32  	%r3555, %r3552, %r3554;
	add.s32 	%r3556, %r3555, %r1638;
	add.s32 	%r3557, %r3556, %r3551;
	add.s32 	%r3558, %r3557, %r20;
	add.s32 	%r3559, %r3558, %r682;
	// begin inline asm
	shf.r.wrap.b32 %r1712, %r1722, %r1722, %r2483;
	// end inline asm
	// begin inline asm
	shf.r.wrap.b32 %r1716, %r1722, %r1722, %r2487;
	// end inline asm
	xor.b32  	%r3560, %r1716, %r1712;
	// begin inline asm
	shf.r.wrap.b32 %r1720, %r1722, %r1722, %r2491;
	// end inline asm
	xor.b32  	%r3561, %r3560, %r1720;
	xor.b32  	%r3562, %r1698, %r1674;
	and.b32  	%r3563, %r1722, %r3562;
	and.b32  	%r3564, %r1698, %r1674;
	xor.b32  	%r3565, %r3563, %r3564;
	add.s32 	%r1734, %r3559, %r1650;
	add.s32 	%r3566, %r3559, %r3565;
	add.s32 	%r1746, %r3566, %r3561;
	// begin inline asm
	shf.r.wrap.b32 %r1724, %r1734, %r1734, %r2471;
	// end inline asm
	// begin inline asm
	shf.r.wrap.b32 %r1728, %r1734, %r1734, %r2475;
	// end inline asm
	xor.b32  	%r3567, %r1728, %r1724;
	// begin inline asm
	shf.r.wrap.b32 %r1732, %r1734, %r1734, %r2479;
	// end inline asm
	xor.b32  	%r3568, %r3567, %r1732;
	and.b32  	%r3569, %r1734, %r1710;
	not.b32 	%r3570, %r1734;
	and.b32  	%r3571, %r1686, %r3570;
	or.b32  	%r3572, %r3569, %r3571;
	add.s32 	%r3573, %r3572, %r1662;
	add.s32 	%r3574, %r3573, %r3568;
	add.s32 	%r3575, %r3574, %r21;
	add.s32 	%r3576, %r3575, %r698;
	// begin inline asm
	shf.r.wrap.b32 %r1736, %r1746, %r1746, %r2483;
	// end inline asm
	// begin inline asm
	shf.r.wrap.b32 %r1740, %r1746, %r1746, %r2487;
	// end inline asm
	xor.b32  	%r3577, %r1740, %r1736;
	// begin inline asm
	shf.r.wrap.b32 %r1744, %r1746, %r1746, %r2491;
	// end inline asm
	xor.b32  	%r3578, %r3577, %r1744;
	xor.b32  	%r3579, %r1722, %r1698;
	and.b32  	%r3580, %r1746, %r3579;
	and.b32  	%r3581, %r1722, %r1698;
	xor.b32  	%r3582, %r3580, %r3581;
	add.s32 	%r1758, %r3576, %r1674;
	add.s32 	%r3583, %r3576, %r3582;
	add.s32 	%r1770, %r3583, %r3578;
	// begin inline asm
	shf.r.wrap.b32 %r1748, %r1758, %r1758, %r2471;
	// end inline asm
	// begin inline asm
	shf.r.wrap.b32 %r1752, %r1758, %r1758, %r2475;
	// end inline asm
	xor.b32  	%r3584, %r1752, %r1748;
	// begin inline asm
	shf.r.wrap.b32 %r1756, %r1758, %r1758, %r2479;
	// end inline asm
	xor.b32  	%r3585, %r3584, %r1756;
	and.b32  	%r3586, %r1758, %r1734;
	not.b32 	%r3587, %r1758;
	and.b32  	%r3588, %r1710, %r3587;
	or.b32  	%r3589, %r3586, %r3588;
	add.s32 	%r3590, %r3589, %r1686;
	add.s32 	%r3591, %r3590, %r3585;
	add.s32 	%r3592, %r3591, %r22;
	add.s32 	%r3593, %r3592, %r714;
	// begin inline asm
	shf.r.wrap.b32 %r1760, %r1770, %r1770, %r2483;
	// end inline asm
	// begin inline asm
	shf.r.wrap.b32 %r1764, %r1770, %r1770, %r2487;
	// end inline asm
	xor.b32  	%r3594, %r1764, %r1760;
	// begin inline asm
	shf.r.wrap.b32 %r1768, %r1770, %r1770, %r2491;
	// end inline asm
	xor.b32  	%r3595, %r3594, %r1768;
	xor.b32  	%r3596, %r1746, %r1722;
	and.b32  	%r3597, %r1770, %r3596;
	and.b32  	%r3598, %r1746, %r1722;
	xor.b32  	%r3599, %r3597, %r3598;
	add.s32 	%r1782, %r3593, %r1698;
	add.s32 	%r3600, %r3593, %r3599;
	add.s32 	%r1794, %r3600, %r3595;
	// begin inline asm
	shf.r.wrap.b32 %r1772, %r1782, %r1782, %r2471;
	// end inline asm
	// begin inline asm
	shf.r.wrap.b32 %r1776, %r1782, %r1782, %r2475;
	// end inline asm
	xor.b32  	%r3601, %r1776, %r1772;
	// begin inline asm
	shf.r.wrap.b32 %r1780, %r1782, %r1782, %r2479;
	// end inline asm
	xor.b32  	%r3602, %r3601, %r1780;
	and.b32  	%r3603, %r1782, %r1758;
	not.b32 	%r3604, %r1782;
	and.b32  	%r3605, %r1734, %r3604;
	or.b32  	%r3606, %r3603, %r3605;
	add.s32 	%r3607, %r3606, %r1710;
	add.s32 	%r3608, %r3607, %r3602;
	add.s32 	%r3610, %r3608, %r3609;
	add.s32 	%r3611, %r3610, %r730;
	// begin inline asm
	shf.r.wrap.b32 %r1784, %r1794, %r1794, %r2483;
	// end inline asm
	// begin inline asm
	shf.r.wrap.b32 %r1788, %r1794, %r1794, %r2487;
	// end inline asm
	xor.b32  	%r3612, %r1788, %r1784;
	// begin inline asm
	shf.r.wrap.b32 %r1792, %r1794, %r1794, %r2491;
	// end inline asm
	xor.b32  	%r3613, %r3612, %r1792;
	xor.b32  	%r3614, %r1770, %r1746;
	and.b32  	%r3615, %r1794, %r3614;
	and.b32  	%r3616, %r1770, %r1746;
	xor.b32  	%r3617, %r3615, %r3616;
	add.s32 	%r1806, %r3611, %r1722;
	add.s32 	%r3618, %r3611, %r3617;
	add.s32 	%r1818, %r3618, %r3613;
	// begin inline asm
	shf.r.wrap.b32 %r1796, %r1806, %r1806, %r2471;
	// end inline asm
	// begin inline asm
	shf.r.wrap.b32 %r1800, %r1806, %r1806, %r2475;
	// end inline asm
	xor.b32  	%r3619, %r1800, %r1796;
	// begin inline asm
	shf.r.wrap.b32 %r1804, %r1806, %r1806, %r2479;
	// end inline asm
	xor.b32  	%r3620, %r3619, %r1804;
	and.b32  	%r3621, %r1806, %r1782;
	not.b32 	%r3622, %r1806;
	and.b32  	%r3623, %r1758, %r3622;
	or.b32  	%r3624, %r3621, %r3623;
	add.s32 	%r3625, %r3624, %r1734;
	add.s32 	%r3626, %r3625, %r3620;
	add.s32 	%r3627, %r3626, %r23;
	add.s32 	%r3628, %r3627, %r746;
	// begin inline asm
	shf.r.wrap.b32 %r1808, %r1818, %r1818, %r2483;
	// end inline asm
	// begin inline asm
	shf.r.wrap.b32 %r1812, %r1818, %r1818, %r2487;
	// end inline asm
	xor.b32  	%r3629, %r1812, %r1808;
	// begin inline asm
	shf.r.wrap.b32 %r1816, %r1818, %r1818, %r2491;
	// end inline asm
	xor.b32  	%r3630, %r3629, %r1816;
	xor.b32  	%r3631, %r1794, %r1770;
	and.b32  	%r3632, %r1818, %r3631;
	and.b32  	%r3633, %r1794, %r1770;
	xor.b32  	%r3634, %r3632, %r3633;
	add.s32 	%r1830, %r3628, %r1746;
	add.s32 	%r3635, %r3628, %r3634;
	add.s32 	%r1842, %r3635, %r3630;
	// begin inline asm
	shf.r.wrap.b32 %r1820, %r1830, %r1830, %r2471;
	// end inline asm
	// begin inline asm
	shf.r.wrap.b32 %r1824, %r1830, %r1830, %r2475;
	// end inline asm
	xor.b32  	%r3636, %r1824, %r1820;
	// begin inline asm
	shf.r.wrap.b32 %r1828, %r1830, %r1830, %r2479;
	// end inline asm
	xor.b32  	%r3637, %r3636, %r1828;
	and.b32  	%r3638, %r1830, %r1806;
	not.b32 	%r3639, %r1830;
	and.b32  	%r3640, %r1782, %r3639;
	or.b32  	%r3641, %r3638, %r3640;
	add.s32 	%r3642, %r3641, %r1758;
	add.s32 	%r3643, %r3642, %r3637;
	add.s32 	%r3645, %r3643, %r3644;
	add.s32 	%r3646, %r3645, %r762;
	// begin inline asm
	shf.r.wrap.b32 %r1832, %r1842, %r1842, %r2483;
	// end inline asm
	// begin inline asm
	shf.r.wrap.b32 %r1836, %r1842, %r1842, %r2487;
	// end inline asm
	xor.b32  	%r3647, %r1836, %r1832;
	// begin inline asm
	shf.r.wrap.b32 %r1840, %r1842, %r1842, %r2491;
	// end inline asm
	xor.b32  	%r3648, %r3647, %r1840;
	xor.b32  	%r3649, %r1818, %r1794;
	and.b32  	%r3650, %r1842, %r3649;
	and.b32  	%r3651, %r1818, %r1794;
	xor.b32  	%r3652, %r3650, %r3651;
	add.s32 	%r1854, %r3646, %r1770;
	add.s32 	%r3653, %r3646, %r3652;
	add.s32 	%r1866, %r3653, %r3648;
	// begin inline asm
	shf.r.wrap.b32 %r1844, %r1854, %r1854, %r2471;
	// end inline asm
	// begin inline asm
	shf.r.wrap.b32 %r1848, %r1854, %r1854, %r2475;
	// end inline asm
	xor.b32  	%r3654, %r1848, %r1844;
	// begin inline asm
	shf.r.wrap.b32 %r1852, %r1854, %r1854, %r2479;
	// end inline asm
	xor.b32  	%r3655, %r3654, %r1852;
	and.b32  	%r3656, %r1854, %r1830;
	not.b32 	%r3657, %r1854;
	and.b32  	%r3658, %r1806, %r3657;
	or.b32  	%r3659, %r3656, %r3658;
	add.s32 	%r3660, %r3659, %r1782;
	add.s32 	%r3661, %r3660, %r3655;
	add.s32 	%r3662, %r3661, %r24;
	add.s32 	%r3663, %r3662, %r778;
	// begin inline asm
	shf.r.wrap.b32 %r1856, %r1866, %r1866, %r2483;
	// end inline asm
	// begin inline asm
	shf.r.wrap.b32 %r1860, %r1866, %r1866, %r2487;
	// end inline asm
	xor.b32  	%r3664, %r1860, %r1856;
	// begin inline asm
	shf.r.wrap.b32 %r1864, %r1866, %r1866, %r2491;
	// end inline asm
	xor.b32  	%r3665, %r3664, %r1864;
	xor.b32  	%r3666, %r1842, %r1818;
	and.b32  	%r3667, %r1866, %r3666;
	and.b32  	%r3668, %r1842, %r1818;
	xor.b32  	%r3669, %r3667, %r3668;
	add.s32 	%r1878, %r3663, %r1794;
	add.s32 	%r3670, %r3663, %r3669;
	add.s32 	%r1890, %r3670, %r3665;
	// begin inline asm
	shf.r.wrap.b32 %r1868, %r1878, %r1878, %r2471;
	// end inline asm
	// begin inline asm
	shf.r.wrap.b32 %r1872, %r1878, %r1878, %r2475;
	// end inline asm
	xor.b32  	%r3671, %r1872, %r1868;
	// begin inline asm
	shf.r.wrap.b32 %r1876, %r1878, %r1878, %r2479;
	// end inline asm
	xor.b32  	%r3672, %r3671, %r1876;
	and.b32  	%r3673, %r1878, %r1854;
	not.b32 	%r3674, %r1878;
	and.b32  	%r3675, %r1830, %r3674;
	or.b32  	%r3676, %r3673, %r3675;
	add.s32 	%r3677, %r3676, %r1806;
	add.s32 	%r3678, %r3677, %r3672;
	add.s32 	%r3679, %r3678, %r25;
	add.s32 	%r3680, %r3679, %r794;
	// begin inline asm
	shf.r.wrap.b32 %r1880, %r1890, %r1890, %r2483;
	// end inline asm
	// begin inline asm
	shf.r.wrap.b32 %r1884, %r1890, %r1890, %r2487;
	// end inline asm
	xor.b32  	%r3681, %r1884, %r1880;
	// begin inline asm
	shf.r.wrap.b32 %r1888, %r1890, %r1890, %r2491;
	// end inline asm
	xor.b32  	%r3682, %r3681, %r1888;
	xor.b32  	%r3683, %r1866, %r1842;
	and.b32  	%r3684, %r1890, %r3683;
	and.b32  	%r3685, %r1866, %r1842;
	xor.b32  	%r3686, %r3684, %r3685;
	add.s32 	%r1902, %r3680, %r1818;
	add.s32 	%r3687, %r3680, %r3686;
	add.s32 	%r1914, %r3687, %r3682;
	// begin inline asm
	shf.r.wrap.b32 %r1892, %r1902, %r1902, %r2471;
	// end inline asm
	// begin inline asm
	shf.r.wrap.b32 %r1896, %r1902, %r1902, %r2475;
	// end inline asm
	xor.b32  	%r3688, %r1896, %r1892;
	// begin inline asm
	shf.r.wrap.b32 %r1900, %r1902, %r1902, %r2479;
	// end inline asm
	xor.b32  	%r3689, %r3688, %r1900;
	and.b32  	%r3690, %r1902, %r1878;
	not.b32 	%r3691, %r1902;
	and.b32  	%r3692, %r1854, %r3691;
	or.b32  	%r3693, %r3690, %r3692;
	add.s32 	%r3694, %r3693, %r1830;
	add.s32 	%r3695, %r3694, %r3689;
	add.s32 	%r3696, %r3695, %r26;
	add.s32 	%r3697, %r3696, %r810;
	// begin inline asm
	shf.r.wrap.b32 %r1904, %r1914, %r1914, %r2483;
	// end inline asm
	// begin inline asm
	shf.r.wrap.b32 %r1908, %r1914, %r1914, %r2487;
	// end inline asm
	xor.b32  	%r3698, %r1908, %r1904;
	// begin inline asm
	shf.r.wrap.b32 %r1912, %r1914, %r1914, %r2491;
	// end inline asm
	xor.b32  	%r3699, %r3698, %r1912;
	xor.b32  	%r3700, %r1890, %r1866;
	and.b32  	%r3701, %r1914, %r3700;
	and.b32  	%r3702, %r1890, %r1866;
	xor.b32  	%r3703, %r3701, %r3702;
	add.s32 	%r1926, %r3697, %r1842;
	add.s32 	%r3704, %r3697, %r3703;
	add.s32 	%r1938, %r3704, %r3699;
	// begin inline asm
	shf.r.wrap.b32 %r1916, %r1926, %r1926, %r2471;
	// end inline asm
	// begin inline asm
	shf.r.wrap.b32 %r1920, %r1926, %r1926, %r2475;
	// end inline asm
	xor.b32  	%r3705, %r1920, %r1916;
	// begin inline asm
	shf.r.wrap.b32 %r1924, %r1926, %r1926, %r2479;
	// end inline asm
	xor.b32  	%r3706, %r3705, %r1924;
	and.b32  	%r3707, %r1926, %r1902;
	not.b32 	%r3708, %r1926;
	and.b32  	%r3709, %r1878, %r3708;
	or.b32  	%r3710, %r3707, %r3709;
	add.s32 	%r3711, %r3710, %r1854;
	add.s32 	%r3712, %r3711, %r3706;
	add.s32 	%r3713, %r3712, %r27;
	add.s32 	%r3714, %r3713, %r826;
	// begin inline asm
	shf.r.wrap.b32 %r1928, %r1938, %r1938, %r2483;
	// end inline asm
	// begin inline asm
	shf.r.wrap.b32 %r1932, %r1938, %r1938, %r2487;
	// end inline asm
	xor.b32  	%r3715, %r1932, %r1928;
	// begin inline asm
	shf.r.wrap.b32 %r1936, %r1938, %r1938, %r2491;
	// end inline asm
	xor.b32  	%r3716, %r3715, %r1936;
	xor.b32  	%r3717, %r1914, %r1890;
	and.b32  	%r3718, %r1938, %r3717;
	and.b32  	%r3719, %r1914, %r1890;
	xor.b32  	%r3720, %r3718, %r3719;
	add.s32 	%r1950, %r3714, %r1866;
	add.s32 	%r3721, %r3714, %r3720;
	add.s32 	%r1962, %r3721, %r3716;
	// begin inline asm
	shf.r.wrap.b32 %r1940, %r1950, %r1950, %r2471;
	// end inline asm
	// begin inline asm
	shf.r.wrap.b32 %r1944, %r1950, %r1950, %r2475;
	// end inline asm
	xor.b32  	%r3722, %r1944, %r1940;
	// begin inline asm
	shf.r.wrap.b32 %r1948, %r1950, %r1950, %r2479;
	// end inline asm
	xor.b32  	%r3723, %r3722, %r1948;
	and.b32  	%r3724, %r1950, %r1926;
	not.b32 	%r3725, %r1950;
	and.b32  	%r3726, %r1902, %r3725;
	or.b32  	%r3727, %r3724, %r3726;
	add.s32 	%r3728, %r3727, %r1878;
	add.s32 	%r3729, %r3728, %r3723;
	add.s32 	%r3730, %r3729, %r28;
	add.s32 	%r3731, %r3730, %r842;
	// begin inline asm
	shf.r.wrap.b32 %r1952, %r1962, %r1962, %r2483;
	// end inline asm
	// begin inline asm
	shf.r.wrap.b32 %r1956, %r1962, %r1962, %r2487;
	// end inline asm
	xor.b32  	%r3732, %r1956, %r1952;
	// begin inline asm
	shf.r.wrap.b32 %r1960, %r1962, %r1962, %r2491;
	// end inline asm
	xor.b32  	%r3733, %r3732, %r1960;
	xor.b32  	%r3734, %r1938, %r1914;
	and.b32  	%r3735, %r1962, %r3734;
	and.b32  	%r3736, %r1938, %r1914;
	xor.b32  	%r3737, %r3735, %r3736;
	add.s32 	%r1974, %r3731, %r1890;
	add.s32 	%r3738, %r3731, %r3737;
	add.s32 	%r1986, %r3738, %r3733;
	// begin inline asm
	shf.r.wrap.b32 %r1964, %r1974, %r1974, %r2471;
	// end inline asm
	// begin inline asm
	shf.r.wrap.b32 %r1968, %r1974, %r1974, %r2475;
	// end inline asm
	xor.b32  	%r3739, %r1968, %r1964;
	// begin inline asm
	shf.r.wrap.b32 %r1972, %r1974, %r1974, %r2479;
	// end inline asm
	xor.b32  	%r3740, %r3739, %r1972;
	and.b32  	%r3741, %r1974, %r1950;
	not.b32 	%r3742, %r1974;
	and.b32  	%r3743, %r1926, %r3742;
	or.b32  	%r3744, %r3741, %r3743;
	add.s32 	%r3745, %r3744, %r1902;
	add.s32 	%r3746, %r3745, %r3740;
	add.s32 	%r3747, %r3746, %r29;
	add.s32 	%r3748, %r3747, %r858;
	// begin inline asm
	shf.r.wrap.b32 %r1976, %r1986, %r1986, %r2483;
	// end inline asm
	// begin inline asm
	shf.r.wrap.b32 %r1980, %r1986, %r1986, %r2487;
	// end inline asm
	xor.b32  	%r3749, %r1980, %r1976;
	// begin inline asm
	shf.r.wrap.b32 %r1984, %r1986, %r1986, %r2491;
	// end inline asm
	xor.b32  	%r3750, %r3749, %r1984;
	xor.b32  	%r3751, %r1962, %r1938;
	and.b32  	%r3752, %r1986, %r3751;
	and.b32  	%r3753, %r1962, %r1938;
	xor.b32  	%r3754, %r3752, %r3753;
	add.s32 	%r1998, %r3748, %r1914;
	add.s32 	%r3755, %r3748, %r3754;
	add.s32 	%r2010, %r3755, %r3750;
	// begin inline asm
	shf.r.wrap.b32 %r1988, %r1998, %r1998, %r2471;
	// end inline asm
	// begin inline asm
	shf.r.wrap.b32 %r1992, %r1998, %r1998, %r2475;
	// end inline asm
	xor.b32  	%r3756, %r1992, %r1988;
	// begin inline asm
	shf.r.wrap.b32 %r1996, %r1998, %r1998, %r2479;
	// end inline asm
	xor.b32  	%r3757, %r3756, %r1996;
	and.b32  	%r3758, %r1998, %r1974;
	not.b32 	%r3759, %r1998;
	and.b32  	%r3760, %r1950, %r3759;
	or.b32  	%r3761, %r3758, %r3760;
	add.s32 	%r3762, %r3761, %r1926;
	add.s32 	%r3763, %r3762, %r3757;
	add.s32 	%r3764, %r3763, %r30;
	add.s32 	%r3765, %r3764, %r874;
	// begin inline asm
	shf.r.wrap.b32 %r2000, %r2010, %r2010, %r2483;
	// end inline asm
	// begin inline asm
	shf.r.wrap.b32 %r2004, %r2010, %r2010, %r2487;
	// end inline asm
	xor.b32  	%r3766, %r2004, %r2000;
	// begin inline asm
	shf.r.wrap.b32 %r2008, %r2010, %r2010, %r2491;
	// end inline asm
	xor.b32  	%r3767, %r3766, %r2008;
	xor.b32  	%r3768, %r1986, %r1962;
	and.b32  	%r3769, %r2010, %r3768;
	and.b32  	%r3770, %r1986, %r1962;
	xor.b32  	%r3771, %r3769, %r3770;
	add.s32 	%r2022, %r3765, %r1938;
	add.s32 	%r3772, %r3765, %r3771;
	add.s32 	%r2034, %r3772, %r3767;
	// begin inline asm
	shf.r.wrap.b32 %r2012, %r2022, %r2022, %r2471;
	// end inline asm
	// begin inline asm
	shf.r.wrap.b32 %r2016, %r2022, %r2022, %r2475;
	// end inline asm
	xor.b32  	%r3773, %r2016, %r2012;
	// begin inline asm
	shf.r.wrap.b32 %r2020, %r2022, %r2022, %r2479;
	// end inline asm
	xor.b32  	%r3774, %r3773, %r2020;
	and.b32  	%r3775, %r2022, %r1998;
	not.b32 	%r3776, %r2022;
	and.b32  	%r3777, %r1974, %r3776;
	or.b32  	%r3778, %r3775, %r3777;
	add.s32 	%r3779, %r3778, %r1950;
	add.s32 	%r3780, %r3779, %r3774;
	add.s32 	%r3781, %r3780, %r31;
	add.s32 	%r3782, %r3781, %r890;
	// begin inline asm
	shf.r.wrap.b32 %r2024, %r2034, %r2034, %r2483;
	// end inline asm
	// begin inline asm
	shf.r.wrap.b32 %r2028, %r2034, %r2034, %r2487;
	// end inline asm
	xor.b32  	%r3783, %r2028, %r2024;
	// begin inline asm
	shf.r.wrap.b32 %r2032, %r2034, %r2034, %r2491;
	// end inline asm
	xor.b32  	%r3784, %r3783, %r2032;
	xor.b32  	%r3785, %r2010, %r1986;
	and.b32  	%r3786, %r2034, %r3785;
	and.b32  	%r3787, %r2010, %r1986;
	xor.b32  	%r3788, %r3786, %r3787;
	add.s32 	%r2046, %r3782, %r1962;
	add.s32 	%r3789, %r3782, %r3788;
	add.s32 	%r2058, %r3789, %r3784;
	// begin inline asm
	shf.r.wrap.b32 %r2036, %r2046, %r2046, %r2471;
	// end inline asm
	// begin inline asm
	shf.r.wrap.b32 %r2040, %r2046, %r2046, %r2475;
	// end inline asm
	xor.b32  	%r3790, %r2040, %r2036;
	// begin inline asm
	shf.r.wrap.b32 %r2044, %r2046, %r2046, %r2479;
	// end inline asm
	xor.b32  	%r3791, %r3790, %r2044;
	and.b32  	%r3792, %r2046, %r2022;
	not.b32 	%r3793, %r2046;
	and.b32  	%r3794, %r1998, %r3793;
	or.b32  	%r3795, %r3792, %r3794;
	add.s32 	%r3796, %r3795, %r1974;
	add.s32 	%r3797, %r3796, %r3791;
	add.s32 	%r3799, %r3797, %r3798;
	add.s32 	%r3800, %r3799, %r906;
	// begin inline asm
	shf.r.wrap.b32 %r2048, %r2058, %r2058, %r2483;
	// end inline asm
	// begin inline asm
	shf.r.wrap.b32 %r2052, %r2058, %r2058, %r2487;
	// end inline asm
	xor.b32  	%r3801, %r2052, %r2048;
	// begin inline asm
	shf.r.wrap.b32 %r2056, %r2058, %r2058, %r2491;
	// end inline asm
	xor.b32  	%r3802, %r3801, %r2056;
	xor.b32  	%r3803, %r2034, %r2010;
	and.b32  	%r3804, %r2058, %r3803;
	and.b32  	%r3805, %r2034, %r2010;
	xor.b32  	%r3806, %r3804, %r3805;
	add.s32 	%r2070, %r3800, %r1986;
	add.s32 	%r3807, %r3800, %r3806;
	add.s32 	%r2082, %r3807, %r3802;
	// begin inline asm
	shf.r.wrap.b32 %r2060, %r2070, %r2070, %r2471;
	// end inline asm
	// begin inline asm
	shf.r.wrap.b32 %r2064, %r2070, %r2070, %r2475;
	// end inline asm
	xor.b32  	%r3808, %r2064, %r2060;
	// begin inline asm
	shf.r.wrap.b32 %r2068, %r2070, %r2070, %r2479;
	// end inline asm
	xor.b32  	%r3809, %r3808, %r2068;
	and.b32  	%r3810, %r2070, %r2046;
	not.b32 	%r3811, %r2070;
	and.b32  	%r3812, %r2022, %r3811;
	or.b32  	%r3813, %r3810, %r3812;
	add.s32 	%r3814, %r3813, %r1998;
	add.s32 	%r3815, %r3814, %r3809;
	add.s32 	%r3817, %r3815, %r3816;
	add.s32 	%r3818, %r3817, %r922;
	// begin inline asm
	shf.r.wrap.b32 %r2072, %r2082, %r2082, %r2483;
	// end inline asm
	// begin inline asm
	shf.r.wrap.b32 %r2076, %r2082, %r2082, %r2487;
	// end inline asm
	xor.b32  	%r3819, %r2076, %r2072;
	// begin inline asm
	shf.r.wrap.b32 %r2080, %r2082, %r2082, %r2491;
	// end inline asm
	xor.b32  	%r3820, %r3819, %r2080;
	xor.b32  	%r3821, %r2058, %r2034;
	and.b32  	%r3822, %r2082, %r3821;
	and.b32  	%r3823, %r2058, %r2034;
	xor.b32  	%r3824, %r3822, %r3823;
	add.s32 	%r2094, %r3818, %r2010;
	add.s32 	%r3825, %r3818, %r3824;
	add.s32 	%r2106, %r3825, %r3820;
	// begin inline asm
	shf.r.wrap.b32 %r2084, %r2094, %r2094, %r2471;
	// end inline asm
	// begin inline asm
	shf.r.wrap.b32 %r2088, %r2094, %r2094, %r2475;
	// end inline asm
	xor.b32  	%r3826, %r2088, %r2084;
	// begin inline asm
	shf.r.wrap.b32 %r2092, %r2094, %r2094, %r2479;
	// end inline asm
	xor.b32  	%r3827, %r3826, %r2092;
	and.b32  	%r3828, %r2094, %r2070;
	not.b32 	%r3829, %r2094;
	and.b32  	%r3830, %r2046, %r3829;
	or.b32  	%r3831, %r3828, %r3830;
	add.s32 	%r3832, %r3831, %r2022;
	add.s32 	%r3833, %r3832, %r3827;
	add.s32 	%r3835, %r3833, %r3834;
	add.s32 	%r3836, %r3835, %r938;
	// begin inline asm
	shf.r.wrap.b32 %r2096, %r2106, %r2106, %r2483;
	// end inline asm
	// begin inline asm
	shf.r.wrap.b32 %r2100, %r2106, %r2106, %r2487;
	// end inline asm
	xor.b32  	%r3837, %r2100, %r2096;
	// begin inline asm
	shf.r.wrap.b32 %r2104, %r2106, %r2106, %r2491;
	// end inline asm
	xor.b32  	%r3838, %r3837, %r2104;
	xor.b32  	%r3839, %r2082, %r2058;
	and.b32  	%r3840, %r2106, %r3839;
	and.b32  	%r3841, %r2082, %r2058;
	xor.b32  	%r3842, %r3840, %r3841;
	add.s32 	%r2118, %r3836, %r2034;
	add.s32 	%r3843, %r3836, %r3842;
	add.s32 	%r2130, %r3843, %r3838;
	// begin inline asm
	shf.r.wrap.b32 %r2108, %r2118, %r2118, %r2471;
	// end inline asm
	// begin inline asm
	shf.r.wrap.b32 %r2112, %r2118, %r2118, %r2475;
	// end inline asm
	xor.b32  	%r3844, %r2112, %r2108;
	// begin inline asm
	shf.r.wrap.b32 %r2116, %r2118, %r2118, %r2479;
	// end inline asm
	xor.b32  	%r3845, %r3844, %r2116;
	and.b32  	%r3846, %r2118, %r2094;
	not.b32 	%r3847, %r2118;
	and.b32  	%r3848, %r2070, %r3847;
	or.b32  	%r3849, %r3846, %r3848;
	add.s32 	%r3850, %r3849, %r2046;
	add.s32 	%r3851, %r3850, %r3845;
	add.s32 	%r3852, %r3851, %r32;
	add.s32 	%r3853, %r3852, %r954;
	// begin inline asm
	shf.r.wrap.b32 %r2120, %r2130, %r2130, %r2483;
	// end inline asm
	// begin inline asm
	shf.r.wrap.b32 %r2124, %r2130, %r2130, %r2487;
	// end inline asm
	xor.b32  	%r3854, %r2124, %r2120;
	// begin inline asm
	shf.r.wrap.b32 %r2128, %r2130, %r2130, %r2491;
	// end inline asm
	xor.b32  	%r3855, %r3854, %r2128;
	xor.b32  	%r3856, %r2106, %r2082;
	and.b32  	%r3857, %r2130, %r3856;
	and.b32  	%r3858, %r2106, %r2082;
	xor.b32  	%r3859, %r3857, %r3858;
	add.s32 	%r2142, %r3853, %r2058;
	add.s32 	%r3860, %r3853, %r3859;
	add.s32 	%r2154, %r3860, %r3855;
	// begin inline asm
	shf.r.wrap.b32 %r2132, %r2142, %r2142, %r2471;
	// end inline asm
	// begin inline asm
	shf.r.wrap.b32 %r2136, %r2142, %r2142, %r2475;
	// end inline asm
	xor.b32  	%r3861, %r2136, %r2132;
	// begin inline asm
	shf.r.wrap.b32 %r2140, %r2142, %r2142, %r2479;
	// end inline asm
	xor.b32  	%r3862, %r3861, %r2140;
	and.b32  	%r3863, %r2142, %r2118;
	not.b32 	%r3864, %r2142;
	and.b32  	%r3865, %r2094, %r3864;
	or.b32  	%r3866, %r3863, %r3865;
	add.s32 	%r3867, %r3866, %r2070;
	add.s32 	%r3868, %r3867, %r3862;
	add.s32 	%r3870, %r3868, %r3869;
	add.s32 	%r3871, %r3870, %r754;
	// begin inline asm
	shf.r.wrap.b32 %r2144, %r2154, %r2154, %r2483;
	// end inline asm
	// begin inline asm
	shf.r.wrap.b32 %r2148, %r2154, %r2154, %r2487;
	// end inline asm
	xor.b32  	%r3872, %r2148, %r2144;
	// begin inline asm
	shf.r.wrap.b32 %r2152, %r2154, %r2154, %r2491;
	// end inline asm
	xor.b32  	%r3873, %r3872, %r2152;
	xor.b32  	%r3874, %r2130, %r2106;
	and.b32  	%r3875, %r2154, %r3874;
	and.b32  	%r3876, %r2130, %r2106;
	xor.b32  	%r3877, %r3875, %r3876;
	add.s32 	%r2166, %r3871, %r2082;
	add.s32 	%r3878, %r3871, %r3877;
	add.s32 	%r2178, %r3878, %r3873;
	// begin inline asm
	shf.r.wrap.b32 %r2156, %r2166, %r2166, %r2471;
	// end inline asm
	// begin inline asm
	shf.r.wrap.b32 %r2160, %r2166, %r2166, %r2475;
	// end inline asm
	xor.b32  	%r3879, %r2160, %r2156;
	// begin inline asm
	shf.r.wrap.b32 %r2164, %r2166, %r2166, %r2479;
	// end inline asm
	xor.b32  	%r3880, %r3879, %r2164;
	and.b32  	%r3881, %r2166, %r2142;
	not.b32 	%r3882, %r2166;
	and.b32  	%r3883, %r2118, %r3882;
	or.b32  	%r3884, %r3881, %r3883;
	add.s32 	%r3885, %r3884, %r2094;
	add.s32 	%r3886, %r3885, %r3880;
	add.s32 	%r3887, %r3886, %r33;
	add.s32 	%r3888, %r3887, %r770;
	// begin inline asm
	shf.r.wrap.b32 %r2168, %r2178, %r2178, %r2483;
	// end inline asm
	// begin inline asm
	shf.r.wrap.b32 %r2172, %r2178, %r2178, %r2487;
	// end inline asm
	xor.b32  	%r3889, %r2172, %r2168;
	// begin inline asm
	shf.r.wrap.b32 %r2176, %r2178, %r2178, %r2491;
	// end inline asm
	xor.b32  	%r3890, %r3889, %r2176;
	xor.b32  	%r3891, %r2154, %r2130;
	and.b32  	%r3892, %r2178, %r3891;
	and.b32  	%r3893, %r2154, %r2130;
	xor.b32  	%r3894, %r3892, %r3893;
	add.s32 	%r2190, %r3888, %r2106;
	add.s32 	%r3895, %r3888, %r3894;
	add.s32 	%r2202, %r3895, %r3890;
	// begin inline asm
	shf.r.wrap.b32 %r2180, %r2190, %r2190, %r2471;
	// end inline asm
	// begin inline asm
	shf.r.wrap.b32 %r2184, %r2190, %r2190, %r2475;
	// end inline asm
	xor.b32  	%r3896, %r2184, %r2180;
	// begin inline asm
	shf.r.wrap.b32 %r2188, %r2190, %r2190, %r2479;
	// end inline asm
	xor.b32  	%r3897, %r3896, %r2188;
	and.b32  	%r3898, %r2190, %r2166;
	not.b32 	%r3899, %r2190;
	and.b32  	%r3900, %r2142, %r3899;
	or.b32  	%r3901, %r3898, %r3900;
	add.s32 	%r3902, %r3901, %r2118;
	add.s32 	%r3903, %r3902, %r3897;
	add.s32 	%r3905, %r3903, %r3904;
	add.s32 	%r3906, %r3905, %r786;
	// begin inline asm
	shf.r.wrap.b32 %r2192, %r2202, %r2202, %r2483;
	// end inline asm
	// begin inline asm
	shf.r.wrap.b32 %r2196, %r2202, %r2202, %r2487;
	// end inline asm
	xor.b32  	%r3907, %r2196, %r2192;
	// begin inline asm
	shf.r.wrap.b32 %r2200, %r2202, %r2202, %r2491;
	// end inline asm
	xor.b32  	%r3908, %r3907, %r2200;
	xor.b32  	%r3909, %r2178, %r2154;
	and.b32  	%r3910, %r2202, %r3909;
	and.b32  	%r3911, %r2178, %r2154;
	xor.b32  	%r3912, %r3910, %r3911;
	add.s32 	%r2214, %r3906, %r2130;
	add.s32 	%r3913, %r3906, %r3912;
	add.s32 	%r2226, %r3913, %r3908;
	// begin inline asm
	shf.r.wrap.b32 %r2204, %r2214, %r2214, %r2471;
	// end inline asm
	// begin inline asm
	shf.r.wrap.b32 %r2208, %r2214, %r2214, %r2475;
	// end inline asm
	xor.b32  	%r3914, %r2208, %r2204;
	// begin inline asm
	shf.r.wrap.b32 %r2212, %r2214, %r2214, %r2479;
	// end inline asm
	xor.b32  	%r3915, %r3914, %r2212;
	and.b32  	%r3916, %r2214, %r2190;
	not.b32 	%r3917, %r2214;
	and.b32  	%r3918, %r2166, %r3917;
	or.b32  	%r3919, %r3916, %r3918;
	add.s32 	%r3920, %r3919, %r2142;
	add.s32 	%r3921, %r3920, %r3915;
	add.s32 	%r3923, %r3921, %r3922;
	add.s32 	%r3924, %r3923, %r802;
	// begin inline asm
	shf.r.wrap.b32 %r2216, %r2226, %r2226, %r2483;
	// end inline asm
	// begin inline asm
	shf.r.wrap.b32 %r2220, %r2226, %r2226, %r2487;
	// end inline asm
	xor.b32  	%r3925, %r2220, %r2216;
	// begin inline asm
	shf.r.wrap.b32 %r2224, %r2226, %r2226, %r2491;
	// end inline asm
	xor.b32  	%r3926, %r3925, %r2224;
	xor.b32  	%r3927, %r2202, %r2178;
	and.b32  	%r3928, %r2226, %r3927;
	and.b32  	%r3929, %r2202, %r2178;
	xor.b32  	%r3930, %r3928, %r3929;
	add.s32 	%r2238, %r3924, %r2154;
	add.s32 	%r3931, %r3924, %r3930;
	add.s32 	%r2250, %r3931, %r3926;
	// begin inline asm
	shf.r.wrap.b32 %r2228, %r2238, %r2238, %r2471;
	// end inline asm
	// begin inline asm
	shf.r.wrap.b32 %r2232, %r2238, %r2238, %r2475;
	// end inline asm
	xor.b32  	%r3932, %r2232, %r2228;
	// begin inline asm
	shf.r.wrap.b32 %r2236, %r2238, %r2238, %r2479;
	// end inline asm
	xor.b32  	%r3933, %r3932, %r2236;
	and.b32  	%r3934, %r2238, %r2214;
	not.b32 	%r3935, %r2238;
	and.b32  	%r3936, %r2190, %r3935;
	or.b32  	%r3937, %r3934, %r3936;
	add.s32 	%r3938, %r3937, %r2166;
	add.s32 	%r3939, %r3938, %r3933;
	add.s32 	%r3941, %r3939, %r3940;
	add.s32 	%r3942, %r3941, %r818;
	// begin inline asm
	shf.r.wrap.b32 %r2240, %r2250, %r2250, %r2483;
	// end inline asm
	// begin inline asm
	shf.r.wrap.b32 %r2244, %r2250, %r2250, %r2487;
	// end inline asm
	xor.b32  	%r3943, %r2244, %r2240;
	// begin inline asm
	shf.r.wrap.b32 %r2248, %r2250, %r2250, %r2491;
	// end inline asm
	xor.b32  	%r3944, %r3943, %r2248;
	xor.b32  	%r3945, %r2226, %r2202;
	and.b32  	%r3946, %r2250, %r3945;
	and.b32  	%r3947, %r2226, %r2202;
	xor.b32  	%r3948, %r3946, %r3947;
	add.s32 	%r2262, %r3942, %r2178;
	add.s32 	%r3949, %r3942, %r3948;
	add.s32 	%r2274, %r3949, %r3944;
	// begin inline asm
	shf.r.wrap.b32 %r2252, %r2262, %r2262, %r2471;
	// end inline asm
	// begin inline asm
	shf.r.wrap.b32 %r2256, %r2262, %r2262, %r2475;
	// end inline asm
	xor.b32  	%r3950, %r2256, %r2252;
	// begin inline asm
	shf.r.wrap.b32 %r2260, %r2262, %r2262, %r2479;
	// end inline asm
	xor.b32  	%r3951, %r3950, %r2260;
	and.b32  	%r3952, %r2262, %r2238;
	not.b32 	%r3953, %r2262;
	and.b32  	%r3954, %r2214, %r3953;
	or.b32  	%r3955, %r3952, %r3954;
	add.s32 	%r3956, %r3955, %r2190;
	add.s32 	%r3957, %r3956, %r3951;
	add.s32 	%r3959, %r3957, %r3958;
	add.s32 	%r3960, %r3959, %r834;
	// begin inline asm
	shf.r.wrap.b32 %r2264, %r2274, %r2274, %r2483;
	// end inline asm
	// begin inline asm
	shf.r.wrap.b32 %r2268, %r2274, %r2274, %r2487;
	// end inline asm
	xor.b32  	%r3961, %r2268, %r2264;
	// begin inline asm
	shf.r.wrap.b32 %r2272, %r2274, %r2274, %r2491;
	// end inline asm
	xor.b32  	%r3962, %r3961, %r2272;
	xor.b32  	%r3963, %r2250, %r2226;
	and.b32  	%r3964, %r2274, %r3963;
	and.b32  	%r3965, %r2250, %r2226;
	xor.b32  	%r3966, %r3964, %r3965;
	add.s32 	%r2286, %r3960, %r2202;
	add.s32 	%r3967, %r3960, %r3966;
	add.s32 	%r2298, %r3967, %r3962;
	// begin inline asm
	shf.r.wrap.b32 %r2276, %r2286, %r2286, %r2471;
	// end inline asm
	// begin inline asm
	shf.r.wrap.b32 %r2280, %r2286, %r2286, %r2475;
	// end inline asm
	xor.b32  	%r3968, %r2280, %r2276;
	// begin inline asm
	shf.r.wrap.b32 %r2284, %r2286, %r2286, %r2479;
	// end inline asm
	xor.b32  	%r3969, %r3968, %r2284;
	and.b32  	%r3970, %r2286, %r2262;
	not.b32 	%r3971, %r2286;
	and.b32  	%r3972, %r2238, %r3971;
	or.b32  	%r3973, %r3970, %r3972;
	add.s32 	%r3974, %r3973, %r2214;
	add.s32 	%r3975, %r3974, %r3969;
	add.s32 	%r3977, %r3975, %r3976;
	add.s32 	%r3978, %r3977, %r850;
	// begin inline asm
	shf.r.wrap.b32 %r2288, %r2298, %r2298, %r2483;
	// end inline asm
	// begin inline asm
	shf.r.wrap.b32 %r2292, %r2298, %r2298, %r2487;
	// end inline asm
	xor.b32  	%r3979, %r2292, %r2288;
	// begin inline asm
	shf.r.wrap.b32 %r2296, %r2298, %r2298, %r2491;
	// end inline asm
	xor.b32  	%r3980, %r3979, %r2296;
	xor.b32  	%r3981, %r2274, %r2250;
	and.b32  	%r3982, %r2298, %r3981;
	and.b32  	%r3983, %r2274, %r2250;
	xor.b32  	%r3984, %r3982, %r3983;
	add.s32 	%r2310, %r3978, %r2226;
	add.s32 	%r3985, %r3978, %r3984;
	add.s32 	%r2322, %r3985, %r3980;
	// begin inline asm
	shf.r.wrap.b32 %r2300, %r2310, %r2310, %r2471;
	// end inline asm
	// begin inline asm
	shf.r.wrap.b32 %r2304, %r2310, %r2310, %r2475;
	// end inline asm
	xor.b32  	%r3986, %r2304, %r2300;
	// begin inline asm
	shf.r.wrap.b32 %r2308, %r2310, %r2310, %r2479;
	// end inline asm
	xor.b32  	%r3987, %r3986, %r2308;
	and.b32  	%r3988, %r2310, %r2286;
	not.b32 	%r3989, %r2310;
	and.b32  	%r3990, %r2262, %r3989;
	or.b32  	%r3991, %r3988, %r3990;
	add.s32 	%r3992, %r3991, %r2238;
	add.s32 	%r3993, %r3992, %r3987;
	add.s32 	%r3994, %r3993, %r34;
	add.s32 	%r3995, %r3994, %r866;
	// begin inline asm
	shf.r.wrap.b32 %r2312, %r2322, %r2322, %r2483;
	// end inline asm
	// begin inline asm
	shf.r.wrap.b32 %r2316, %r2322, %r2322, %r2487;
	// end inline asm
	xor.b32  	%r3996, %r2316, %r2312;
	// begin inline asm
	shf.r.wrap.b32 %r2320, %r2322, %r2322, %r2491;
	// end inline asm
	xor.b32  	%r3997, %r3996, %r2320;
	xor.b32  	%r3998, %r2298, %r2274;
	and.b32  	%r3999, %r2322, %r3998;
	and.b32  	%r4000, %r2298, %r2274;
	xor.b32  	%r4001, %r3999, %r4000;
	add.s32 	%r2334, %r3995, %r2250;
	add.s32 	%r4002, %r3995, %r4001;
	add.s32 	%r2346, %r4002, %r3997;
	// begin inline asm
	shf.r.wrap.b32 %r2324, %r2334, %r2334, %r2471;
	// end inline asm
	// begin inline asm
	shf.r.wrap.b32 %r2328, %r2334, %r2334, %r2475;
	// end inline asm
	xor.b32  	%r4003, %r2328, %r2324;
	// begin inline asm
	shf.r.wrap.b32 %r2332, %r2334, %r2334, %r2479;
	// end inline asm
	xor.b32  	%r4004, %r4003, %r2332;
	and.b32  	%r4005, %r2334, %r2310;
	not.b32 	%r4006, %r2334;
	and.b32  	%r4007, %r2286, %r4006;
	or.b32  	%r4008, %r4005, %r4007;
	add.s32 	%r4009, %r4008, %r2262;
	add.s32 	%r4010, %r4009, %r4004;
	add.s32 	%r4011, %r4010, %r35;
	add.s32 	%r4012, %r4011, %r882;
	// begin inline asm
	shf.r.wrap.b32 %r2336, %r2346, %r2346, %r2483;
	// end inline asm
	// begin inline asm
	shf.r.wrap.b32 %r2340, %r2346, %r2346, %r2487;
	// end inline asm
	xor.b32  	%r4013, %r2340, %r2336;
	// begin inline asm
	shf.r.wrap.b32 %r2344, %r2346, %r2346, %r2491;
	// end inline asm
	xor.b32  	%r4014, %r4013, %r2344;
	xor.b32  	%r4015, %r2322, %r2298;
	and.b32  	%r4016, %r2346, %r4015;
	and.b32  	%r4017, %r2322, %r2298;
	xor.b32  	%r4018, %r4016, %r4017;
	add.s32 	%r2358, %r4012, %r2274;
	add.s32 	%r4019, %r4012, %r4018;
	add.s32 	%r2370, %r4019, %r4014;
	// begin inline asm
	shf.r.wrap.b32 %r2348, %r2358, %r2358, %r2471;
	// end inline asm
	// begin inline asm
	shf.r.wrap.b32 %r2352, %r2358, %r2358, %r2475;
	// end inline asm
	xor.b32  	%r4020, %r2352, %r2348;
	// begin inline asm
	shf.r.wrap.b32 %r2356, %r2358, %r2358, %r2479;
	// end inline asm
	xor.b32  	%r4021, %r4020, %r2356;
	and.b32  	%r4022, %r2358, %r2334;
	not.b32 	%r4023, %r2358;
	and.b32  	%r4024, %r2310, %r4023;
	or.b32  	%r4025, %r4022, %r4024;
	add.s32 	%r4026, %r4025, %r2286;
	add.s32 	%r4027, %r4026, %r4021;
	add.s32 	%r4028, %r4027, %r36;
	add.s32 	%r4029, %r4028, %r898;
	// begin inline asm
	shf.r.wrap.b32 %r2360, %r2370, %r2370, %r2483;
	// end inline asm
	// begin inline asm
	shf.r.wrap.b32 %r2364, %r2370, %r2370, %r2487;
	// end inline asm
	xor.b32  	%r4030, %r2364, %r2360;
	// begin inline asm
	shf.r.wrap.b32 %r2368, %r2370, %r2370, %r2491;
	// end inline asm
	xor.b32  	%r4031, %r4030, %r2368;
	xor.b32  	%r4032, %r2346, %r2322;
	and.b32  	%r4033, %r2370, %r4032;
	and.b32  	%r4034, %r2346, %r2322;
	xor.b32  	%r4035, %r4033, %r4034;
	add.s32 	%r2382, %r4029, %r2298;
	add.s32 	%r4036, %r4029, %r4035;
	add.s32 	%r2394, %r4036, %r4031;
	// begin inline asm
	shf.r.wrap.b32 %r2372, %r2382, %r2382, %r2471;
	// end inline asm
	// begin inline asm
	shf.r.wrap.b32 %r2376, %r2382, %r2382, %r2475;
	// end inline asm
	xor.b32  	%r4037, %r2376, %r2372;
	// begin inline asm
	shf.r.wrap.b32 %r2380, %r2382, %r2382, %r2479;
	// end inline asm
	xor.b32  	%r4038, %r4037, %r2380;
	and.b32  	%r4039, %r2382, %r2358;
	not.b32 	%r4040, %r2382;
	and.b32  	%r4041, %r2334, %r4040;
	or.b32  	%r4042, %r4039, %r4041;
	add.s32 	%r4043, %r4042, %r2310;
	add.s32 	%r4044, %r4043, %r4038;
	add.s32 	%r4045, %r4044, %r37;
	add.s32 	%r4046, %r4045, %r914;
	// begin inline asm
	shf.r.wrap.b32 %r2384, %r2394, %r2394, %r2483;
	// end inline asm
	// begin inline asm
	shf.r.wrap.b32 %r2388, %r2394, %r2394, %r2487;
	// end inline asm
	xor.b32  	%r4047, %r2388, %r2384;
	// begin inline asm
	shf.r.wrap.b32 %r2392, %r2394, %r2394, %r2491;
	// end inline asm
	xor.b32  	%r4048, %r4047, %r2392;
	xor.b32  	%r4049, %r2370, %r2346;
	and.b32  	%r4050, %r2394, %r4049;
	and.b32  	%r4051, %r2370, %r2346;
	xor.b32  	%r4052, %r4050, %r4051;
	add.s32 	%r2406, %r4046, %r2322;
	add.s32 	%r4053, %r4046, %r4052;
	add.s32 	%r2418, %r4053, %r4048;
	// begin inline asm
	shf.r.wrap.b32 %r2396, %r2406, %r2406, %r2471;
	// end inline asm
	// begin inline asm
	shf.r.wrap.b32 %r2400, %r2406, %r2406, %r2475;
	// end inline asm
	xor.b32  	%r4054, %r2400, %r2396;
	// begin inline asm
	shf.r.wrap.b32 %r2404, %r2406, %r2406, %r2479;
	// end inline asm
	xor.b32  	%r4055, %r4054, %r2404;
	and.b32  	%r4056, %r2406, %r2382;
	not.b32 	%r4057, %r2406;
	and.b32  	%r4058, %r2358, %r4057;
	or.b32  	%r4059, %r4056, %r4058;
	add.s32 	%r4060, %r4059, %r2334;
	add.s32 	%r4061, %r4060, %r4055;
	add.s32 	%r4062, %r4061, %r38;
	add.s32 	%r4063, %r4062, %r930;
	// begin inline asm
	shf.r.wrap.b32 %r2408, %r2418, %r2418, %r2483;
	// end inline asm
	// begin inline asm
	shf.r.wrap.b32 %r2412, %r2418, %r2418, %r2487;
	// end inline asm
	xor.b32  	%r4064, %r2412, %r2408;
	// begin inline asm
	shf.r.wrap.b32 %r2416, %r2418, %r2418, %r2491;
	// end inline asm
	xor.b32  	%r4065, %r4064, %r2416;
	xor.b32  	%r4066, %r2394, %r2370;
	and.b32  	%r4067, %r2418, %r4066;
	and.b32  	%r4068, %r2394, %r2370;
	xor.b32  	%r4069, %r4067, %r4068;
	add.s32 	%r2430, %r4063, %r2346;
	add.s32 	%r4070, %r4063, %r4069;
	add.s32 	%r2442, %r4070, %r4065;
	// begin inline asm
	shf.r.wrap.b32 %r2420, %r2430, %r2430, %r2471;
	// end inline asm
	// begin inline asm
	shf.r.wrap.b32 %r2424, %r2430, %r2430, %r2475;
	// end inline asm
	xor.b32  	%r4071, %r2424, %r2420;
	// begin inline asm
	shf.r.wrap.b32 %r2428, %r2430, %r2430, %r2479;
	// end inline asm
	xor.b32  	%r4072, %r4071, %r2428;
	and.b32  	%r4073, %r2430, %r2406;
	not.b32 	%r4074, %r2430;
	and.b32  	%r4075, %r2382, %r4074;
	or.b32  	%r4076, %r4073, %r4075;
	add.s32 	%r4077, %r4076, %r2358;
	add.s32 	%r4078, %r4077, %r4072;
	add.s32 	%r4079, %r4078, %r39;
	add.s32 	%r4080, %r4079, %r946;
	// begin inline asm
	shf.r.wrap.b32 %r2432, %r2442, %r2442, %r2483;
	// end inline asm
	// begin inline asm
	shf.r.wrap.b32 %r2436, %r2442, %r2442, %r2487;
	// end inline asm
	xor.b32  	%r4081, %r2436, %r2432;
	// begin inline asm
	shf.r.wrap.b32 %r2440, %r2442, %r2442, %r2491;
	// end inline asm
	xor.b32  	%r4082, %r4081, %r2440;
	xor.b32  	%r4083, %r2418, %r2394;
	and.b32  	%r4084, %r2442, %r4083;
	and.b32  	%r4085, %r2418, %r2394;
	xor.b32  	%r4086, %r4084, %r4085;
	add.s32 	%r2454, %r4080, %r2370;
	add.s32 	%r4087, %r4080, %r4086;
	add.s32 	%r2466, %r4087, %r4082;
	// begin inline asm
	shf.r.wrap.b32 %r2444, %r2454, %r2454, %r2471;
	// end inline asm
	// begin inline asm
	shf.r.wrap.b32 %r2448, %r2454, %r2454, %r2475;
	// end inline asm
	xor.b32  	%r4088, %r2448, %r2444;
	// begin inline asm
	shf.r.wrap.b32 %r2452, %r2454, %r2454, %r2479;
	// end inline asm
	xor.b32  	%r4089, %r4088, %r2452;
	and.b32  	%r4090, %r2454, %r2430;
	not.b32 	%r4091, %r2454;
	and.b32  	%r4092, %r2406, %r4091;
	or.b32  	%r4093, %r4090, %r4092;
	add.s32 	%r4094, %r4093, %r2382;
	add.s32 	%r4095, %r4094, %r4089;
	add.s32 	%r4096, %r4095, %r40;
	add.s32 	%r4097, %r4096, %r2998;
	// begin inline asm
	shf.r.wrap.b32 %r2456, %r2466, %r2466, %r2483;
	// end inline asm
	// begin inline asm
	shf.r.wrap.b32 %r2460, %r2466, %r2466, %r2487;
	// end inline asm
	xor.b32  	%r4098, %r2460, %r2456;
	// begin inline asm
	shf.r.wrap.b32 %r2464, %r2466, %r2466, %r2491;
	// end inline asm
	xor.b32  	%r4099, %r4098, %r2464;
	xor.b32  	%r4100, %r2442, %r2418;
	and.b32  	%r4101, %r2466, %r4100;
	and.b32  	%r4102, %r2442, %r2418;
	xor.b32  	%r4103, %r4101, %r4102;
	add.s32 	%r2478, %r4097, %r2394;
	add.s32 	%r4104, %r4097, %r4103;
	add.s32 	%r2490, %r4104, %r4099;
	// begin inline asm
	shf.r.wrap.b32 %r2468, %r2478, %r2478, %r2471;
	// end inline asm
	// begin inline asm
	shf.r.wrap.b32 %r2472, %r2478, %r2478, %r2475;
	// end inline asm
	xor.b32  	%r4105, %r2472, %r2468;
	// begin inline asm
	shf.r.wrap.b32 %r2476, %r2478, %r2478, %r2479;
	// end inline asm
	xor.b32  	%r4106, %r4105, %r2476;
	and.b32  	%r4107, %r2478, %r2454;
	not.b32 	%r4108, %r2478;
	and.b32  	%r4109, %r2430, %r4108;
	or.b32  	%r4110, %r4107, %r4109;
	add.s32 	%r4111, %r4110, %r2406;
	add.s32 	%r4112, %r4111, %r4106;
	add.s32 	%r4113, %r4112, %r41;
	add.s32 	%r4114, %r4113, %r3007;
	// begin inline asm
	shf.r.wrap.b32 %r2480, %r2490, %r2490, %r2483;
	// end inline asm
	// begin inline asm
	shf.r.wrap.b32 %r2484, %r2490, %r2490, %r2487;
	// end inline asm
	xor.b32  	%r4115, %r2484, %r2480;
	// begin inline asm
	shf.r.wrap.b32 %r2488, %r2490, %r2490, %r2491;
	// end inline asm
	xor.b32  	%r4116, %r4115, %r2488;
	xor.b32  	%r4117, %r2466, %r2442;
	and.b32  	%r4118, %r2490, %r4117;
	and.b32  	%r4119, %r2466, %r2442;
	xor.b32  	%r4120, %r4118, %r4119;
	add.s32 	%r4121, %r4114, %r2418;
	add.s32 	%r4122, %r4114, %r4120;
	add.s32 	%r4123, %r4122, %r4116;
	add.s32 	%r31773, %r31773, %r4123;
	add.s32 	%r31774, %r31774, %r2490;
	add.s32 	%r31775, %r31775, %r2466;
	add.s32 	%r31776, %r31776, %r2442;
	add.s32 	%r31777, %r31777, %r4121;
	add.s32 	%r31778, %r31778, %r2478;
	add.s32 	%r31779, %r31779, %r2454;
	add.s32 	%r31780, %r31780, %r2430;
	add.s32 	%r31770, %r31770, 1;
	ld.shared.u32 	%r31772, [_ZZ20mine_kernel_pow_modePKciS0_yjjPcPhPiiiiE13sh_fullBlocks];
	setp.lt.s32 	%p195, %r31770, %r31772;
	@%p195 bra 	$L__BB0_259;
	ld.shared.u32 	%r31787, [_ZZ20mine_kernel_pow_modePKciS0_yjjPcPhPiiiiE4sh_r];
$L__BB0_261:
	st.shared.u32 	[_ZZ20mine_kernel_pow_modePKciS0_yjjPcPhPiiiiE6sh_mid], %r31773;
	st.shared.u32 	[_ZZ20mine_kernel_pow_modePKciS0_yjjPcPhPiiiiE6sh_mid+4], %r31774;
	st.shared.u32 	[_ZZ20mine_kernel_pow_modePKciS0_yjjPcPhPiiiiE6sh_mid+8], %r31775;
	st.shared.u32 	[_ZZ20mine_kernel_pow_modePKciS0_yjjPcPhPiiiiE6sh_mid+12], %r31776;
	st.shared.u32 	[_ZZ20mine_kernel_pow_modePKciS0_yjjPcPhPiiiiE6sh_mid+16], %r31777;
	st.shared.u32 	[_ZZ20mine_kernel_pow_modePKciS0_yjjPcPhPiiiiE6sh_mid+20], %r31778;
	st.shared.u32 	[_ZZ20mine_kernel_pow_modePKciS0_yjjPcPhPiiiiE6sh_mid+24], %r31779;
	st.shared.u32 	[_ZZ20mine_kernel_pow_modePKciS0_yjjPcPhPiiiiE6sh_mid+28], %r31780;
	shl.b32 	%r72, %r31772, 6;
	setp.lt.s32 	%p196, %r31787, 1;
	@%p196 bra 	$L__BB0_268;
	and.b32  	%r73, %r31787, 3;
	setp.lt.u32 	%p197, %r31787, 4;
	mov.b32 	%r31783, 0;
	@%p197 bra 	$L__BB0_265;
	and.b32  	%r31783, %r31787, 2147483644;
	mov.b32 	%r31781, 0;
	mov.u32 	%r4127, _ZZ20mine_kernel_pow_modePKciS0_yjjPcPhPiiiiE7sh_tail;
$L__BB0_264:
	add.s32 	%r4126, %r72, %r31781;
	cvt.s64.s32 	%rd32, %r4126;
	add.s64 	%rd33, %rd1, %rd32;
	ld.global.nc.u8 	%rs1252, [%rd33];
	cvt.u16.u8 	%rs1253, %rs1252;
	add.s32 	%r4128, %r4127, %r31781;
	st.shared.u8 	[%r4128], %rs1253;
	ld.global.nc.u8 	%rs1254, [%rd33+1];
	cvt.u16.u8 	%rs1255, %rs1254;
	st.shared.u8 	[%r4128+1], %rs1255;
	ld.global.nc.u8 	%rs1256, [%rd33+2];
	cvt.u16.u8 	%rs1257, %rs1256;
	st.shared.u8 	[%r4128+2], %rs1257;
	ld.global.nc.u8 	%rs1258, [%rd33+3];
	cvt.u16.u8 	%rs1259, %rs1258;
	st.shared.u8 	[%r4128+3], %rs1259;
	add.s32 	%r31781, %r31781, 4;
	setp.ne.s32 	%p198, %r31781, %r31783;
	@%p198 bra 	$L__BB0_264;
$L__BB0_265:
	setp.eq.s32 	%p199, %r73, 0;
	@%p199 bra 	$L__BB0_268;
	mov.b32 	%r31784, 0;
	mov.u32 	%r4131, _ZZ20mine_kernel_pow_modePKciS0_yjjPcPhPiiiiE7sh_tail;
$L__BB0_267:
	.pragma "nounroll";
	add.s32 	%r4130, %r72, %r31783;
	cvt.s64.s32 	%rd34, %r4130;
	add.s64 	%rd35, %rd1, %rd34;
	ld.global.nc.u8 	%rs1260, [%rd35];
	cvt.u16.u8 	%rs1261, %rs1260;
	add.s32 	%r4132, %r4131, %r31783;
	st.shared.u8 	[%r4132], %rs1261;
	add.s32 	%r31783, %r31783, 1;
	add.s32 	%r31784, %r31784, 1;
	setp.ne.s32 	%p200, %r31784, %r73;
	@%p200 bra 	$L__BB0_267;
$L__BB0_268:
	setp.gt.s32 	%p201, %r31787, 63;
	@%p201 bra 	$L__BB0_281;
	sub.s32 	%r82, 64, %r31787;
	and.b32  	%r83, %r82, 15;
	add.s32 	%r4133, %r31787, -49;
	setp.lt.u32 	%p202, %r4133, 15;
	@%p202 bra 	$L__BB0_272;
	and.b32  	%r84, %r82, -16;
	mov.b32 	%r31786, 0;
	mov.u32 	%r4135, _ZZ20mine_kernel_pow_modePKciS0_yjjPcPhPiiiiE7sh_tail;
$L__BB0_271:
	.pragma "nounroll";
	add.s32 	%r4136, %r4135, %r31787;
	mov.b16 	%rs1262, 0;
	st.shared.u8 	[%r4136], %rs1262;
	st.shared.u8 	[%r4136+1], %rs1262;
	st.shared.u8 	[%r4136+2], %rs1262;
	st.shared.u8 	[%r4136+3], %rs1262;
	st.shared.u8 	[%r4136+4], %rs1262;
	st.shared.u8 	[%r4136+5], %rs1262;
	st.shared.u8 	[%r4136+6], %rs1262;
	st.shared.u8 	[%r4136+7], %rs1262;
	st.shared.u8 	[%r4136+8], %rs1262;
	st.shared.u8 	[%r4136+9], %rs1262;
	st.shared.u8 	[%r4136+10], %rs1262;
	st.shared.u8 	[%r4136+11], %rs1262;
	st.shared.u8 	[%r4136+12], %rs1262;
	st.shared.u8 	[%r4136+13], %rs1262;
	st.shared.u8 	[%r4136+14], %rs1262;
	st.shared.u8 	[%r4136+15], %rs1262;
	add.s32 	%r31787, %r31787, 16;
	add.s32 	%r31786, %r31786, 16;
	setp.ne.s32 	%p203, %r31786, %r84;
	@%p203 bra 	$L__BB0_271;
$L__BB0_272:
	setp.eq.s32 	%p204, %r83, 0;
	@%p204 bra 	$L__BB0_281;
	and.b32  	%r90, %r82, 7;
	setp.lt.u32 	%p205, %r83, 8;
	@%p205 bra 	$L__BB0_275;
	mov.u32 	%r4137, _ZZ20mine_kernel_pow_modePKciS0_yjjPcPhPiiiiE7sh_tail;
	add.s32 	%r4138, %r4137, %r31787;
	mov.b16 	%rs1263, 0;
	st.shared.u8 	[%r4138], %rs1263;
	st.shared.u8 	[%r4138+1], %rs1263;
	st.shared.u8 	[%r4138+2], %rs1263;
	st.shared.u8 	[%r4138+3], %rs1263;
	st.shared.u8 	[%r4138+4], %rs1263;
	st.shared.u8 	[%r4138+5], %rs1263;
	st.shared.u8 	[%r4138+6], %rs1263;
	st.shared.u8 	[%r4138+7], %rs1263;
	add.s32 	%r31787, %r31787, 8;
$L__BB0_275:
	setp.eq.s32 	%p206, %r90, 0;
	@%p206 bra 	$L__BB0_281;
	and.b32  	%r93, %r82, 3;
	setp.lt.u32 	%p207, %r90, 4;
	@%p207 bra 	$L__BB0_278;
	mov.u32 	%r4139, _ZZ20mine_kernel_pow_modePKciS0_yjjPcPhPiiiiE7sh_tail;
	add.s32 	%r4140, %r4139, %r31787;
	mov.b16 	%rs1264, 0;
	st.shared.u8 	[%r4140], %rs1264;
	st.shared.u8 	[%r4140+1], %rs1264;
	st.shared.u8 	[%r4140+2], %rs1264;
	st.shared.u8 	[%r4140+3], %rs1264;
	add.s32 	%r31787, %r31787, 4;
$L__BB0_278:
	setp.eq.s32 	%p208, %r93, 0;
	@%p208 bra 	$L__BB0_281;
	mov.b32 	%r31791, 0;
	mov.u32 	%r4142, _ZZ20mine_kernel_pow_modePKciS0_yjjPcPhPiiiiE7sh_tail;
$L__BB0_280:
	.pragma "nounroll";
	add.s32 	%r4143, %r4142, %r31787;
	mov.b16 	%rs1265, 0;
	st.shared.u8 	[%r4143], %rs1265;
	add.s32 	%r31787, %r31787, 1;
	add.s32 	%r31791, %r31791, 1;
	setp.ne.s32 	%p209, %r31791, %r93;
	@%p209 bra 	$L__BB0_280;
$L__BB0_281:
	ld.param.u64 	%rd171, [_Z20mine_kernel_pow_modePKciS0_yjjPcPhPiiii_param_8];
	bar.sync 	0;
	cvta.to.global.u64 	%rd36, %rd171;
	ld.volatile.global.u32 	%r4144, [%rd36];
	setp.ne.s32 	%p210, %r4144, 0;
	@%p210 bra 	$L__BB0_568;
	ld.param.u32 	%r31759, [_Z20mine_kernel_pow_modePKciS0_yjjPcPhPiiii_param_9];
	ld.param.u32 	%r31758, [_Z20mine_kernel_pow_modePKciS0_yjjPcPhPiiii_param_5];
	max.u32 	%r100, %r31758, 1;
	ld.shared.s32 	%rd5, [_ZZ20mine_kernel_pow_modePKciS0_yjjPcPhPiiiiE4sh_r];
	setp.lt.s32 	%p211, %r31759, 1;
	@%p211 bra 	$L__BB0_568;
	ld.param.u32 	%r31760, [_Z20mine_kernel_pow_modePKciS0_yjjPcPhPiiii_param_9];
	cvt.u64.u32 	%rd37, %r1;
	mov.u32 	%r4146, %ntid.x;
	mov.u32 	%r4147, %ctaid.x;
	mul.wide.u32 	%rd38, %r4147, %r4146;
	add.s64 	%rd39, %rd38, %rd37;
	sub.s64 	%rd6, %rd2, %rd5;
	ld.const.u32 	%r101, [Kc+4];
	ld.const.u32 	%r102, [Kc+8];
	ld.const.u32 	%r103, [Kc+12];
	ld.const.u32 	%r104, [Kc+16];
	ld.const.u32 	%r105, [Kc+20];
	ld.const.u32 	%r106, [Kc+24];
	ld.const.u32 	%r107, [Kc+28];
	ld.const.u32 	%r108, [Kc+32];
	ld.const.u32 	%r109, [Kc+36];
	cvt.s64.s32 	%rd40, %r31760;
	mul.lo.s64 	%rd7, %rd39, %rd40;
	mov.b32 	%r31792, 0;
	cvt.u64.u32 	%rd44, %r100;
	mov.u64 	%rd60, $str;
$L__BB0_284:
	.pragma "nounroll";
	ld.param.u64 	%rd172, [_Z20mine_kernel_pow_modePKciS0_yjjPcPhPiiii_param_8];
	cvta.to.global.u64 	%rd41, %rd172;
	ld.volatile.global.u32 	%r4148, [%rd41];
	setp.ne.s32 	%p212, %r4148, 0;
	@%p212 bra 	$L__BB0_568;
	ld.param.u32 	%r31757, [_Z20mine_kernel_pow_modePKciS0_yjjPcPhPiiii_param_4];
	ld.param.u64 	%rd168, [_Z20mine_kernel_pow_modePKciS0_yjjPcPhPiiii_param_3];
	ld.const.u32 	%r111, [Kc];
	cvt.u32.u64 	%r4149, %rd5;
	setp.ne.s32 	%p213, %r4149, 0;
	cvt.u64.u32 	%rd42, %r31792;
	add.s64 	%rd43, %rd7, %rd42;
	cvt.u64.u32 	%rd45, %r31757;
	add.s64 	%rd46, %rd168, %rd45;
	mad.lo.s64 	%rd47, %rd43, %rd44, %rd46;
	shr.u64 	%rd48, %rd47, 56;
	shr.u64 	%rd49, %rd47, 48;
	shr.u64 	%rd50, %rd47, 40;
	shr.u64 	%rd51, %rd47, 32;
	shr.u64 	%rd52, %rd47, 24;
	shr.u64 	%rd53, %rd47, 16;
	shr.u64 	%rd54, %rd47, 8;
	mov.b32 	%r4150, 808464432;
	st.local.v4.b32 	[%rd2], {%r4150, %r4150, %r4150, %r4150};
	st.local.v4.b32 	[%rd2+16], {%r4150, %r4150, %r4150, %r4150};
	mov.u32 	%r4153, %tid.x;
	cvt.u64.u32 	%rd56, %r4153;
	add.s64 	%rd57, %rd38, %rd56;
	shr.u64 	%rd58, %rd57, 28;
	and.b64  	%rd59, %rd58, 15;
	add.s64 	%rd61, %rd60, %rd59;
	ld.global.nc.u8 	%rs1266, [%rd61];
	cvt.u16.u8 	%rs321, %rs1266;
	shr.u64 	%rd62, %rd57, 24;
	and.b64  	%rd63, %rd62, 15;
	add.s64 	%rd64, %rd60, %rd63;
	ld.global.nc.u8 	%rs1267, [%rd64];
	cvt.u16.u8 	%rs322, %rs1267;
	shr.u64 	%rd65, %rd57, 20;
	and.b64  	%rd66, %rd65, 15;
	add.s64 	%rd67, %rd60, %rd66;
	ld.global.nc.u8 	%rs1268, [%rd67];
	cvt.u16.u8 	%rs323, %rs1268;
	shr.u64 	%rd68, %rd57, 16;
	and.b64  	%rd69, %rd68, 15;
	add.s64 	%rd70, %rd60, %rd69;
	ld.global.nc.u8 	%rs1269, [%rd70];
	cvt.u16.u8 	%rs324, %rs1269;
	shr.u64 	%rd71, %rd57, 12;
	and.b64  	%rd72, %rd71, 15;
	add.s64 	%rd73, %rd60, %rd72;
	ld.global.nc.u8 	%rs1270, [%rd73];
	cvt.u16.u8 	%rs325, %rs1270;
	shr.u64 	%rd74, %rd57, 8;
	and.b64  	%rd75, %rd74, 15;
	add.s64 	%rd76, %rd60, %rd75;
	ld.global.nc.u8 	%rs1271, [%rd76];
	cvt.u16.u8 	%rs326, %rs1271;
	shr.u64 	%rd77, %rd57, 4;
	and.b64  	%rd78, %rd77, 15;
	add.s64 	%rd79, %rd60, %rd78;
	ld.global.nc.u8 	%rs1272, [%rd79];
	cvt.u16.u8 	%rs327, %rs1272;
	and.b64  	%rd80, %rd57, 15;
	add.s64 	%rd81, %rd60, %rd80;
	ld.global.nc.u8 	%rs1273, [%rd81];
	cvt.u16.u8 	%rs328, %rs1273;
	cvt.u32.u16 	%r4154, %rs328;
	cvt.u32.u16 	%r4155, %rs327;
	prmt.b32 	%r4156, %r4155, %r4154, 0x3340U;
	cvt.u32.u16 	%r4157, %rs326;
	cvt.u32.u16 	%r4158, %rs325;
	prmt.b32 	%r4159, %r4158, %r4157, 0x3340U;
	prmt.b32 	%r4160, %r4159, %r4156, 0x5410U;
	cvt.u32.u16 	%r4161, %rs324;
	cvt.u32.u16 	%r4162, %rs323;
	prmt.b32 	%r4163, %r4162, %r4161, 0x3340U;
	cvt.u32.u16 	%r4164, %rs322;
	cvt.u32.u16 	%r4165, %rs321;
	prmt.b32 	%r4166, %r4165, %r4164, 0x3340U;
	prmt.b32 	%r4167, %r4166, %r4163, 0x5410U;
	st.local.v4.b32 	[%rd2+32], {%r4150, %r4150, %r4167, %r4160};
	shr.u64 	%rd82, %rd47, 60;
	add.s64 	%rd83, %rd60, %rd82;
	ld.global.nc.u8 	%rs1274, [%rd83];
	cvt.u16.u8 	%rs329, %rs1274;
	and.b64  	%rd84, %rd48, 15;
	add.s64 	%rd85, %rd60, %rd84;
	ld.global.nc.u8 	%rs1275, [%rd85];
	cvt.u16.u8 	%rs330, %rs1275;
	shr.u64 	%rd86, %rd47, 52;
	and.b64  	%rd87, %rd86, 15;
	add.s64 	%rd88, %rd60, %rd87;
	ld.global.nc.u8 	%rs1276, [%rd88];
	cvt.u16.u8 	%rs331, %rs1276;
	and.b64  	%rd89, %rd49, 15;
	add.s64 	%rd90, %rd60, %rd89;
	ld.global.nc.u8 	%rs1277, [%rd90];
	cvt.u16.u8 	%rs332, %rs1277;
	shr.u64 	%rd91, %rd47, 44;
	and.b64  	%rd92, %rd91, 15;
	add.s64 	%rd93, %rd60, %rd92;
	ld.global.nc.u8 	%rs1278, [%rd93];
	cvt.u16.u8 	%rs333, %rs1278;
	and.b64  	%rd94, %rd50, 15;
	add.s64 	%rd95, %rd60, %rd94;
	ld.global.nc.u8 	%rs1279, [%rd95];
	cvt.u16.u8 	%rs334, %rs1279;
	shr.u64 	%rd96, %rd47, 36;
	and.b64  	%rd97, %rd96, 15;
	add.s64 	%rd98, %rd60, %rd97;
	ld.global.nc.u8 	%rs1280, [%rd98];
	cvt.u16.u8 	%rs335, %rs1280;
	and.b64  	%rd99, %rd51, 15;
	add.s64 	%rd100, %rd60, %rd99;
	ld.global.nc.u8 	%rs1281, [%rd100];
	cvt.u16.u8 	%rs336, %rs1281;
	shr.u64 	%rd101, %rd47, 28;
	and.b64  	%rd102, %rd101, 15;
	add.s64 	%rd103, %rd60, %rd102;
	ld.global.nc.u8 	%rs1282, [%rd103];
	cvt.u16.u8 	%rs337, %rs1282;
	and.b64  	%rd104, %rd52, 15;
	add.s64 	%rd105, %rd60, %rd104;
	ld.global.nc.u8 	%rs1283, [%rd105];
	cvt.u16.u8 	%rs338, %rs1283;
	shr.u64 	%rd106, %rd47, 20;
	and.b64  	%rd107, %rd106, 15;
	add.s64 	%rd108, %rd60, %rd107;
	ld.global.nc.u8 	%rs1284, [%rd108];
	cvt.u16.u8 	%rs339, %rs1284;
	and.b64  	%rd109, %rd53, 15;
	add.s64 	%rd110, %rd60, %rd109;
	ld.global.nc.u8 	%rs1285, [%rd110];
	cvt.u16.u8 	%rs340, %rs1285;
	shr.u64 	%rd111, %rd47, 12;
	and.b64  	%rd112, %rd111, 15;
	add.s64 	%rd113, %rd60, %rd112;
	ld.global.nc.u8 	%rs1286, [%rd113];
	cvt.u16.u8 	%rs341, %rs1286;
	and.b64  	%rd114, %rd54, 15;
	add.s64 	%rd115, %rd60, %rd114;
	ld.global.nc.u8 	%rs1287, [%rd115];
	cvt.u16.u8 	%rs342, %rs1287;
	shr.u64 	%rd116, %rd47, 4;
	and.b64  	%rd117, %rd116, 15;
	add.s64 	%rd118, %rd60, %rd117;
	ld.global.nc.u8 	%rs1288, [%rd118];
	cvt.u16.u8 	%rs343, %rs1288;
	and.b64  	%rd119, %rd47, 15;
	add.s64 	%rd120, %rd60, %rd119;
	ld.global.nc.u8 	%rs1289, [%rd120];
	cvt.u16.u8 	%rs344, %rs1289;
	cvt.u32.u16 	%r4168, %rs344;
	cvt.u32.u16 	%r4169, %rs343;
	prmt.b32 	%r4170, %r4169, %r4168, 0x3340U;
	cvt.u32.u16 	%r4171, %rs342;
	cvt.u32.u16 	%r4172, %rs341;
	prmt.b32 	%r4173, %r4172, %r4171, 0x3340U;
	prmt.b32 	%r4174, %r4173, %r4170, 0x5410U;
	cvt.u32.u16 	%r4175, %rs340;
	cvt.u32.u16 	%r4176, %rs339;
	prmt.b32 	%r4177, %r4176, %r4175, 0x3340U;
	cvt.u32.u16 	%r4178, %rs338;
	cvt.u32.u16 	%r4179, %rs337;
	prmt.b32 	%r4180, %r4179, %r4178, 0x3340U;
	prmt.b32 	%r4181, %r4180, %r4177, 0x5410U;
	cvt.u32.u16 	%r4182, %rs336;
	cvt.u32.u16 	%r4183, %rs335;
	prmt.b32 	%r4184, %r4183, %r4182, 0x3340U;
	cvt.u32.u16 	%r4185, %rs334;
	cvt.u32.u16 	%r4186, %rs333;
	prmt.b32 	%r4187, %r4186, %r4185, 0x3340U;
	prmt.b32 	%r4188, %r4187, %r4184, 0x5410U;
	cvt.u32.u16 	%r4189, %rs332;
	cvt.u32.u16 	%r4190, %rs331;
	prmt.b32 	%r4191, %r4190, %r4189, 0x3340U;
	cvt.u32.u16 	%r4192, %rs329;
	cvt.u32.u16 	%r4193, %rs330;
	prmt.b32 	%r4194, %r4192, %r4193, 0x3340U;
	prmt.b32 	%r4195, %r4194, %r4191, 0x5410U;
	st.local.v4.b32 	[%rd2+48], {%r4195, %r4188, %r4181, %r4174};
	@%p213 bra 	$L__BB0_287;
	ld.shared.u64 	%rd162, [_ZZ20mine_kernel_pow_modePKciS0_yjjPcPhPiiiiE7sh_bits];
	{ .reg .b32 tmp; mov.b64 {tmp, %r26567}, %rd162; }
	cvt.u32.u64 	%r26583, %rd162;
	ld.shared.u32 	%r24822, [_ZZ20mine_kernel_pow_modePKciS0_yjjPcPhPiiiiE6sh_mid];
	ld.shared.u32 	%r28649, [_ZZ20mine_kernel_pow_modePKciS0_yjjPcPhPiiiiE6sh_mid+4];
	ld.shared.u32 	%r28650, [_ZZ20mine_kernel_pow_modePKciS0_yjjPcPhPiiiiE6sh_mid+8];
	ld.shared.u32 	%r28651, [_ZZ20mine_kernel_pow_modePKciS0_yjjPcPhPiiiiE6sh_mid+12];
	ld.shared.u32 	%r24810, [_ZZ20mine_kernel_pow_modePKciS0_yjjPcPhPiiiiE6sh_mid+16];
	ld.shared.u32 	%r28652, [_ZZ20mine_kernel_pow_modePKciS0_yjjPcPhPiiiiE6sh_mid+20];
	ld.shared.u32 	%r28653, [_ZZ20mine_kernel_pow_modePKciS0_yjjPcPhPiiiiE6sh_mid+24];
	ld.shared.u32 	%r28654, [_ZZ20mine_kernel_pow_modePKciS0_yjjPcPhPiiiiE6sh_mid+28];
	shl.b32 	%r28656, %r4165, 24;
	shl.b32 	%r28658, %r4164, 16;
	and.b32  	%r28659, %r28658, 16711680;
	or.b32  	%r28660, %r28659, %r28656;
	and.b16  	%rs1414, %rs323, 255;
	mul.wide.u16 	%r28661, %rs1414, 256;
	or.b32  	%r28662, %r28660, %r28661;
	and.b32  	%r28664, %r4161, 255;
	or.b32  	%r24199, %r28662, %r28664;
	shl.b32 	%r28666, %r4158, 24;
	shl.b32 	%r28668, %r4157, 16;
	and.b32  	%r28669, %r28668, 16711680;
	or.b32  	%r28670, %r28669, %r28666;
	and.b16  	%rs1415, %rs327, 255;
	mul.wide.u16 	%r28671, %rs1415, 256;
	or.b32  	%r28672, %r28670, %r28671;
	and.b32  	%r28674, %r4154, 255;
	or.b32  	%r24215, %r28672, %r28674;
	shl.b32 	%r28676, %r4192, 24;
	shl.b32 	%r28678, %r4193, 16;
	and.b32  	%r28679, %r28678, 16711680;
	or.b32  	%r28680, %r28679, %r28676;
	and.b16  	%rs1416, %rs331, 255;
	mul.wide.u16 	%r28681, %rs1416, 256;
	or.b32  	%r28682, %r28680, %r28681;
	and.b32  	%r28684, %r4189, 255;
	or.b32  	%r24231, %r28682, %r28684;
	shl.b32 	%r28686, %r4186, 24;
	shl.b32 	%r28688, %r4185, 16;
	and.b32  	%r28689, %r28688, 16711680;
	or.b32  	%r28690, %r28689, %r28686;
	and.b16  	%rs1417, %rs335, 255;
	mul.wide.u16 	%r28691, %rs1417, 256;
	or.b32  	%r28692, %r28690, %r28691;
	and.b32  	%r28694, %r4182, 255;
	or.b32  	%r24247, %r28692, %r28694;
	shl.b32 	%r28696, %r4179, 24;
	shl.b32 	%r28698, %r4178, 16;
	and.b32  	%r28699, %r28698, 16711680;
	or.b32  	%r28700, %r28699, %r28696;
	and.b16  	%rs1418, %rs339, 255;
	mul.wide.u16 	%r28701, %rs1418, 256;
	or.b32  	%r28702, %r28700, %r28701;
	and.b32  	%r28704, %r4175, 255;
	or.b32  	%r24263, %r28702, %r28704;
	shl.b32 	%r28706, %r4172, 24;
	shl.b32 	%r28708, %r4171, 16;
	and.b32  	%r28709, %r28708, 16711680;
	or.b32  	%r28710, %r28709, %r28706;
	and.b16  	%rs1419, %rs343, 255;
	mul.wide.u16 	%r28711, %rs1419, 256;
	or.b32  	%r28712, %r28710, %r28711;
	and.b32  	%r28714, %r4168, 255;
	or.b32  	%r24279, %r28712, %r28714;
	mov.b32 	%r27100, 17;
	// begin inline asm
	shf.r.wrap.b32 %r24041, %r24263, %r24263, %r27100;
	// end inline asm
	mov.b32 	%r27104, 19;
	// begin inline asm
	shf.r.wrap.b32 %r24045, %r24263, %r24263, %r27104;
	// end inline asm
	shr.u32 	%r28715, %r28702, 10;
	xor.b32  	%r28716, %r28715, %r24041;
	xor.b32  	%r28717, %r28716, %r24045;
	mov.b32 	%r24183, 808464432;
	mov.b32 	%r27108, 7;
	// begin inline asm
	shf.r.wrap.b32 %r24049, %r24183, %r24183, %r27108;
	// end inline asm
	mov.b32 	%r27112, 18;
	// begin inline asm
	shf.r.wrap.b32 %r24053, %r24183, %r24183, %r27112;
	// end inline asm
	xor.b32  	%r28718, %r24049, %r24053;
	xor.b32  	%r28719, %r28718, 101058054;
	add.s32 	%r28720, %r28717, %r28719;
	add.s32 	%r24074, %r28720, 1616928864;
	// begin inline asm
	shf.r.wrap.b32 %r24057, %r24279, %r24279, %r27100;
	// end inline asm
	// begin inline asm
	shf.r.wrap.b32 %r24061, %r24279, %r24279, %r27104;
	// end inline asm
	shr.u32 	%r28721, %r28712, 10;
	xor.b32  	%r28722, %r28721, %r24057;
	xor.b32  	%r28723, %r28722, %r24061;
	add.s32 	%r28724, %r28723, %r24199;
	// begin inline asm
	shf.r.wrap.b32 %r24065, %r24183, %r24183, %r27108;
	// end inline asm
	// begin inline asm
	shf.r.wrap.b32 %r24069, %r24183, %r24183, %r27112;
	// end inline asm
	xor.b32  	%r28725, %r24065, %r24069;
	xor.b32  	%r28726, %r28725, 101058054;
	add.s32 	%r28727, %r28724, %r28726;
	add.s32 	%r24090, %r28727, 808464432;
	// begin inline asm
	shf.r.wrap.b32 %r24073, %r24074, %r24074, %r27100;
	// end inline asm
	// begin inline asm
	shf.r.wrap.b32 %r24077, %r24074, %r24074, %r27104;
	// end inline asm
	shr.u32 	%r28728, %r24074, 10;
	xor.b32  	%r28729, %r28728, %r24073;
	xor.b32  	%r28730, %r28729, %r24077;
	add.s32 	%r28731, %r28730, %r24215;
	// begin inline asm
	shf.r.wrap.b32 %r24081, %r24183, %r24183, %r27108;
	// end inline asm
	// begin inline asm
	shf.r.wrap.b32 %r24085, %r24183, %r24183, %r27112;
	// end inline asm
	xor.b32  	%r28732, %r24081, %r24085;
	xor.b32  	%r28733, %r28732, 101058054;
	add.s32 	%r28734, %r28731, %r28733;
	add.s32 	%r24106, %r28734, 808464432;
	// begin inline asm
	shf.r.wrap.b32 %r24089, %r24090, %r24090, %r27100;
	// end inline asm
	// begin inline asm
	shf.r.wrap.b32 %r24093, %r24090, %r24090, %r27104;
	// end inline asm
	shr.u32 	%r28735, %r24090, 10;
	xor.b32  	%r28736, %r28735, %r24089;
	xor.b32  	%r28737, %r28736, %r24093;
	add.s32 	%r28738, %r28737, %r24231;
	// begin inline asm
	shf.r.wrap.b32 %r24097, %r24183, %r24183, %r27108;
	// end inline asm
	// begin inline asm
	shf.r.wrap.b32 %r24101, %r24183, %r24183, %r27112;
	// end inline asm
	xor.b32  	%r28739, %r24097, %r24101;
	xor.b32  	%r28740, %r28739, 101058054;
	add.s32 	%r28741, %r28738, %r28740;
	add.s32 	%r24122, %r28741, 808464432;
	// begin inline asm
	shf.r.wrap.b32 %r24105, %r24106, %r24106, %r27100;
	// end inline asm
	// begin inline asm
	shf.r.wrap.b32 %r24109, %r24106, %r24106, %r27104;
	// end inline asm
	shr.u32 	%r28742, %r24106, 10;
	xor.b32  	%r28743, %r28742, %r24105;
	xor.b32  	%r28744, %r28743, %r24109;
	add.s32 	%r28745, %r28744, %r24247;
	// begin inline asm
	shf.r.wrap.b32 %r24113, %r24183, %r24183, %r27108;
	// end inline asm
	// begin inline asm
	shf.r.wrap.b32 %r24117, %r24183, %r24183, %r27112;
	// end inline asm
	xor.b32  	%r28746, %r24113, %r24117;
	xor.b32  	%r28747, %r28746, 101058054;
	add.s32 	%r28748, %r28745, %r28747;
	add.s32 	%r24138, %r28748, 808464432;
	// begin inline asm
	shf.r.wrap.b32 %r24121, %r24122, %r24122, %r27100;
	// end inline asm
	// begin inline asm
	shf.r.wrap.b32 %r24125, %r24122, %r24122, %r27104;
	// end inline asm
	shr.u32 	%r28749, %r24122, 10;
	xor.b32  	%r28750, %r28749, %r24121;
	xor.b32  	%r28751, %r28750, %r24125;
	add.s32 	%r28752, %r28751, %r24263;
	// begin inline asm
	shf.r.wrap.b32 %r24129, %r24183, %r24183, %r27108;
	// end inline asm
	// begin inline asm
	shf.r.wrap.b32 %r24133, %r24183, %r24183, %r27112;
	// end inline asm
	xor.b32  	%r28753, %r24129, %r24133;
	xor.b32  	%r28754, %r28753, 101058054;
	add.s32 	%r28755, %r28752, %r28754;
	add.s32 	%r24154, %r28755, 808464432;
	// begin inline asm
	shf.r.wrap.b32 %r24137, %r24138, %r24138, %r27100;
	// end inline asm
	// begin inline asm
	shf.r.wrap.b32 %r24141, %r24138, %r24138, %r27104;
	// end inline asm
	shr.u32 	%r28756, %r24138, 10;
	xor.b32  	%r28757, %r28756, %r24137;
	xor.b32  	%r28758, %r28757, %r24141;
	add.s32 	%r28759, %r28758, %r24279;
	// begin inline asm
	shf.r.wrap.b32 %r24145, %r24183, %r24183, %r27108;
	// end inline asm
	// begin inline asm
	shf.r.wrap.b32 %r24149, %r24183, %r24183, %r27112;
	// end inline asm
	xor.b32  	%r28760, %r24145, %r24149;
	xor.b32  	%r28761, %r28760, 101058054;
	add.s32 	%r28762, %r28759, %r28761;
	add.s32 	%r24170, %r28762, 808464432;
	// begin inline asm
	shf.r.wrap.b32 %r24153, %r24154, %r24154, %r27100;
	// end inline asm
	// begin inline asm
	shf.r.wrap.b32 %r24157, %r24154, %r24154, %r27104;
	// end inline asm
	shr.u32 	%r28763, %r24154, 10;
	xor.b32  	%r28764, %r28763, %r24153;
	xor.b32  	%r28765, %r28764, %r24157;
	add.s32 	%r28766, %r28765, %r24074;
	// begin inline asm
	shf.r.wrap.b32 %r24161, %r24183, %r24183, %r27108;
	// end inline asm
	// begin inline asm
	shf.r.wrap.b32 %r24165, %r24183, %r24183, %r27112;
	// end inline asm
	xor.b32  	%r28767, %r24161, %r24165;
	xor.b32  	%r28768, %r28767, 101058054;
	add.s32 	%r28769, %r28766, %r28768;
	add.s32 	%r24186, %r28769, 808464432;
	// begin inline asm
	shf.r.wrap.b32 %r24169, %r24170, %r24170, %r27100;
	// end inline asm
	// begin inline asm
	shf.r.wrap.b32 %r24173, %r24170, %r24170, %r27104;
	// end inline asm
	shr.u32 	%r28770, %r24170, 10;
	xor.b32  	%r28771, %r28770, %r24169;
	xor.b32  	%r28772, %r28771, %r24173;
	add.s32 	%r28773, %r28772, %r24090;
	// begin inline asm
	shf.r.wrap.b32 %r24177, %r24183, %r24183, %r27108;
	// end inline asm
	// begin inline asm
	shf.r.wrap.b32 %r24181, %r24183, %r24183, %r27112;
	// end inline asm
	xor.b32  	%r28774, %r24177, %r24181;
	xor.b32  	%r28775, %r28774, 101058054;
	add.s32 	%r28776, %r28773, %r28775;
	add.s32 	%r24202, %r28776, 808464432;
	// begin inline asm
	shf.r.wrap.b32 %r24185, %r24186, %r24186, %r27100;
	// end inline asm
	// begin inline asm
	shf.r.wrap.b32 %r24189, %r24186, %r24186, %r27104;
	// end inline asm
	shr.u32 	%r28777, %r24186, 10;
	xor.b32  	%r28778, %r28777, %r24185;
	xor.b32  	%r28779, %r28778, %r24189;
	add.s32 	%r28780, %r28779, %r24106;
	// begin inline asm
	shf.r.wrap.b32 %r24193, %r24199, %r24199, %r27108;
	// end inline asm
	// begin inline asm
	shf.r.wrap.b32 %r24197, %r24199, %r24199, %r27112;
	// end inline asm
	shr.u32 	%r28781, %r24199, 3;
	xor.b32  	%r28782, %r28781, %r24193;
	xor.b32  	%r28783, %r28782, %r24197;
	add.s32 	%r28784, %r28780, %r28783;
	add.s32 	%r24218, %r28784, 808464432;
	// begin inline asm
	shf.r.wrap.b32 %r24201, %r24202, %r24202, %r27100;
	// end inline asm
	// begin inline asm
	shf.r.wrap.b32 %r24205, %r24202, %r24202, %r27104;
	// end inline asm
	shr.u32 	%r28785, %r24202, 10;
	xor.b32  	%r28786, %r28785, %r24201;
	xor.b32  	%r28787, %r28786, %r24205;
	add.s32 	%r28788, %r28787, %r24122;
	// begin inline asm
	shf.r.wrap.b32 %r24209, %r24215, %r24215, %r27108;
	// end inline asm
	// begin inline asm
	shf.r.wrap.b32 %r24213, %r24215, %r24215, %r27112;
	// end inline asm
	shr.u32 	%r28789, %r24215, 3;
	xor.b32  	%r28790, %r28789, %r24209;
	xor.b32  	%r28791, %r28790, %r24213;
	add.s32 	%r28792, %r28788, %r24199;
	add.s32 	%r24455, %r28792, %r28791;
	// begin inline asm
	shf.r.wrap.b32 %r24217, %r24218, %r24218, %r27100;
	// end inline asm
	// begin inline asm
	shf.r.wrap.b32 %r24221, %r24218, %r24218, %r27104;
	// end inline asm
	shr.u32 	%r28793, %r24218, 10;
	xor.b32  	%r28794, %r28793, %r24217;
	xor.b32  	%r28795, %r28794, %r24221;
	add.s32 	%r28796, %r28795, %r24138;
	// begin inline asm
	shf.r.wrap.b32 %r24225, %r24231, %r24231, %r27108;
	// end inline asm
	// begin inline asm
	shf.r.wrap.b32 %r24229, %r24231, %r24231, %r27112;
	// end inline asm
	shr.u32 	%r28797, %r24231, 3;
	xor.b32  	%r28798, %r28797, %r24225;
	xor.b32  	%r28799, %r28798, %r24229;
	add.s32 	%r28800, %r28796, %r24215;
	add.s32 	%r24471, %r28800, %r28799;
	// begin inline asm
	shf.r.wrap.b32 %r24233, %r24455, %r24455, %r27100;
	// end inline asm
	// begin inline asm
	shf.r.wrap.b32 %r24237, %r24455, %r24455, %r27104;
	// end inline asm
	shr.u32 	%r28801, %r24455, 10;
	xor.b32  	%r28802, %r28801, %r24233;
	xor.b32  	%r28803, %r28802, %r24237;
	add.s32 	%r28804, %r28803, %r24154;
	// begin inline asm
	shf.r.wrap.b32 %r24241, %r24247, %r24247, %r27108;
	// end inline asm
	// begin inline asm
	shf.r.wrap.b32 %r24245, %r24247, %r24247, %r27112;
	// end inline asm
	shr.u32 	%r28805, %r24247, 3;
	xor.b32  	%r28806, %r28805, %r24241;
	xor.b32  	%r28807, %r28806, %r24245;
	add.s32 	%r28808, %r28804, %r24231;
	add.s32 	%r24487, %r28808, %r28807;
	// begin inline asm
	shf.r.wrap.b32 %r24249, %r24471, %r24471, %r27100;
	// end inline asm
	// begin inline asm
	shf.r.wrap.b32 %r24253, %r24471, %r24471, %r27104;
	// end inline asm
	shr.u32 	%r28809, %r24471, 10;
	xor.b32  	%r28810, %r28809, %r24249;
	xor.b32  	%r28811, %r28810, %r24253;
	add.s32 	%r28812, %r28811, %r24170;
	// begin inline asm
	shf.r.wrap.b32 %r24257, %r24263, %r24263, %r27108;
	// end inline asm
	// begin inline asm
	shf.r.wrap.b32 %r24261, %r24263, %r24263, %r27112;
	// end inline asm
	shr.u32 	%r28813, %r24263, 3;
	xor.b32  	%r28814, %r28813, %r24257;
	xor.b32  	%r28815, %r28814, %r24261;
	add.s32 	%r28816, %r28812, %r24247;
	add.s32 	%r24503, %r28816, %r28815;
	// begin inline asm
	shf.r.wrap.b32 %r24265, %r24487, %r24487, %r27100;
	// end inline asm
	// begin inline asm
	shf.r.wrap.b32 %r24269, %r24487, %r24487, %r27104;
	// end inline asm
	shr.u32 	%r28817, %r24487, 10;
	xor.b32  	%r28818, %r28817, %r24265;
	xor.b32  	%r28819, %r28818, %r24269;
	add.s32 	%r28820, %r28819, %r24186;
	// begin inline asm
	shf.r.wrap.b32 %r24273, %r24279, %r24279, %r27108;
	// end inline asm
	// begin inline asm
	shf.r.wrap.b32 %r24277, %r24279, %r24279, %r27112;
	// end inline asm
	shr.u32 	%r28821, %r24279, 3;
	xor.b32  	%r28822, %r28821, %r24273;
	xor.b32  	%r28823, %r28822, %r24277;
	add.s32 	%r28824, %r28820, %r24263;
	add.s32 	%r24519, %r28824, %r28823;
	// begin inline asm
	shf.r.wrap.b32 %r24281, %r24503, %r24503, %r27100;
	// end inline asm
	// begin inline asm
	shf.r.wrap.b32 %r24285, %r24503, %r24503, %r27104;
	// end inline asm
	shr.u32 	%r28825, %r24503, 10;
	xor.b32  	%r28826, %r28825, %r24281;
	xor.b32  	%r28827, %r28826, %r24285;
	add.s32 	%r28828, %r28827, %r24202;
	// begin inline asm
	shf.r.wrap.b32 %r24289, %r24074, %r24074, %r27108;
	// end inline asm
	// begin inline asm
	shf.r.wrap.b32 %r24293, %r24074, %r24074, %r27112;
	// end inline asm
	shr.u32 	%r28829, %r24074, 3;
	xor.b32  	%r28830, %r28829, %r24289;
	xor.b32  	%r28831, %r28830, %r24293;
	add.s32 	%r28832, %r28828, %r24279;
	add.s32 	%r24535, %r28832, %r28831;
	// begin inline asm
	shf.r.wrap.b32 %r24297, %r24519, %r24519, %r27100;
	// end inline asm
	// begin inline asm
	shf.r.wrap.b32 %r24301, %r24519, %r24519, %r27104;
	// end inline asm
	shr.u32 	%r28833, %r24519, 10;
	xor.b32  	%r28834, %r28833, %r24297;
	xor.b32  	%r28835, %r28834, %r24301;
	add.s32 	%r28836, %r28835, %r24218;
	// begin inline asm
	shf.r.wrap.b32 %r24305, %r24090, %r24090, %r27108;
	// end inline asm
	// begin inline asm
	shf.r.wrap.b32 %r24309, %r24090, %r24090, %r27112;
	// end inline asm
	shr.u32 	%r28837, %r24090, 3;
	xor.b32  	%r28838, %r28837, %r24305;
	xor.b32  	%r28839, %r28838, %r24309;
	add.s32 	%r28840, %r28836, %r24074;
	add.s32 	%r24551, %r28840, %r28839;
	// begin inline asm
	shf.r.wrap.b32 %r24313, %r24535, %r24535, %r27100;
	// end inline asm
	// begin inline asm
	shf.r.wrap.b32 %r24317, %r24535, %r24535, %r27104;
	// end inline asm
	shr.u32 	%r28841, %r24535, 10;
	xor.b32  	%r28842, %r28841, %r24313;
	xor.b32  	%r28843, %r28842, %r24317;
	add.s32 	%r28844, %r28843, %r24455;
	// begin inline asm
	shf.r.wrap.b32 %r24321, %r24106, %r24106, %r27108;
	// end inline asm
	// begin inline asm
	shf.r.wrap.b32 %r24325, %r24106, %r24106, %r27112;
	// end inline asm
	shr.u32 	%r28845, %r24106, 3;
	xor.b32  	%r28846, %r28845, %r24321;
	xor.b32  	%r28847, %r28846, %r24325;
	add.s32 	%r28848, %r28844, %r24090;
	add.s32 	%r24567, %r28848, %r28847;
	// begin inline asm
	shf.r.wrap.b32 %r24329, %r24551, %r24551, %r27100;
	// end inline asm
	// begin inline asm
	shf.r.wrap.b32 %r24333, %r24551, %r24551, %r27104;
	// end inline asm
	shr.u32 	%r28849, %r24551, 10;
	xor.b32  	%r28850, %r28849, %r24329;
	xor.b32  	%r28851, %r28850, %r24333;
	add.s32 	%r28852, %r28851, %r24471;
	// begin inline asm
	shf.r.wrap.b32 %r24337, %r24122, %r24122, %r27108;
	// end inline asm
	// begin inline asm
	shf.r.wrap.b32 %r24341, %r24122, %r24122, %r27112;
	// end inline asm
	shr.u32 	%r28853, %r24122, 3;
	xor.b32  	%r28854, %r28853, %r24337;
	xor.b32  	%r28855, %r28854, %r24341;
	add.s32 	%r28856, %r28852, %r24106;
	add.s32 	%r24583, %r28856, %r28855;
	// begin inline asm
	shf.r.wrap.b32 %r24345, %r24567, %r24567, %r27100;
	// end inline asm
	// begin inline asm
	shf.r.wrap.b32 %r24349, %r24567, %r24567, %r27104;
	// end inline asm
	shr.u32 	%r28857, %r24567, 10;
	xor.b32  	%r28858, %r28857, %r24345;
	xor.b32  	%r28859, %r28858, %r24349;
	add.s32 	%r28860, %r28859, %r24487;
	// begin inline asm
	shf.r.wrap.b32 %r24353, %r24138, %r24138, %r27108;
	// end inline asm
	// begin inline asm
	shf.r.wrap.b32 %r24357, %r24138, %r24138, %r27112;
	// end inline asm
	shr.u32 	%r28861, %r24138, 3;
	xor.b32  	%r28862, %r28861, %r24353;
	xor.b32  	%r28863, %r28862, %r24357;
	add.s32 	%r28864, %r28860, %r24122;
	add.s32 	%r24599, %r28864, %r28863;
	// begin inline asm
	shf.r.wrap.b32 %r24361, %r24583, %r24583, %r27100;
	// end inline asm
	// begin inline asm
	shf.r.wrap.b32 %r24365, %r24583, %r24583, %r27104;
	// end inline asm
	shr.u32 	%r28865, %r24583, 10;
	xor.b32  	%r28866, %r28865, %r24361;
	xor.b32  	%r28867, %r28866, %r24365;
	add.s32 	%r28868, %r28867, %r24503;
	// begin inline asm
	shf.r.wrap.b32 %r24369, %r24154, %r24154, %r27108;
	// end inline asm
	// begin inline asm
	shf.r.wrap.b32 %r24373, %r24154, %r24154, %r27112;
	// end inline asm
	shr.u32 	%r28869, %r24154, 3;
	xor.b32  	%r28870, %r28869, %r24369;
	xor.b32  	%r28871, %r28870, %r24373;
	add.s32 	%r28872, %r28868, %r24138;
	add.s32 	%r24615, %r28872, %r28871;
	// begin inline asm
	shf.r.wrap.b32 %r24377, %r24599, %r24599, %r27100;
	// end inline asm
	// begin inline asm
	shf.r.wrap.b32 %r24381, %r24599, %r24599, %r27104;
	// end inline asm
	shr.u32 	%r28873, %r24599, 10;
	xor.b32  	%r28874, %r28873, %r24377;
	xor.b32  	%r28875, %r28874, %r24381;
	add.s32 	%r28876, %r28875, %r24519;
	// begin inline asm
	shf.r.wrap.b32 %r24385, %r24170, %r24170, %r27108;
	// end inline asm
	// begin inline asm
	shf.r.wrap.b32 %r24389, %r24170, %r24170, %r27112;
	// end inline asm
	shr.u32 	%r28877, %r24170, 3;
	xor.b32  	%r28878, %r28877, %r24385;
	xor.b32  	%r28879, %r28878, %r24389;
	add.s32 	%r28880, %r28876, %r24154;
	add.s32 	%r24631, %r28880, %r28879;
	// begin inline asm
	shf.r.wrap.b32 %r24393, %r24615, %r24615, %r27100;
	// end inline asm
	// begin inline asm
	shf.r.wrap.b32 %r24397, %r24615, %r24615, %r27104;
	// end inline asm
	shr.u32 	%r28881, %r24615, 10;
	xor.b32  	%r28882, %r28881, %r24393;
	xor.b32  	%r28883, %r28882, %r24397;
	add.s32 	%r28884, %r28883, %r24535;
	// begin inline asm
	shf.r.wrap.b32 %r24401, %r24186, %r24186, %r27108;
	// end inline asm
	// begin inline asm
	shf.r.wrap.b32 %r24405, %r24186, %r24186, %r27112;
	// end inline asm
	shr.u32 	%r28885, %r24186, 3;
	xor.b32  	%r28886, %r28885, %r24401;
	xor.b32  	%r28887, %r28886, %r24405;
	add.s32 	%r28888, %r28884, %r24170;
	add.s32 	%r24647, %r28888, %r28887;
	// begin inline asm
	shf.r.wrap.b32 %r24409, %r24631, %r24631, %r27100;
	// end inline asm
	// begin inline asm
	shf.r.wrap.b32 %r24413, %r24631, %r24631, %r27104;
	// end inline asm
	shr.u32 	%r28889, %r24631, 10;
	xor.b32  	%r28890, %r28889, %r24409;
	xor.b32  	%r28891, %r28890, %r24413;
	add.s32 	%r28892, %r28891, %r24551;
	// begin inline asm
	shf.r.wrap.b32 %r24417, %r24202, %r24202, %r27108;
	// end inline asm
	// begin inline asm
	shf.r.wrap.b32 %r24421, %r24202, %r24202, %r27112;
	// end inline asm
	shr.u32 	%r28893, %r24202, 3;
	xor.b32  	%r28894, %r28893, %r24417;
	xor.b32  	%r28895, %r28894, %r24421;
	add.s32 	%r28896, %r28892, %r24186;
	add.s32 	%r24663, %r28896, %r28895;
	// begin inline asm
	shf.r.wrap.b32 %r24425, %r24647, %r24647, %r27100;
	// end inline asm
	// begin inline asm
	shf.r.wrap.b32 %r24429, %r24647, %r24647, %r27104;
	// end inline asm
	shr.u32 	%r28897, %r24647, 10;
	xor.b32  	%r28898, %r28897, %r24425;
	xor.b32  	%r28899, %r28898, %r24429;
	add.s32 	%r28900, %r28899, %r24567;
	// begin inline asm
	shf.r.wrap.b32 %r24433, %r24218, %r24218, %r27108;
	// end inline asm
	// begin inline asm
	shf.r.wrap.b32 %r24437, %r24218, %r24218, %r27112;
	// end inline asm
	shr.u32 	%r28901, %r24218, 3;
	xor.b32  	%r28902, %r28901, %r24433;
	xor.b32  	%r28903, %r28902, %r24437;
	add.s32 	%r28904, %r28900, %r24202;
	add.s32 	%r24679, %r28904, %r28903;
	// begin inline asm
	shf.r.wrap.b32 %r24441, %r24663, %r24663, %r27100;
	// end inline asm
	// begin inline asm
	shf.r.wrap.b32 %r24445, %r24663, %r24663, %r27104;
	// end inline asm
	shr.u32 	%r28905, %r24663, 10;
	xor.b32  	%r28906, %r28905, %r24441;
	xor.b32  	%r28907, %r28906, %r24445;
	add.s32 	%r28908, %r28907, %r24583;
	// begin inline asm
	shf.r.wrap.b32 %r24449, %r24455, %r24455, %r27108;
	// end inline asm
	// begin inline asm
	shf.r.wrap.b32 %r24453, %r24455, %r24455, %r27112;
	// end inline asm
	shr.u32 	%r28909, %r24455, 3;
	xor.b32  	%r28910, %r28909, %r24449;
	xor.b32  	%r28911, %r28910, %r24453;
	add.s32 	%r28912, %r28908, %r24218;
	add.s32 	%r24695, %r28912, %r28911;
	// begin inline asm
	shf.r.wrap.b32 %r24457, %r24679, %r24679, %r27100;
	// end inline asm
	// begin inline asm
	shf.r.wrap.b32 %r24461, %r24679, %r24679, %r27104;
	// end inline asm
	shr.u32 	%r28913, %r24679, 10;
	xor.b32  	%r28914, %r28913, %r24457;
	xor.b32  	%r28915, %r28914, %r24461;
	add.s32 	%r28916, %r28915, %r24599;
	// begin inline asm
	shf.r.wrap.b32 %r24465, %r24471, %r24471, %r27108;
	// end inline asm
	// begin inline asm
	shf.r.wrap.b32 %r24469, %r24471, %r24471, %r27112;
	// end inline asm
	shr.u32 	%r28917, %r24471, 3;
	xor.b32  	%r28918, %r28917, %r24465;
	xor.b32  	%r28919, %r28918, %r24469;
	add.s32 	%r28920, %r28916, %r24455;
	add.s32 	%r24711, %r28920, %r28919;
	// begin inline asm
	shf.r.wrap.b32 %r24473, %r24695, %r24695, %r27100;
	// end inline asm
	// begin inline asm
	shf.r.wrap.b32 %r24477, %r24695, %r24695, %r27104;
	// end inline asm
	shr.u32 	%r28921, %r24695, 10;
	xor.b32  	%r28922, %r28921, %r24473;
	xor.b32  	%r28923, %r28922, %r24477;
	add.s32 	%r28924, %r28923, %r24615;
	// begin inline asm
	shf.r.wrap.b32 %r24481, %r24487, %r24487, %r27108;
	// end inline asm
	// begin inline asm
	shf.r.wrap.b32 %r24485, %r24487, %r24487, %r27112;
	// end inline asm
	shr.u32 	%r28925, %r24487, 3;
	xor.b32  	%r28926, %r28925, %r24481;
	xor.b32  	%r28927, %r28926, %r24485;
	add.s32 	%r28928, %r28924, %r24471;
	add.s32 	%r24727, %r28928, %r28927;
	// begin inline asm
	shf.r.wrap.b32 %r24489, %r24711, %r24711, %r27100;
	// end inline asm
	// begin inline asm
	shf.r.wrap.b32 %r24493, %r24711, %r24711, %r27104;
	// end inline asm
	shr.u32 	%r28929, %r24711, 10;
	xor.b32  	%r28930, %r28929, %r24489;
	xor.b32  	%r28931, %r28930, %r24493;
	add.s32 	%r28932, %r28931, %r24631;
	// begin inline asm
	shf.r.wrap.b32 %r24497, %r24503, %r24503, %r27108;
	// end inline asm
	// begin inline asm
	shf.r.wrap.b32 %r24501, %r24503, %r24503, %r27112;
	// end inline asm
	shr.u32 	%r28933, %r24503, 3;
	xor.b32  	%r28934, %r28933, %r24497;
	xor.b32  	%r28935, %r28934, %r24501;
	add.s32 	%r28936, %r28932, %r24487;
	add.s32 	%r24743, %r28936, %r28935;
	// begin inline asm
	shf.r.wrap.b32 %r24505, %r24727, %r24727, %r27100;
	// end inline asm
	// begin inline asm
	shf.r.wrap.b32 %r24509, %r24727, %r24727, %r27104;
	// end inline asm
	shr.u32 	%r28937, %r24727, 10;
	xor.b32  	%r28938, %r28937, %r24505;
	xor.b32  	%r28939, %r28938, %r24509;
	add.s32 	%r28940, %r28939, %r24647;
	// begin inline asm
	shf.r.wrap.b32 %r24513, %r24519, %r24519, %r27108;
	// end inline asm
	// begin inline asm
	shf.r.wrap.b32 %r24517, %r24519, %r24519, %r27112;
	// end inline asm
	shr.u32 	%r28941, %r24519, 3;
	xor.b32  	%r28942, %r28941, %r24513;
	xor.b32  	%r28943, %r28942, %r24517;
	add.s32 	%r28944, %r28940, %r24503;
	add.s32 	%r24759, %r28944, %r28943;
	// begin inline asm
	shf.r.wrap.b32 %r24521, %r24743, %r24743, %r27100;
	// end inline asm
	// begin inline asm
	shf.r.wrap.b32 %r24525, %r24743, %r24743, %r27104;
	// end inline asm
	shr.u32 	%r28945, %r24743, 10;
	xor.b32  	%r28946, %r28945, %r24521;
	xor.b32  	%r28947, %r28946, %r24525;
	add.s32 	%r28948, %r28947, %r24663;
	// begin inline asm
	shf.r.wrap.b32 %r24529, %r24535, %r24535, %r27108;
	// end inline asm
	// begin inline asm
	shf.r.wrap.b32 %r24533, %r24535, %r24535, %r27112;
	// end inline asm
	shr.u32 	%r28949, %r24535, 3;
	xor.b32  	%r28950, %r28949, %r24529;
	xor.b32  	%r28951, %r28950, %r24533;
	add.s32 	%r28952, %r28948, %r24519;
	add.s32 	%r24775, %r28952, %r28951;
	// begin inline asm
	shf.r.wrap.b32 %r24537, %r24759, %r24759, %r27100;
	// end inline asm
	// begin inline asm
	shf.r.wrap.b32 %r24541, %r24759, %r24759, %r27104;
	// end inline asm
	shr.u32 	%r28953, %r24759, 10;
	xor.b32  	%r28954, %r28953, %r24537;
	xor.b32  	%r28955, %r28954, %r24541;
	add.s32 	%r28956, %r28955, %r24679;
	// begin inline asm
	shf.r.wrap.b32 %r24545, %r24551, %r24551, %r27108;
	// end inline asm
	// begin inline asm
	shf.r.wrap.b32 %r24549, %r24551, %r24551, %r27112;
	// end inline asm
	shr.u32 	%r28957, %r24551, 3;
	xor.b32  	%r28958, %r28957, %r24545;
	xor.b32  	%r28959, %r28958, %r24549;
	add.s32 	%r28960, %r28956, %r24535;
	add.s32 	%r24791, %r28960, %r28959;
	// begin inline asm
	shf.r.wrap.b32 %r24553, %r24775, %r24775, %r27100;
	// end inline asm
	// begin inline asm
	shf.r.wrap.b32 %r24557, %r24775, %r24775, %r27104;
	// end inline asm
	shr.u32 	%r28961, %r24775, 10;
	xor.b32  	%r28962, %r28961, %r24553;
	xor.b32  	%r28963, %r28962, %r24557;
	add.s32 	%r28964, %r28963, %r24695;
	// begin inline asm
	shf.r.wrap.b32 %r24561, %r24567, %r24567, %r27108;
	// end inline asm
	// begin inline asm
	shf.r.wrap.b32 %r24565, %r24567, %r24567, %r27112;
	// end inline asm
	shr.u32 	%r28965, %r24567, 3;
	xor.b32  	%r28966, %r28965, %r24561;
	xor.b32  	%r28967, %r28966, %r24565;
	add.s32 	%r28968, %r28964, %r24551;
	add.s32 	%r24807, %r28968, %r28967;
	// begin inline asm
	shf.r.wrap.b32 %r24569, %r24791, %r24791, %r27100;
	// end inline asm
	// begin inline asm
	shf.r.wrap.b32 %r24573, %r24791, %r24791, %r27104;
	// end inline asm
	shr.u32 	%r28969, %r24791, 10;
	xor.b32  	%r28970, %r28969, %r24569;
	xor.b32  	%r28971, %r28970, %r24573;
	add.s32 	%r28972, %r28971, %r24711;
	// begin inline asm
	shf.r.wrap.b32 %r24577, %r24583, %r24583, %r27108;
	// end inline asm
	// begin inline asm
	shf.r.wrap.b32 %r24581, %r24583, %r24583, %r27112;
	// end inline asm
	shr.u32 	%r28973, %r24583, 3;
	xor.b32  	%r28974, %r28973, %r24577;
	xor.b32  	%r28975, %r28974, %r24581;
	add.s32 	%r28976, %r28972, %r24567;
	add.s32 	%r24607, %r28976, %r28975;
	// begin inline asm
	shf.r.wrap.b32 %r24585, %r24807, %r24807, %r27100;
	// end inline asm
	// begin inline asm
	shf.r.wrap.b32 %r24589, %r24807, %r24807, %r27104;
	// end inline asm
	shr.u32 	%r28977, %r24807, 10;
	xor.b32  	%r28978, %r28977, %r24585;
	xor.b32  	%r28979, %r28978, %r24589;
	add.s32 	%r28980, %r28979, %r24727;
	// begin inline asm
	shf.r.wrap.b32 %r24593, %r24599, %r24599, %r27108;
	// end inline asm
	// begin inline asm
	shf.r.wrap.b32 %r24597, %r24599, %r24599, %r27112;
	// end inline asm
	shr.u32 	%r28981, %r24599, 3;
	xor.b32  	%r28982, %r28981, %r24593;
	xor.b32  	%r28983, %r28982, %r24597;
	add.s32 	%r28984, %r28980, %r24583;
	add.s32 	%r24623, %r28984, %r28983;
	// begin inline asm
	shf.r.wrap.b32 %r24601, %r24607, %r24607, %r27100;
	// end inline asm
	// begin inline asm
	shf.r.wrap.b32 %r24605, %r24607, %r24607, %r27104;
	// end inline asm
	shr.u32 	%r28985, %r24607, 10;
	xor.b32  	%r28986, %r28985, %r24601;
	xor.b32  	%r28987, %r28986, %r24605;
	add.s32 	%r28988, %r28987, %r24743;
	// begin inline asm
	shf.r.wrap.b32 %r24609, %r24615, %r24615, %r27108;
	// end inline asm
	// begin inline asm
	shf.r.wrap.b32 %r24613, %r24615, %r24615, %r27112;
	// end inline asm
	shr.u32 	%r28989, %r24615, 3;
	xor.b32  	%r28990, %r28989, %r24609;
	xor.b32  	%r28991, %r28990, %r24613;
	add.s32 	%r28992, %r28988, %r24599;
	add.s32 	%r24639, %r28992, %r28991;
	// begin inline asm
	shf.r.wrap.b32 %r24617, %r24623, %r24623, %r27100;
	// end inline asm
	// begin inline asm
	shf.r.wrap.b32 %r24621, %r24623, %r24623, %r27104;
	// end inline asm
	shr.u32 	%r28993, %r24623, 10;
	xor.b32  	%r28994, %r28993, %r24617;
	xor.b32  	%r28995, %r28994, %r24621;
	add.s32 	%r28996, %r28995, %r24759;
	// begin inline asm
	shf.r.wrap.b32 %r24625, %r24631, %r24631, %r27108;
	// end inline asm
	// begin inline asm
	shf.r.wrap.b32 %r24629, %r24631, %r24631, %r27112;
	// end inline asm
	shr.u32 	%r28997, %r24631, 3;
	xor.b32  	%r28998, %r28997, %r24625;
	xor.b32  	%r28999, %r28998, %r24629;
	add.s32 	%r29000, %r28996, %r24615;
	add.s32 	%r24655, %r29000, %r28999;
	// begin inline asm
	shf.r.wrap.b32 %r24633, %r24639, %r24639, %r27100;
	// end inline asm
	// begin inline asm
	shf.r.wrap.b32 %r24637, %r24639, %r24639, %r27104;
	// end inline asm
	shr.u32 	%r29001, %r24639, 10;
	xor.b32  	%r29002, %r29001, %r24633;
	xor.b32  	%r29003, %r29002, %r24637;
	add.s32 	%r29004, %r29003, %r24775;
	// begin inline asm
	shf.r.wrap.b32 %r24641, %r24647, %r24647, %r27108;
	// end inline asm
	// begin inline asm
	shf.r.wrap.b32 %r24645, %r24647, %r24647, %r27112;
	// end inline asm
	shr.u32 	%r29005, %r24647, 3;
	xor.b32  	%r29006, %r29005, %r24641;
	xor.b32  	%r29007, %r29006, %r24645;
	add.s32 	%r29008, %r29004, %r24631;
	add.s32 	%r24671, %r29008, %r29007;
	// begin inline asm
	shf.r.wrap.b32 %r24649, %r24655, %r24655, %r27100;
	// end inline asm
	// begin inline asm
	shf.r.wrap.b32 %r24653, %r24655, %r24655, %r27104;
	// end inline asm
	shr.u32 	%r29009, %r24655, 10;
	xor.b32  	%r29010, %r29009, %r24649;
	xor.b32  	%r29011, %r29010, %r24653;
	add.s32 	%r29012, %r29011, %r24791;
	// begin inline asm
	shf.r.wrap.b32 %r24657, %r24663, %r24663, %r27108;
	// end inline asm
	// begin inline asm
	shf.r.wrap.b32 %r24661, %r24663, %r24663, %r27112;
	// end inline asm
	shr.u32 	%r29013, %r24663, 3;
	xor.b32  	%r29014, %r29013, %r24657;
	xor.b32  	%r29015, %r29014, %r24661;
	add.s32 	%r29016, %r29012, %r24647;
	add.s32 	%r24687, %r29016, %r29015;
	// begin inline asm
	shf.r.wrap.b32 %r24665, %r24671, %r24671, %r27100;
	// end inline asm
	// begin inline asm
	shf.r.wrap.b32 %r24669, %r24671, %r24671, %r27104;
	// end inline asm
	shr.u32 	%r29017, %r24671, 10;
	xor.b32  	%r29018, %r29017, %r24665;
	xor.b32  	%r29019, %r29018, %r24669;
	add.s32 	%r29020, %r29019, %r24807;
	// begin inline asm
	shf.r.wrap.b32 %r24673, %r24679, %r24679, %r27108;
	// end inline asm
	// begin inline asm
	shf.r.wrap.b32 %r24677, %r24679, %r24679, %r27112;
	// end inline asm
	shr.u32 	%r29021, %r24679, 3;
	xor.b32  	%r29022, %r29021, %r24673;
	xor.b32  	%r29023, %r29022, %r24677;
	add.s32 	%r29024, %r29020, %r24663;
	add.s32 	%r24703, %r29024, %r29023;
	// begin inline asm
	shf.r.wrap.b32 %r24681, %r24687, %r24687, %r27100;
	// end inline asm
	// begin inline asm
	shf.r.wrap.b32 %r24685, %r24687, %r24687, %r27104;
	// end inline asm
	shr.u32 	%r29025, %r24687, 10;
	xor.b32  	%r29026, %r29025, %r24681;
	xor.b32  	%r29027, %r29026, %r24685;
	add.s32 	%r29028, %r29027, %r24607;
	// begin inline asm
	shf.r.wrap.b32 %r24689, %r24695, %r24695, %r27108;
	// end inline asm
	// begin inline asm
	shf.r.wrap.b32 %r24693, %r24695, %r24695, %r27112;
	// end inline asm
	shr.u32 	%r29029, %r24695, 3;
	xor.b32  	%r29030, %r29029, %r24689;
	xor.b32  	%r29031, %r29030, %r24693;
	add.s32 	%r29032, %r29028, %r24679;
	add.s32 	%r24719, %r29032, %r29031;
	// begin inline asm
	shf.r.wrap.b32 %r24697, %r24703, %r24703, %r27100;
	// end inline asm
	// begin inline asm
	shf.r.wrap.b32 %r24701, %r24703, %r24703, %r27104;
	// end inline asm
	shr.u32 	%r29033, %r24703, 10;
	xor.b32  	%r29034, %r29033, %r24697;
	xor.b32  	%r29035, %r29034, %r24701;
	add.s32 	%r29036, %r29035, %r24623;
	// begin inline asm
	shf.r.wrap.b32 %r24705, %r24711, %r24711, %r27108;
	// end inline asm
	// begin inline asm
	shf.r.wrap.b32 %r24709, %r24711, %r24711, %r27112;
	// end inline asm
	shr.u32 	%r29037, %r24711, 3;
	xor.b32  	%r29038, %r29037, %r24705;
	xor.b32  	%r29039, %r29038, %r24709;
	add.s32 	%r29040, %r29036, %r24695;
	add.s32 	%r24735, %r29040, %r29039;
	// begin inline asm
	shf.r.wrap.b32 %r24713, %r24719, %r24719, %r27100;
	// end inline asm
	// begin inline asm
	shf.r.wrap.b32 %r24717, %r24719, %r24719, %r27104;
	// end inline asm
	shr.u32 	%r29041, %r24719, 10;
	xor.b32  	%r29042, %r29041, %r24713;
	xor.b32  	%r29043, %r29042, %r24717;
	add.s32 	%r29044, %r29043, %r24639;
	// begin inline asm
	shf.r.wrap.b32 %r24721, %r24727, %r24727, %r27108;
	// end inline asm
	// begin inline asm
	shf.r.wrap.b32 %r24725, %r24727, %r24727, %r27112;
	// end inline asm
	shr.u32 	%r29045, %r24727, 3;
	xor.b32  	%r29046, %r29045, %r24721;
	xor.b32  	%r29047, %r29046, %r24725;
	add.s32 	%r29048, %r29044, %r24711;
	add.s32 	%r24751, %r29048, %r29047;
	// begin inline asm
	shf.r.wrap.b32 %r24729, %r24735, %r24735, %r27100;
	// end inline asm
	// begin inline asm
	shf.r.wrap.b32 %r24733, %r24735, %r24735, %r27104;
	// end inline asm
	shr.u32 	%r29049, %r24735, 10;
	xor.b32  	%r29050, %r29049, %r24729;
	xor.b32  	%r29051, %r29050, %r24733;
	add.s32 	%r29052, %r29051, %r24655;
	// begin inline asm
	shf.r.wrap.b32 %r24737, %r24743, %r24743, %r27108;
	// end inline asm
	// begin inline asm
	shf.r.wrap.b32 %r24741, %r24743, %r24743, %r27112;
	// end inline asm
	shr.u32 	%r29053, %r24743, 3;
	xor.b32  	%r29054, %r29053, %r24737;
	xor.b32  	%r29055, %r29054, %r24741;
	add.s32 	%r29056, %r29052, %r24727;
	add.s32 	%r24767, %r29056, %r29055;
	// begin inline asm
	shf.r.wrap.b32 %r24745, %r24751, %r24751, %r27100;
	// end inline asm
	// begin inline asm
	shf.r.wrap.b32 %r24749, %r24751, %r24751, %r27104;
	// end inline asm
	shr.u32 	%r29057, %r24751, 10;
	xor.b32  	%r29058, %r29057, %r24745;
	xor.b32  	%r29059, %r29058, %r24749;
	add.s32 	%r29060, %r29059, %r24671;
	// begin inline asm
	shf.r.wrap.b32 %r24753, %r24759, %r24759, %r27108;
	// end inline asm
	// begin inline asm
	shf.r.wrap.b32 %r24757, %r24759, %r24759, %r27112;
	// end inline asm
	shr.u32 	%r29061, %r24759, 3;
	xor.b32  	%r29062, %r29061, %r24753;
	xor.b32  	%r29063, %r29062, %r24757;
	add.s32 	%r29064, %r29060, %r24743;
	add.s32 	%r24783, %r29064, %r29063;
	// begin inline asm
	shf.r.wrap.b32 %r24761, %r24767, %r24767, %r27100;
	// end inline asm
	// begin inline asm
	shf.r.wrap.b32 %r24765, %r24767, %r24767, %r27104;
	// end inline asm
	shr.u32 	%r29065, %r24767, 10;
	xor.b32  	%r29066, %r29065, %r24761;
	xor.b32  	%r29067, %r29066, %r24765;
	add.s32 	%r29068, %r29067, %r24687;
	// begin inline asm
	shf.r.wrap.b32 %r24769, %r24775, %r24775, %r27108;
	// end inline asm
	// begin inline asm
	shf.r.wrap.b32 %r24773, %r24775, %r24775, %r27112;
	// end inline asm
	shr.u32 	%r29069, %r24775, 3;
	xor.b32  	%r29070, %r29069, %r24769;
	xor.b32  	%r29071, %r29070, %r24773;
	add.s32 	%r29072, %r29068, %r24759;
	add.s32 	%r24799, %r29072, %r29071;
	// begin inline asm
	shf.r.wrap.b32 %r24777, %r24783, %r24783, %r27100;
	// end inline asm
	// begin inline asm
	shf.r.wrap.b32 %r24781, %r24783, %r24783, %r27104;
	// end inline asm
	shr.u32 	%r29073, %r24783, 10;
	xor.b32  	%r29074, %r29073, %r24777;
	xor.b32  	%r29075, %r29074, %r24781;
	add.s32 	%r29076, %r29075, %r24703;
	// begin inline asm
	shf.r.wrap.b32 %r24785, %r24791, %r24791, %r27108;
	// end inline asm
	// begin inline asm
	shf.r.wrap.b32 %r24789, %r24791, %r24791, %r27112;
	// end inline asm
	shr.u32 	%r29077, %r24791, 3;
	xor.b32  	%r29078, %r29077, %r24785;
	xor.b32  	%r29079, %r29078, %r24789;
	add.s32 	%r29080, %r29076, %r24775;
	add.s32 	%r29081, %r29080, %r29079;
	// begin inline asm
	shf.r.wrap.b32 %r24793, %r24799, %r24799, %r27100;
	// end inline asm
	// begin inline asm
	shf.r.wrap.b32 %r24797, %r24799, %r24799, %r27104;
	// end inline asm
	shr.u32 	%r29082, %r24799, 10;
	xor.b32  	%r29083, %r29082, %r24793;
	xor.b32  	%r29084, %r29083, %r24797;
	add.s32 	%r29085, %r29084, %r24719;
	// begin inline asm
	shf.r.wrap.b32 %r24801, %r24807, %r24807, %r27108;
	// end inline asm
	// begin inline asm
	shf.r.wrap.b32 %r24805, %r24807, %r24807, %r27112;
	// end inline asm
	shr.u32 	%r29086, %r24807, 3;
	xor.b32  	%r29087, %r29086, %r24801;
	xor.b32  	%r29088, %r29087, %r24805;
	add.s32 	%r29089, %r29085, %r24791;
	add.s32 	%r29090, %r29089, %r29088;
	mov.b32 	%r28628, 6;
	// begin inline asm
	shf.r.wrap.b32 %r24809, %r24810, %r24810, %r28628;
	// end inline asm
	mov.b32 	%r28632, 11;
	// begin inline asm
	shf.r.wrap.b32 %r24813, %r24810, %r24810, %r28632;
	// end inline asm
	xor.b32  	%r29091, %r24813, %r24809;
	mov.b32 	%r28636, 25;
	// begin inline asm
	shf.r.wrap.b32 %r24817, %r24810, %r24810, %r28636;
	// end inline asm
	xor.b32  	%r29092, %r29091, %r24817;
	and.b32  	%r29093, %r24810, %r28652;
	not.b32 	%r29094, %r24810;
	and.b32  	%r29095, %r28653, %r29094;
	or.b32  	%r29096, %r29093, %r29095;
	add.s32 	%r29097, %r29096, %r28654;
	add.s32 	%r29098, %r29097, %r29092;
	add.s32 	%r29099, %r111, %r29098;
	add.s32 	%r29100, %r29099, 808464432;
	mov.b32 	%r28640, 2;
	// begin inline asm
	shf.r.wrap.b32 %r24821, %r24822, %r24822, %r28640;
	// end inline asm
	mov.b32 	%r28644, 13;
	// begin inline asm
	shf.r.wrap.b32 %r24825, %r24822, %r24822, %r28644;
	// end inline asm
	xor.b32  	%r29101, %r24825, %r24821;
	mov.b32 	%r28648, 22;
	// begin inline asm
	shf.r.wrap.b32 %r24829, %r24822, %r24822, %r28648;
	// end inline asm
	xor.b32  	%r29102, %r29101, %r24829;
	xor.b32  	%r29103, %r28649, %r28650;
	and.b32  	%r29104, %r24822, %r29103;
	and.b32  	%r29105, %r28649, %r28650;
	xor.b32  	%r29106, %r29104, %r29105;
	add.s32 	%r24843, %r29100, %r28651;
	add.s32 	%r29107, %r29100, %r29106;
	add.s32 	%r24855, %r29107, %r29102;
	// begin inline asm
	shf.r.wrap.b32 %r24833, %r24843, %r24843, %r28628;
	// end inline asm
	// begin inline asm
	shf.r.wrap.b32 %r24837, %r24843, %r24843, %r28632;
	// end inline asm
	xor.b32  	%r29108, %r24837, %r24833;
	// begin inline asm
	shf.r.wrap.b32 %r24841, %r24843, %r24843, %r28636;
	// end inline asm
	xor.b32  	%r29109, %r29108, %r24841;
	and.b32  	%r29110, %r24843, %r24810;
	not.b32 	%r29111, %r24843;
	and.b32  	%r29112, %r28652, %r29111;
	or.b32  	%r29113, %r29110, %r29112;
	add.s32 	%r29114, %r29113, %r28653;
	add.s32 	%r29115, %r29114, %r29109;
	add.s32 	%r29116, %r101, %r29115;
	add.s32 	%r29117, %r29116, 808464432;
	// begin inline asm
	shf.r.wrap.b32 %r24845, %r24855, %r24855, %r28640;
	// end inline asm
	// begin inline asm
	shf.r.wrap.b32 %r24849, %r24855, %r24855, %r28644;
	// end inline asm
	xor.b32  	%r29118, %r24849, %r24845;
	// begin inline asm
	shf.r.wrap.b32 %r24853, %r24855, %r24855, %r28648;
	// end inline asm
	xor.b32  	%r29119, %r29118, %r24853;
	xor.b32  	%r29120, %r24822, %r28649;
	and.b32  	%r29121, %r24855, %r29120;
	and.b32  	%r29122, %r24822, %r28649;
	xor.b32  	%r29123, %r29121, %r29122;
	add.s32 	%r24867, %r29117, %r28650;
	add.s32 	%r29124, %r29117, %r29123;
	add.s32 	%r24879, %r29124, %r29119;
	// begin inline asm
	shf.r.wrap.b32 %r24857, %r24867, %r24867, %r28628;
	// end inline asm
	// begin inline asm
	shf.r.wrap.b32 %r24861, %r24867, %r24867, %r28632;
	// end inline asm
	xor.b32  	%r29125, %r24861, %r24857;
	// begin inline asm
	shf.r.wrap.b32 %r24865, %r24867, %r24867, %r28636;
	// end inline asm
	xor.b32  	%r29126, %r29125, %r24865;
	and.b32  	%r29127, %r24867, %r24843;
	not.b32 	%r29128, %r24867;
	and.b32  	%r29129, %r24810, %r29128;
	or.b32  	%r29130, %r29127, %r29129;
	add.s32 	%r29131, %r29130, %r28652;
	add.s32 	%r29132, %r29131, %r29126;
	add.s32 	%r29133, %r102, %r29132;
	add.s32 	%r29134, %r29133, 808464432;
	// begin inline asm
	shf.r.wrap.b32 %r24869, %r24879, %r24879, %r28640;
	// end inline asm
	// begin inline asm
	shf.r.wrap.b32 %r24873, %r24879, %r24879, %r28644;
	// end inline asm
	xor.b32  	%r29135, %r24873, %r24869;
	// begin inline asm
	shf.r.wrap.b32 %r24877, %r24879, %r24879, %r28648;
	// end inline asm
	xor.b32  	%r29136, %r29135, %r24877;
	xor.b32  	%r29137, %r24855, %r24822;
	and.b32  	%r29138, %r24879, %r29137;
	and.b32  	%r29139, %r24855, %r24822;
	xor.b32  	%r29140, %r29138, %r29139;
	add.s32 	%r24891, %r29134, %r28649;
	add.s32 	%r29141, %r29134, %r29140;
	add.s32 	%r24903, %r29141, %r29136;
	// begin inline asm
	shf.r.wrap.b32 %r24881, %r24891, %r24891, %r28628;
	// end inline asm
	// begin inline asm
	shf.r.wrap.b32 %r24885, %r24891, %r24891, %r28632;
	// end inline asm
	xor.b32  	%r29142, %r24885, %r24881;
	// begin inline asm
	shf.r.wrap.b32 %r24889, %r24891, %r24891, %r28636;
	// end inline asm
	xor.b32  	%r29143, %r29142, %r24889;
	and.b32  	%r29144, %r24891, %r24867;
	not.b32 	%r29145, %r24891;
	and.b32  	%r29146, %r24843, %r29145;
	or.b32  	%r29147, %r29144, %r29146;
	add.s32 	%r29148, %r29147, %r24810;
	add.s32 	%r29149, %r29148, %r29143;
	add.s32 	%r29150, %r103, %r29149;
	add.s32 	%r29151, %r29150, 808464432;
	// begin inline asm
	shf.r.wrap.b32 %r24893, %r24903, %r24903, %r28640;
	// end inline asm
	// begin inline asm
	shf.r.wrap.b32 %r24897, %r24903, %r24903, %r28644;
	// end inline asm
	xor.b32  	%r29152, %r24897, %r24893;
	// begin inline asm
	shf.r.wrap.b32 %r24901, %r24903, %r24903, %r28648;
	// end inline asm
	xor.b32  	%r29153, %r29152, %r24901;
	xor.b32  	%r29154, %r24879, %r24855;
	and.b32  	%r29155, %r24903, %r29154;
	and.b32  	%r29156, %r24879, %r24855;
	xor.b32  	%r29157, %r29155, %r29156;
	add.s32 	%r24915, %r29151, %r24822;
	add.s32 	%r29158, %r29151, %r29157;
	add.s32 	%r24927, %r29158, %r29153;
	// begin inline asm
	shf.r.wrap.b32 %r24905, %r24915, %r24915, %r28628;
	// end inline asm
	// begin inline asm
	shf.r.wrap.b32 %r24909, %r24915, %r24915, %r28632;
	// end inline asm
	xor.b32  	%r29159, %r24909, %r24905;
	// begin inline asm
	shf.r.wrap.b32 %r24913, %r24915, %r24915, %r28636;
	// end inline asm
	xor.b32  	%r29160, %r29159, %r24913;
	and.b32  	%r29161, %r24915, %r24891;
	not.b32 	%r29162, %r24915;
	and.b32  	%r29163, %r24867, %r29162;
	or.b32  	%r29164, %r29161, %r29163;
	add.s32 	%r29165, %r29164, %r24843;
	add.s32 	%r29166, %r29165, %r29160;
	add.s32 	%r29167, %r104, %r29166;
	add.s32 	%r29168, %r29167, 808464432;
	// begin inline asm
	shf.r.wrap.b32 %r24917, %r24927, %r24927, %r28640;
	// end inline asm
	// begin inline asm
	shf.r.wrap.b32 %r24921, %r24927, %r24927, %r28644;
	// end inline asm
	xor.b32  	%r29169, %r24921, %r24917;
	// begin inline asm
	shf.r.wrap.b32 %r24925, %r24927, %r24927, %r28648;
	// end inline asm
	xor.b32  	%r29170, %r29169, %r24925;
	xor.b32  	%r29171, %r24903, %r24879;
	and.b32  	%r29172, %r24927, %r29171;
	and.b32  	%r29173, %r24903, %r24879;
	xor.b32  	%r29174, %r29172, %r29173;
	add.s32 	%r24939, %r29168, %r24855;
	add.s32 	%r29175, %r29168, %r29174;
	add.s32 	%r24951, %r29175, %r29170;
	// begin inline asm
	shf.r.wrap.b32 %r24929, %r24939, %r24939, %r28628;
	// end inline asm
	// begin inline asm
	shf.r.wrap.b32 %r24933, %r24939, %r24939, %r28632;
	// end inline asm
	xor.b32  	%r29176, %r24933, %r24929;
	// begin inline asm
	shf.r.wrap.b32 %r24937, %r24939, %r24939, %r28636;
	// end inline asm
	xor.b32  	%r29177, %r29176, %r24937;
	and.b32  	%r29178, %r24939, %r24915;
	not.b32 	%r29179, %r24939;
	and.b32  	%r29180, %r24891, %r29179;
	or.b32  	%r29181, %r29178, %r29180;
	add.s32 	%r29182, %r29181, %r24867;
	add.s32 	%r29183, %r29182, %r29177;
	add.s32 	%r29184, %r105, %r29183;
	add.s32 	%r29185, %r29184, 808464432;
	// begin inline asm
	shf.r.wrap.b32 %r24941, %r24951, %r24951, %r28640;
	// end inline asm
	// begin inline asm
	shf.r.wrap.b32 %r24945, %r24951, %r24951, %r28644;
	// end inline asm
	xor.b32  	%r29186, %r24945, %r24941;
	// begin inline asm
	shf.r.wrap.b32 %r24949, %r24951, %r24951, %r28648;
	// end inline asm
	xor.b32  	%r29187, %r29186, %r24949;
	xor.b32  	%r29188, %r24927, %r24903;
	and.b32  	%r29189, %r24951, %r29188;
	and.b32  	%r29190, %r24927, %r24903;
	xor.b32  	%r29191, %r29189, %r29190;
	add.s32 	%r24963, %r29185, %r24879;
	add.s32 	%r29192, %r29185, %r29191;
	add.s32 	%r24975, %r29192, %r29187;
	// begin inline asm
	shf.r.wrap.b32 %r24953, %r24963, %r24963, %r28628;
	// end inline asm
	// begin inline asm
	shf.r.wrap.b32 %r24957, %r24963, %r24963, %r28632;
	// end inline asm
	xor.b32  	%r29193, %r24957, %r24953;
	// begin inline asm
	shf.r.wrap.b32 %r24961, %r24963, %r24963, %r28636;
	// end inline asm
	xor.b32  	%r29194, %r29193, %r24961;
	and.b32  	%r29195, %r24963, %r24939;
	not.b32 	%r29196, %r24963;
	and.b32  	%r29197, %r24915, %r29196;
	or.b32  	%r29198, %r29195, %r29197;
	add.s32 	%r29199, %r29198, %r24891;
	add.s32 	%r29200, %r29199, %r29194;
	add.s32 	%r29201, %r106, %r29200;
	add.s32 	%r29202, %r29201, 808464432;
	// begin inline asm
	shf.r.wrap.b32 %r24965, %r24975, %r24975, %r28640;
	// end inline asm
	// begin inline asm
	shf.r.wrap.b32 %r24969, %r24975, %r24975, %r28644;
	// end inline asm
	xor.b32  	%r29203, %r24969, %r24965;
	// begin inline asm
	shf.r.wrap.b32 %r24973, %r24975, %r24975, %r28648;
	// end inline asm
	xor.b32  	%r29204, %r29203, %r24973;
	xor.b32  	%r29205, %r24951, %r24927;
	and.b32  	%r29206, %r24975, %r29205;
	and.b32  	%r29207, %r24951, %r24927;
	xor.b32  	%r29208, %r29206, %r29207;
	add.s32 	%r24987, %r29202, %r24903;
	add.s32 	%r29209, %r29202, %r29208;
	add.s32 	%r24999, %r29209, %r29204;
	// begin inline asm
	shf.r.wrap.b32 %r24977, %r24987, %r24987, %r28628;
	// end inline asm
	// begin inline asm
	shf.r.wrap.b32 %r24981, %r24987, %r24987, %r28632;
	// end inline asm
	xor.b32  	%r29210, %r24981, %r24977;
	// begin inline asm
	shf.r.wrap.b32 %r24985, %r24987, %r24987, %r28636;
	// end inline asm
	xor.b32  	%r29211, %r29210, %r24985;
	and.b32  	%r29212, %r24987, %r24963;
	not.b32 	%r29213, %r24987;
	and.b32  	%r29214, %r24939, %r29213;
	or.b32  	%r29215, %r29212, %r29214;
	add.s32 	%r29216, %r29215, %r24915;
	add.s32 	%r29217, %r29216, %r29211;
	add.s32 	%r29218, %r107, %r29217;
	add.s32 	%r29219, %r29218, 808464432;
	// begin inline asm
	shf.r.wrap.b32 %r24989, %r24999, %r24999, %r28640;
	// end inline asm
	// begin inline asm
	shf.r.wrap.b32 %r24993, %r24999, %r24999, %r28644;
	// end inline asm
	xor.b32  	%r29220, %r24993, %r24989;
	// begin inline asm
	shf.r.wrap.b32 %r24997, %r24999, %r24999, %r28648;
	// end inline asm
	xor.b32  	%r29221, %r29220, %r24997;
	xor.b32  	%r29222, %r24975, %r24951;
	and.b32  	%r29223, %r24999, %r29222;
	and.b32  	%r29224, %r24975, %r24951;
	xor.b32  	%r29225, %r29223, %r29224;
	add.s32 	%r25011, %r29219, %r24927;
	add.s32 	%r29226, %r29219, %r29225;
	add.s32 	%r25023, %r29226, %r29221;
	// begin inline asm
	shf.r.wrap.b32 %r25001, %r25011, %r25011, %r28628;
	// end inline asm
	// begin inline asm
	shf.r.wrap.b32 %r25005, %r25011, %r25011, %r28632;
	// end inline asm
	xor.b32  	%r29227, %r25005, %r25001;
	// begin inline asm
	shf.r.wrap.b32 %r25009, %r25011, %r25011, %r28636;
	// end inline asm
	xor.b32  	%r29228, %r29227, %r25009;
	and.b32  	%r29229, %r25011, %r24987;
	not.b32 	%r29230, %r25011;
	and.b32  	%r29231, %r24963, %r29230;
	or.b32  	%r29232, %r29229, %r29231;
	add.s32 	%r29233, %r29232, %r24939;
	add.s32 	%r29234, %r29233, %r29228;
	add.s32 	%r29235, %r108, %r29234;
	add.s32 	%r29236, %r29235, 808464432;
	// begin inline asm
	shf.r.wrap.b32 %r25013, %r25023, %r25023, %r28640;
	// end inline asm
	// begin inline asm
	shf.r.wrap.b32 %r25017, %r25023, %r25023, %r28644;
	// end inline asm
	xor.b32  	%r29237, %r25017, %r25013;
	// begin inline asm
	shf.r.wrap.b32 %r25021, %r25023, %r25023, %r28648;
	// end inline asm
	xor.b32  	%r29238, %r29237, %r25021;
	xor.b32  	%r29239, %r24999, %r24975;
	and.b32  	%r29240, %r25023, %r29239;
	and.b32  	%r29241, %r24999, %r24975;
	xor.b32  	%r29242, %r29240, %r29241;
	add.s32 	%r25035, %r29236, %r24951;
	add.s32 	%r29243, %r29236, %r29242;
	add.s32 	%r25047, %r29243, %r29238;
	// begin inline asm
	shf.r.wrap.b32 %r25025, %r25035, %r25035, %r28628;
	// end inline asm
	// begin inline asm
	shf.r.wrap.b32 %r25029, %r25035, %r25035, %r28632;
	// end inline asm
	xor.b32  	%r29244, %r25029, %r25025;
	// begin inline asm
	shf.r.wrap.b32 %r25033, %r25035, %r25035, %r28636;
	// end inline asm
	xor.b32  	%r29245, %r29244, %r25033;
	and.b32  	%r29246, %r25035, %r25011;
	not.b32 	%r29247, %r25035;
	and.b32  	%r29248, %r24987, %r29247;
	or.b32  	%r29249, %r29246, %r29248;
	add.s32 	%r29250, %r29249, %r24963;
	add.s32 	%r29251, %r29250, %r29245;
	add.s32 	%r29252, %r109, %r29251;
	add.s32 	%r29253, %r29252, 808464432;
	// begin inline asm
	shf.r.wrap.b32 %r25037, %r25047, %r25047, %r28640;
	// end inline asm
	// begin inline asm
	shf.r.wrap.b32 %r25041, %r25047, %r25047, %r28644;
	// end inline asm
	xor.b32  	%r29254, %r25041, %r25037;
	// begin inline asm
	shf.r.wrap.b32 %r25045, %r25047, %r25047, %r28648;
	// end inline asm
	xor.b32  	%r29255, %r29254, %r25045;
	xor.b32  	%r29256, %r25023, %r24999;
	and.b32  	%r29257, %r25047, %r29256;
	and.b32  	%r29258, %r25023, %r24999;
	xor.b32  	%r29259, %r29257, %r29258;
	add.s32 	%r25059, %r29253, %r24975;
	add.s32 	%r29260, %r29253, %r29259;
	add.s32 	%r25071, %r29260, %r29255;
	// begin inline asm
	shf.r.wrap.b32 %r25049, %r25059, %r25059, %r28628;
	// end inline asm
	// begin inline asm
	shf.r.wrap.b32 %r25053, %r25059, %r25059, %r28632;
	// end inline asm
	xor.b32  	%r29261, %r25053, %r25049;
	// begin inline asm
	shf.r.wrap.b32 %r25057, %r25059, %r25059, %r28636;
	// end inline asm
	xor.b32  	%r29262, %r29261, %r25057;
	and.b32  	%r29263, %r25059, %r25035;
	not.b32 	%r29264, %r25059;
	and.b32  	%r29265, %r25011, %r29264;
	or.b32  	%r29266, %r29263, %r29265;
	add.s32 	%r29267, %r29266, %r24987;
	add.s32 	%r29268, %r29267, %r29262;
	ld.const.u32 	%r29269, [Kc+40];
	add.s32 	%r29270, %r29268, %r29269;
	add.s32 	%r29271, %r29270, %r24199;
	// begin inline asm
	shf.r.wrap.b32 %r25061, %r25071, %r25071, %r28640;
	// end inline asm
	// begin inline asm
	shf.r.wrap.b32 %r25065, %r25071, %r25071, %r28644;
	// end inline asm
	xor.b32  	%r29272, %r25065, %r25061;
	// begin inline asm
	shf.r.wrap.b32 %r25069, %r25071, %r25071, %r28648;
	// end inline asm
	xor.b32  	%r29273, %r29272, %r25069;
	xor.b32  	%r29274, %r25047, %r25023;
	and.b32  	%r29275, %r25071, %r29274;
	and.b32  	%r29276, %r25047, %r25023;
	xor.b32  	%r29277, %r29275, %r29276;
	add.s32 	%r25083, %r29271, %r24999;
	add.s32 	%r29278, %r29271, %r29277;
	add.s32 	%r25095, %r29278, %r29273;
	// begin inline asm
	shf.r.wrap.b32 %r25073, %r25083, %r25083, %r28628;
	// end inline asm
	// begin inline asm
	shf.r.wrap.b32 %r25077, %r25083, %r25083, %r28632;
	// end inline asm
	xor.b32  	%r29279, %r25077, %r25073;
	// begin inline asm
	shf.r.wrap.b32 %r25081, %r25083, %r25083, %r28636;
	// end inline asm
	xor.b32  	%r29280, %r29279, %r25081;
	and.b32  	%r29281, %r25083, %r25059;
	not.b32 	%r29282, %r25083;
	and.b32  	%r29283, %r25035, %r29282;
	or.b32  	%r29284, %r29281, %r29283;
	add.s32 	%r29285, %r29284, %r25011;
	add.s32 	%r29286, %r29285, %r29280;
	ld.const.u32 	%r29287, [Kc+44];
	add.s32 	%r29288, %r29286, %r29287;
	add.s32 	%r29289, %r29288, %r24215;
	// begin inline asm
	shf.r.wrap.b32 %r25085, %r25095, %r25095, %r28640;
	// end inline asm
	// begin inline asm
	shf.r.wrap.b32 %r25089, %r25095, %r25095, %r28644;
	// end inline asm
	xor.b32  	%r29290, %r25089, %r25085;
	// begin inline asm
	shf.r.wrap.b32 %r25093, %r25095, %r25095, %r28648;
	// end inline asm
	xor.b32  	%r29291, %r29290, %r25093;
	xor.b32  	%r29292, %r25071, %r25047;
	and.b32  	%r29293, %r25095, %r29292;
	and.b32  	%r29294, %r25071, %r25047;
	xor.b32  	%r29295, %r29293, %r29294;
	add.s32 	%r25107, %r29289, %r25023;
	add.s32 	%r29296, %r29289, %r29295;
	add.s32 	%r25119, %r29296, %r29291;
	// begin inline asm
	shf.r.wrap.b32 %r25097, %r25107, %r25107, %r28628;
	// end inline asm
	// begin inline asm
	shf.r.wrap.b32 %r25101, %r25107, %r25107, %r28632;
	// end inline asm
	xor.b32  	%r29297, %r25101, %r25097;
	// begin inline asm
	shf.r.wrap.b32 %r25105, %r25107, %r25107, %r28636;
	// end inline asm
	xor.b32  	%r29298, %r29297, %r25105;
	and.b32  	%r29299, %r25107, %r25083;
	not.b32 	%r29300, %r25107;
	and.b32  	%r29301, %r25059, %r29300;
	or.b32  	%r29302, %r29299, %r29301;
	add.s32 	%r29303, %r29302, %r25035;
	add.s32 	%r29304, %r29303, %r29298;
	ld.const.u32 	%r29305, [Kc+48];
	add.s32 	%r29306, %r29304, %r29305;
	add.s32 	%r29307, %r29306, %r24231;
	// begin inline asm
	shf.r.wrap.b32 %r25109, %r25119, %r25119, %r28640;
	// end inline asm
	// begin inline asm
	shf.r.wrap.b32 %r25113, %r25119, %r25119, %r28644;
	// end inline asm
	xor.b32  	%r29308, %r25113, %r25109;
	// begin inline asm
	shf.r.wrap.b32 %r25117, %r25119, %r25119, %r28648;
	// end inline asm
	xor.b32  	%r29309, %r29308, %r25117;
	xor.b32  	%r29310, %r25095, %r25071;
	and.b32  	%r29311, %r25119, %r29310;
	and.b32  	%r29312, %r25095, %r25071;
	xor.b32  	%r29313, %r29311, %r29312;
	add.s32 	%r25131, %r29307, %r25047;
	add.s32 	%r29314, %r29307, %r29313;
	add.s32 	%r25143, %r29314, %r29309;
	// begin inline asm
	shf.r.wrap.b32 %r25121, %r25131, %r25131, %r28628;
	// end inline asm
	// begin inline asm
	shf.r.wrap.b32 %r25125, %r25131, %r25131, %r28632;
	// end inline asm
	xor.b32  	%r29315, %r25125, %r25121;
	// begin inline asm
	shf.r.wrap.b32 %r25129, %r25131, %r25131, %r28636;
	// end inline asm
	xor.b32  	%r29316, %r29315, %r25129;
	and.b32  	%r29317, %r25131, %r25107;
	not.b32 	%r29318, %r25131;
	and.b32  	%r29319, %r25083, %r29318;
	or.b32  	%r29320, %r29317, %r29319;
	add.s32 	%r29321, %r29320, %r25059;
	add.s32 	%r29322, %r29321, %r29316;
	ld.const.u32 	%r29323, [Kc+52];
	add.s32 	%r29324, %r29322, %r29323;
	add.s32 	%r29325, %r29324, %r24247;
	// begin inline asm
	shf.r.wrap.b32 %r25133, %r25143, %r25143, %r28640;
	// end inline asm
	// begin inline asm
	shf.r.wrap.b32 %r25137, %r25143, %r25143, %r28644;
	// end inline asm
	xor.b32  	%r29326, %r25137, %r25133;
	// begin inline asm
	shf.r.wrap.b32 %r25141, %r25143, %r25143, %r28648;
	// end inline asm
	xor.b32  	%r29327, %r29326, %r25141;
	xor.b32  	%r29328, %r25119, %r25095;
	and.b32  	%r29329, %r25143, %r29328;
	and.b32  	%r29330, %r25119, %r25095;
	xor.b32  	%r29331, %r29329, %r29330;
	add.s32 	%r25155, %r29325, %r25071;
	add.s32 	%r29332, %r29325, %r29331;
	add.s32 	%r25167, %r29332, %r29327;
	// begin inline asm
	shf.r.wrap.b32 %r25145, %r25155, %r25155, %r28628;
	// end inline asm
	// begin inline asm
	shf.r.wrap.b32 %r25149, %r25155, %r25155, %r28632;
	// end inline asm
	xor.b32  	%r29333, %r25149, %r25145;
	// begin inline asm
	shf.r.wrap.b32 %r25153, %r25155, %r25155, %r28636;
	// end inline asm
	xor.b32  	%r29334, %r29333, %r25153;
	and.b32  	%r29335, %r25155, %r25131;
	not.b32 	%r29336, %r25155;
	and.b32  	%r29337, %r25107, %r29336;
	or.b32  	%r29338, %r29335, %r29337;
	add.s32 	%r29339, %r29338, %r25083;
	add.s32 	%r29340, %r29339, %r29334;
	ld.const.u32 	%r29341, [Kc+56];
	add.s32 	%r29342, %r29340, %r29341;
	add.s32 	%r29343, %r29342, %r24263;
	// begin inline asm
	shf.r.wrap.b32 %r25157, %r25167, %r25167, %r28640;
	// end inline asm
	// begin inline asm
	shf.r.wrap.b32 %r25161, %r25167, %r25167, %r28644;
	// end inline asm
	xor.b32  	%r29344, %r25161, %r25157;
	// begin inline asm
	shf.r.wrap.b32 %r25165, %r25167, %r25167, %r28648;
	// end inline asm
	xor.b32  	%r29345, %r29344, %r25165;
	xor.b32  	%r29346, %r25143, %r25119;
	and.b32  	%r29347, %r25167, %r29346;
	and.b32  	%r29348, %r25143, %r25119;
	xor.b32  	%r29349, %r29347, %r29348;
	add.s32 	%r25179, %r29343, %r25095;
	add.s32 	%r29350, %r29343, %r29349;
	add.s32 	%r25191, %r29350, %r29345;
	// begin inline asm
	shf.r.wrap.b32 %r25169, %r25179, %r25179, %r28628;
	// end inline asm
	// begin inline asm
	shf.r.wrap.b32 %r25173, %r25179, %r25179, %r28632;
	// end inline asm
	xor.b32  	%r29351, %r25173, %r25169;
	// begin inline asm
	shf.r.wrap.b32 %r25177, %r25179, %r25179, %r28636;
	// end inline asm
	xor.b32  	%r29352, %r29351, %r25177;
	and.b32  	%r29353, %r25179, %r25155;
	not.b32 	%r29354, %r25179;
	and.b32  	%r29355, %r25131, %r29354;
	or.b32  	%r29356, %r29353, %r29355;
	add.s32 	%r29357, %r29356, %r25107;
	add.s32 	%r29358, %r29357, %r29352;
	ld.const.u32 	%r29359, [Kc+60];
	add.s32 	%r29360, %r29358, %r29359;
	add.s32 	%r29361, %r29360, %r24279;
	// begin inline asm
	shf.r.wrap.b32 %r25181, %r25191, %r25191, %r28640;
	// end inline asm
	// begin inline asm
	shf.r.wrap.b32 %r25185, %r25191, %r25191, %r28644;
	// end inline asm
	xor.b32  	%r29362, %r25185, %r25181;
	// begin inline asm
	shf.r.wrap.b32 %r25189, %r25191, %r25191, %r28648;
	// end inline asm
	xor.b32  	%r29363, %r29362, %r25189;
	xor.b32  	%r29364, %r25167, %r25143;
	and.b32  	%r29365, %r25191, %r29364;
	and.b32  	%r29366, %r25167, %r25143;
	xor.b32  	%r29367, %r29365, %r29366;
	add.s32 	%r25203, %r29361, %r25119;
	add.s32 	%r29368, %r29361, %r29367;
	add.s32 	%r25215, %r29368, %r29363;
	// begin inline asm
	shf.r.wrap.b32 %r25193, %r25203, %r25203, %r28628;
	// end inline asm
	// begin inline asm
	shf.r.wrap.b32 %r25197, %r25203, %r25203, %r28632;
	// end inline asm
	xor.b32  	%r29369, %r25197, %r25193;
	// begin inline asm
	shf.r.wrap.b32 %r25201, %r25203, %r25203, %r28636;
	// end inline asm
	xor.b32  	%r29370, %r29369, %r25201;
	and.b32  	%r29371, %r25203, %r25179;
	not.b32 	%r29372, %r25203;
	and.b32  	%r29373, %r25155, %r29372;
	or.b32  	%r29374, %r29371, %r29373;
	add.s32 	%r29375, %r29374, %r25131;
	add.s32 	%r29376, %r29375, %r29370;
	ld.const.u32 	%r29377, [Kc+64];
	add.s32 	%r29378, %r29376, %r29377;
	add.s32 	%r29379, %r29378, %r24074;
	// begin inline asm
	shf.r.wrap.b32 %r25205, %r25215, %r25215, %r28640;
	// end inline asm
	// begin inline asm
	shf.r.wrap.b32 %r25209, %r25215, %r25215, %r28644;
	// end inline asm
	xor.b32  	%r29380, %r25209, %r25205;
	// begin inline asm
	shf.r.wrap.b32 %r25213, %r25215, %r25215, %r28648;
	// end inline asm
	xor.b32  	%r29381, %r29380, %r25213;
	xor.b32  	%r29382, %r25191, %r25167;
	and.b32  	%r29383, %r25215, %r29382;
	and.b32  	%r29384, %r25191, %r25167;
	xor.b32  	%r29385, %r29383, %r29384;
	add.s32 	%r25227, %r29379, %r25143;
	add.s32 	%r29386, %r29379, %r29385;
	add.s32 	%r25239, %r29386, %r29381;
	// begin inline asm
	shf.r.wrap.b32 %r25217, %r25227, %r25227, %r28628;
	// end inline asm
	// begin inline asm
	shf.r.wrap.b32 %r25221, %r25227, %r25227, %r28632;
	// end inline asm
	xor.b32  	%r29387, %r25221, %r25217;
	// begin inline asm
	shf.r.wrap.b32 %r25225, %r25227, %r25227, %r28636;
	// end inline asm
	xor.b32  	%r29388, %r29387, %r25225;
	and.b32  	%r29389, %r25227, %r25203;
	not.b32 	%r29390, %r25227;
	and.b32  	%r29391, %r25179, %r29390;
	or.b32  	%r29392, %r29389, %r29391;
	add.s32 	%r29393, %r29392, %r25155;
	add.s32 	%r29394, %r29393, %r29388;
	ld.const.u32 	%r29395, [Kc+68];
	add.s32 	%r29396, %r29394, %r29395;
	add.s32 	%r29397, %r29396, %r24090;
	// begin inline asm
	shf.r.wrap.b32 %r25229, %r25239, %r25239, %r28640;
	// end inline asm
	// begin inline asm
	shf.r.wrap.b32 %r25233, %r25239, %r25239, %r28644;
	// end inline asm
	xor.b32  	%r29398, %r25233, %r25229;
	// begin inline asm
	shf.r.wrap.b32 %r25237, %r25239, %r25239, %r28648;
	// end inline asm
	xor.b32  	%r29399, %r29398, %r25237;
	xor.b32  	%r29400, %r25215, %r25191;
	and.b32  	%r29401, %r25239, %r29400;
	and.b32  	%r29402, %r25215, %r25191;
	xor.b32  	%r29403, %r29401, %r29402;
	add.s32 	%r25251, %r29397, %r25167;
	add.s32 	%r29404, %r29397, %r29403;
	add.s32 	%r25263, %r29404, %r29399;
	// begin inline asm
	shf.r.wrap.b32 %r25241, %r25251, %r25251, %r28628;
	// end inline asm
	// begin inline asm
	shf.r.wrap.b32 %r25245, %r25251, %r25251, %r28632;
	// end inline asm
	xor.b32  	%r29405, %r25245, %r25241;
	// begin inline asm
	shf.r.wrap.b32 %r25249, %r25251, %r25251, %r28636;
	// end inline asm
	xor.b32  	%r29406, %r29405, %r25249;
	and.b32  	%r29407, %r25251, %r25227;
	not.b32 	%r29408, %r25251;
	and.b32  	%r29409, %r25203, %r29408;
	or.b32  	%r29410, %r29407, %r29409;
	add.s32 	%r29411, %r29410, %r25179;
	add.s32 	%r29412, %r29411, %r29406;
	ld.const.u32 	%r29413, [Kc+72];
	add.s32 	%r29414, %r29412, %r29413;
	add.s32 	%r29415, %r29414, %r24106;
	// begin inline asm
	shf.r.wrap.b32 %r25253, %r25263, %r25263, %r28640;
	// end inline asm
	// begin inline asm
	shf.r.wrap.b32 %r25257, %r25263, %r25263, %r28644;
	// end inline asm
	xor.b32  	%r29416, %r25257, %r25253;
	// begin inline asm
	shf.r.wrap.b32 %r25261, %r25263, %r25263, %r28648;
	// end inline asm
	xor.b32  	%r29417, %r29416, %r25261;
	xor.b32  	%r29418, %r25239, %r25215;
	and.b32  	%r29419, %r25263, %r29418;
	and.b32  	%r29420, %r25239, %r25215;
	xor.b32  	%r29421, %r29419, %r29420;
	add.s32 	%r25275, %r29415, %r25191;
	add.s32 	%r29422, %r29415, %r29421;
	add.s32 	%r25287, %r29422, %r29417;
	// begin inline asm
	shf.r.wrap.b32 %r25265, %r25275, %r25275, %r28628;
	// end inline asm
	// begin inline asm
	shf.r.wrap.b32 %r25269, %r25275, %r25275, %r28632;
	// end inline asm
	xor.b32  	%r29423, %r25269, %r25265;
	// begin inline asm
	shf.r.wrap.b32 %r25273, %r25275, %r25275, %r28636;
	// end inline asm
	xor.b32  	%r29424, %r29423, %r25273;
	and.b32  	%r29425, %r25275, %r25251;
	not.b32 	%r29426, %r25275;
	and.b32  	%r29427, %r25227, %r29426;
	or.b32  	%r29428, %r29425, %r29427;
	add.s32 	%r29429, %r29428, %r25203;
	add.s32 	%r29430, %r29429, %r29424;
	ld.const.u32 	%r29431, [Kc+76];
	add.s32 	%r29432, %r29430, %r29431;
	add.s32 	%r29433, %r29432, %r24122;
	// begin inline asm
	shf.r.wrap.b32 %r25277, %r25287, %r25287, %r28640;
	// end inline asm
	// begin inline asm
	shf.r.wrap.b32 %r25281, %r25287, %r25287, %r28644;
	// end inline asm
	xor.b32  	%r29434, %r25281, %r25277;
	// begin inline asm
	shf.r.wrap.b32 %r25285, %r25287, %r25287, %r28648;
	// end inline asm
	xor.b32  	%r29435, %r29434, %r25285;
	xor.b32  	%r29436, %r25263, %r25239;
	and.b32  	%r29437, %r25287, %r29436;
	and.b32  	%r29438, %r25263, %r25239;
	xor.b32  	%r29439, %r29437, %r29438;
	add.s32 	%r25299, %r29433, %r25215;
	add.s32 	%r29440, %r29433, %r29439;
	add.s32 	%r25311, %r29440, %r29435;
	// begin inline asm
	shf.r.wrap.b32 %r25289, %r25299, %r25299, %r28628;
	// end inline asm
	// begin inline asm
	shf.r.wrap.b32 %r25293, %r25299, %r25299, %r28632;
	// end inline asm
	xor.b32  	%r29441, %r25293, %r25289;
	// begin inline asm
	shf.r.wrap.b32 %r25297, %r25299, %r25299, %r28636;
	// end inline asm
	xor.b32  	%r29442, %r29441, %r25297;
	and.b32  	%r29443, %r25299, %r25275;
	not.b32 	%r29444, %r25299;
	and.b32  	%r29445, %r25251, %r29444;
	or.b32  	%r29446, %r29443, %r29445;
	add.s32 	%r29447, %r29446, %r25227;
	add.s32 	%r29448, %r29447, %r29442;
	ld.const.u32 	%r29449, [Kc+80];
	add.s32 	%r29450, %r29448, %r29449;
	add.s32 	%r29451, %r29450, %r24138;
	// begin inline asm
	shf.r.wrap.b32 %r25301, %r25311, %r25311, %r28640;
	// end inline asm
	// begin inline asm
	shf.r.wrap.b32 %r25305, %r25311, %r25311, %r28644;
	// end inline asm
	xor.b32  	%r29452, %r25305, %r25301;
	// begin inline asm
	shf.r.wrap.b32 %r25309, %r25311, %r25311, %r28648;
	// end inline asm
	xor.b32  	%r29453, %r29452, %r25309;
	xor.b32  	%r29454, %r25287, %r25263;
	and.b32  	%r29455, %r25311, %r29454;
	and.b32  	%r29456, %r25287, %r25263;
	xor.b32  	%r29457, %r29455, %r29456;
	add.s32 	%r25323, %r29451, %r25239;
	add.s32 	%r29458, %r29451, %r29457;
	add.s32 	%r25335, %r29458, %r29453;
	// begin inline asm
	shf.r.wrap.b32 %r25313, %r25323, %r25323, %r28628;
	// end inline asm
	// begin inline asm
	shf.r.wrap.b32 %r25317, %r25323, %r25323, %r28632;
	// end inline asm
	xor.b32  	%r29459, %r25317, %r25313;
	// begin inline asm
	shf.r.wrap.b32 %r25321, %r25323, %r25323, %r28636;
	// end inline asm
	xor.b32  	%r29460, %r29459, %r25321;
	and.b32  	%r29461, %r25323, %r25299;
	not.b32 	%r29462, %r25323;
	and.b32  	%r29463, %r25275, %r29462;
	or.b32  	%r29464, %r29461, %r29463;
	add.s32 	%r29465, %r29464, %r25251;
	add.s32 	%r29466, %r29465, %r29460;
	ld.const.u32 	%r29467, [Kc+84];
	add.s32 	%r29468, %r29466, %r29467;
	add.s32 	%r29469, %r29468, %r24154;
	// begin inline asm
	shf.r.wrap.b32 %r25325, %r25335, %r25335, %r28640;
	// end inline asm
	// begin inline asm
	shf.r.wrap.b32 %r25329, %r25335, %r25335, %r28644;
	// end inline asm
	xor.b32  	%r29470, %r25329, %r25325;
	// begin inline asm
	shf.r.wrap.b32 %r25333, %r25335, %r25335, %r28648;
	// end inline asm
	xor.b32  	%r29471, %r29470, %r25333;
	xor.b32  	%r29472, %r25311, %r25287;
	and.b32  	%r29473, %r25335, %r29472;
	and.b32  	%r29474, %r25311, %r25287;
	xor.b32  	%r29475, %r29473, %r29474;
	add.s32 	%r25347, %r29469, %r25263;
	add.s32 	%r29476, %r29469, %r29475;
	add.s32 	%r25359, %r29476, %r29471;
	// begin inline asm
	shf.r.wrap.b32 %r25337, %r25347, %r25347, %r28628;
	// end inline asm
	// begin inline asm
	shf.r.wrap.b32 %r25341, %r25347, %r25347, %r28632;
	// end inline asm
	xor.b32  	%r29477, %r25341, %r25337;
	// begin inline asm
	shf.r.wrap.b32 %r25345, %r25347, %r25347, %r28636;
	// end inline asm
	xor.b32  	%r29478, %r29477, %r25345;
	and.b32  	%r29479, %r25347, %r25323;
	not.b32 	%r29480, %r25347;
	and.b32  	%r29481, %r25299, %r29480;
	or.b32  	%r29482, %r29479, %r29481;
	add.s32 	%r29483, %r29482, %r25275;
	add.s32 	%r29484, %r29483, %r29478;
	ld.const.u32 	%r29485, [Kc+88];
	add.s32 	%r29486, %r29484, %r29485;
	add.s32 	%r29487, %r29486, %r24170;
	// begin inline asm
	shf.r.wrap.b32 %r25349, %r25359, %r25359, %r28640;
	// end inline asm
	// begin inline asm
	shf.r.wrap.b32 %r25353, %r25359, %r25359, %r28644;
	// end inline asm
	xor.b32  	%r29488, %r25353, %r25349;
	// begin inline asm
	shf.r.wrap.b32 %r25357, %r25359, %r25359, %r28648;
	// end inline asm
	xor.b32  	%r29489, %r29488, %r25357;
	xor.b32  	%r29490, %r25335, %r25311;
	and.b32  	%r29491, %r25359, %r29490;
	and.b32  	%r29492, %r25335, %r25311;
	xor.b32  	%r29493, %r29491, %r29492;
	add.s32 	%r25371, %r29487, %r25287;
	add.s32 	%r29494, %r29487, %r29493;
	add.s32 	%r25383, %r29494, %r29489;
	// begin inline asm
	shf.r.wrap.b32 %r25361, %r25371, %r25371, %r28628;
	// end inline asm
	// begin inline asm
	shf.r.wrap.b32 %r25365, %r25371, %r25371, %r28632;
	// end inline asm
	xor.b32  	%r29495, %r25365, %r25361;
	// begin inline asm
	shf.r.wrap.b32 %r25369, %r25371, %r25371, %r28636;
	// end inline asm
	xor.b32  	%r29496, %r29495, %r25369;
	and.b32  	%r29497, %r25371, %r25347;
	not.b32 	%r29498, %r25371;
	and.b32  	%r29499, %r25323, %r29498;
	or.b32  	%r29500, %r29497, %r29499;
	add.s32 	%r29501, %r29500, %r25299;
	add.s32 	%r29502, %r29501, %r29496;
	ld.const.u32 	%r29503, [Kc+92];
	add.s32 	%r29504, %r29502, %r29503;
	add.s32 	%r29505, %r29504, %r24186;
	// begin inline asm
	shf.r.wrap.b32 %r25373, %r25383, %r25383, %r28640;
	// end inline asm
	// begin inline asm
	shf.r.wrap.b32 %r25377, %r25383, %r25383, %r28644;
	// end inline asm
	xor.b32  	%r29506, %r25377, %r25373;
	// begin inline asm
	shf.r.wrap.b32 %r25381, %r25383, %r25383, %r28648;
	// end inline asm
	xor.b32  	%r29507, %r29506, %r25381;
	xor.b32  	%r29508, %r25359, %r25335;
	and.b32  	%r29509, %r25383, %r29508;
	and.b32  	%r29510, %r25359, %r25335;
	xor.b32  	%r29511, %r29509, %r29510;
	add.s32 	%r25395, %r29505, %r25311;
	add.s32 	%r29512, %r29505, %r29511;
	add.s32 	%r25407, %r29512, %r29507;
	// begin inline asm
	shf.r.wrap.b32 %r25385, %r25395, %r25395, %r28628;
	// end inline asm
	// begin inline asm
	shf.r.wrap.b32 %r25389, %r25395, %r25395, %r28632;
	// end inline asm
	xor.b32  	%r29513, %r25389, %r25385;
	// begin inline asm
	shf.r.wrap.b32 %r25393, %r25395, %r25395, %r28636;
	// end inline asm
	xor.b32  	%r29514, %r29513, %r25393;
	and.b32  	%r29515, %r25395, %r25371;
	not.b32 	%r29516, %r25395;
	and.b32  	%r29517, %r25347, %r29516;
	or.b32  	%r29518, %r29515, %r29517;
	add.s32 	%r29519, %r29518, %r25323;
	add.s32 	%r29520, %r29519, %r29514;
	ld.const.u32 	%r29521, [Kc+96];
	add.s32 	%r29522, %r29520, %r29521;
	add.s32 	%r29523, %r29522, %r24202;
	// begin inline asm
	shf.r.wrap.b32 %r25397, %r25407, %r25407, %r28640;
	// end inline asm
	// begin inline asm
	shf.r.wrap.b32 %r25401, %r25407, %r25407, %r28644;
	// end inline asm
	xor.b32  	%r29524, %r25401, %r25397;
	// begin inline asm
	shf.r.wrap.b32 %r25405, %r25407, %r25407, %r28648;
	// end inline asm
	xor.b32  	%r29525, %r29524, %r25405;
	xor.b32  	%r29526, %r25383, %r25359;
	and.b32  	%r29527, %r25407, %r29526;
	and.b32  	%r29528, %r25383, %r25359;
	xor.b32  	%r29529, %r29527, %r29528;
	add.s32 	%r25419, %r29523, %r25335;
	add.s32 	%r29530, %r29523, %r29529;
	add.s32 	%r25431, %r29530, %r29525;
	// begin inline asm
	shf.r.wrap.b32 %r25409, %r25419, %r25419, %r28628;
	// end inline asm
	// begin inline asm
	shf.r.wrap.b32 %r25413, %r25419, %r25419, %r28632;
	// end inline asm
	xor.b32  	%r29531, %r25413, %r25409;
	// begin inline asm
	shf.r.wrap.b32 %r25417, %r25419, %r25419, %r28636;
	// end inline asm
	xor.b32  	%r29532, %r29531, %r25417;
	and.b32  	%r29533, %r25419, %r25395;
	not.b32 	%r29534, %r25419;
	and.b32  	%r29535, %r25371, %r29534;
	or.b32  	%r29536, %r29533, %r29535;
	add.s32 	%r29537, %r29536, %r25347;
	add.s32 	%r29538, %r29537, %r29532;
	ld.const.u32 	%r29539, [Kc+100];
	add.s32 	%r29540, %r29538, %r29539;
	add.s32 	%r29541, %r29540, %r24218;
	// begin inline asm
	shf.r.wrap.b32 %r25421, %r25431, %r25431, %r28640;
	// end inline asm
	// begin inline asm
	shf.r.wrap.b32 %r25425, %r25431, %r25431, %r28644;
	// end inline asm
	xor.b32  	%r29542, %r25425, %r25421;
	// begin inline asm
	shf.r.wrap.b32 %r25429, %r25431, %r25431, %r28648;
	// end inline asm
	xor.b32  	%r29543, %r29542, %r25429;
	xor.b32  	%r29544, %r25407, %r25383;
	and.b32  	%r29545, %r25431, %r29544;
	and.b32  	%r29546, %r25407, %r25383;
	xor.b32  	%r29547, %r29545, %r29546;
	add.s32 	%r25443, %r29541, %r25359;
	add.s32 	%r29548, %r29541, %r29547;
	add.s32 	%r25455, %r29548, %r29543;
	// begin inline asm
	shf.r.wrap.b32 %r25433, %r25443, %r25443, %r28628;
	// end inline asm
	// begin inline asm
	shf.r.wrap.b32 %r25437, %r25443, %r25443, %r28632;
	// end inline asm
	xor.b32  	%r29549, %r25437, %r25433;
	// begin inline asm
	shf.r.wrap.b32 %r25441, %r25443, %r25443, %r28636;
	// end inline asm
	xor.b32  	%r29550, %r29549, %r25441;
	and.b32  	%r29551, %r25443, %r25419;
	not.b32 	%r29552, %r25443;
	and.b32  	%r29553, %r25395, %r29552;
	or.b32  	%r29554, %r29551, %r29553;
	add.s32 	%r29555, %r29554, %r25371;
	add.s32 	%r29556, %r29555, %r29550;
	ld.const.u32 	%r29557, [Kc+104];
	add.s32 	%r29558, %r29556, %r29557;
	add.s32 	%r29559, %r29558, %r24455;
	// begin inline asm
	shf.r.wrap.b32 %r25445, %r25455, %r25455, %r28640;
	// end inline asm
	// begin inline asm
	shf.r.wrap.b32 %r25449, %r25455, %r25455, %r28644;
	// end inline asm
	xor.b32  	%r29560, %r25449, %r25445;
	// begin inline asm
	shf.r.wrap.b32 %r25453, %r25455, %r25455, %r28648;
	// end inline asm
	xor.b32  	%r29561, %r29560, %r25453;
	xor.b32  	%r29562, %r25431, %r25407;
	and.b32  	%r29563, %r25455, %r29562;
	and.b32  	%r29564, %r25431, %r25407;
	xor.b32  	%r29565, %r29563, %r29564;
	add.s32 	%r25467, %r29559, %r25383;
	add.s32 	%r29566, %r29559, %r29565;
	add.s32 	%r25479, %r29566, %r29561;
	// begin inline asm
	shf.r.wrap.b32 %r25457, %r25467, %r25467, %r28628;
	// end inline asm
	// begin inline asm
	shf.r.wrap.b32 %r25461, %r25467, %r25467, %r28632;
	// end inline asm
	xor.b32  	%r29567, %r25461, %r25457;
	// begin inline asm
	shf.r.wrap.b32 %r25465, %r25467, %r25467, %r28636;
	// end inline asm
	xor.b32  	%r29568, %r29567, %r25465;
	and.b32  	%r29569, %r25467, %r25443;
	not.b32 	%r29570, %r25467;
	and.b32  	%r29571, %r25419, %r29570;
	or.b32  	%r29572, %r29569, %r29571;
	add.s32 	%r29573, %r29572, %r25395;
	add.s32 	%r29574, %r29573, %r29568;
	ld.const.u32 	%r29575, [Kc+108];
	add.s32 	%r29576, %r29574, %r29575;
	add.s32 	%r29577, %r29576, %r24471;
	// begin inline asm
	shf.r.wrap.b32 %r25469, %r25479, %r25479, %r28640;
	// end inline asm
	// begin inline asm
	shf.r.wrap.b32 %r25473, %r25479, %r25479, %r28644;
	// end inline asm
	xor.b32  	%r29578, %r25473, %r25469;
	// begin inline asm
	shf.r.wrap.b32 %r25477, %r25479, %r25479, %r28648;
	// end inline asm
	xor.b32  	%r29579, %r29578, %r25477;
	xor.b32  	%r29580, %r25455, %r25431;
	and.b32  	%r29581, %r25479, %r29580;
	and.b32  	%r29582, %r25455, %r25431;
	xor.b32  	%r29583, %r29581, %r29582;
	add.s32 	%r25491, %r29577, %r25407;
	add.s32 	%r29584, %r29577, %r29583;
	add.s32 	%r25503, %r29584, %r29579;
	// begin inline asm
	shf.r.wrap.b32 %r25481, %r25491, %r25491, %r28628;
	// end inline asm
	// begin inline asm
	shf.r.wrap.b32 %r25485, %r25491, %r25491, %r28632;
	// end inline asm
	xor.b32  	%r29585, %r25485, %r25481;
	// begin inline asm
	shf.r.wrap.b32 %r25489, %r25491, %r25491, %r28636;
	// end inline asm
	xor.b32  	%r29586, %r29585, %r25489;
	and.b32  	%r29587, %r25491, %r25467;
	not.b32 	%r29588, %r25491;
	and.b32  	%r29589, %r25443, %r29588;
	or.b32  	%r29590, %r29587, %r29589;
	add.s32 	%r29591, %r29590, %r25419;
	add.s32 	%r29592, %r29591, %r29586;
	ld.const.u32 	%r29593, [Kc+112];
	add.s32 	%r29594, %r29592, %r29593;
	add.s32 	%r29595, %r29594, %r24487;
	// begin inline asm
	shf.r.wrap.b32 %r25493, %r25503, %r25503, %r28640;
	// end inline asm
	// begin inline asm
	shf.r.wrap.b32 %r25497, %r25503, %r25503, %r28644;
	// end inline asm
	xor.b32  	%r29596, %r25497, %r25493;
	// begin inline asm
	shf.r.wrap.b32 %r25501, %r25503, %r25503, %r28648;
	// end inline asm
	xor.b32  	%r29597, %r29596, %r25501;
	xor.b32  	%r29598, %r25479, %r25455;
	and.b32  	%r29599, %r25503, %r29598;
	and.b32  	%r29600, %r25479, %r25455;
	xor.b32  	%r29601, %r29599, %r29600;
	add.s32 	%r25515, %r29595, %r25431;
	add.s32 	%r29602, %r29595, %r29601;
	add.s32 	%r25527, %r29602, %r29597;
	// begin inline asm
	shf.r.wrap.b32 %r25505, %r25515, %r25515, %r28628;
	// end inline asm
	// begin inline asm
	shf.r.wrap.b32 %r25509, %r25515, %r25515, %r28632;
	// end inline asm
	xor.b32  	%r29603, %r25509, %r25505;
	// begin inline asm
	shf.r.wrap.b32 %r25513, %r25515, %r25515, %r28636;
	// end inline asm
	xor.b32  	%r29604, %r29603, %r25513;
	and.b32  	%r29605, %r25515, %r25491;
	not.b32 	%r29606, %r25515;
	and.b32  	%r29607, %r25467, %r29606;
	or.b32  	%r29608, %r29605, %r29607;
	add.s32 	%r29609, %r29608, %r25443;
	add.s32 	%r29610, %r29609, %r29604;
	ld.const.u32 	%r29611, [Kc+116];
	add.s32 	%r29612, %r29610, %r29611;
	add.s32 	%r29613, %r29612, %r24503;
	// begin inline asm
	shf.r.wrap.b32 %r25517, %r25527, %r25527, %r28640;
	// end inline asm
	// begin inline asm
	shf.r.wrap.b32 %r25521, %r25527, %r25527, %r28644;
	// end inline asm
	xor.b32  	%r29614, %r25521, %r25517;
	// begin inline asm
	shf.r.wrap.b32 %r25525, %r25527, %r25527, %r28648;
	// end inline asm
	xor.b32  	%r29615, %r29614, %r25525;
	xor.b32  	%r29616, %r25503, %r25479;
	and.b32  	%r29617, %r25527, %r29616;
	and.b32  	%r29618, %r25503, %r25479;
	xor.b32  	%r29619, %r29617, %r29618;
	add.s32 	%r25539, %r29613, %r25455;
	add.s32 	%r29620, %r29613, %r29619;
	add.s32 	%r25551, %r29620, %r29615;
	// begin inline asm
	shf.r.wrap.b32 %r25529, %r25539, %r25539, %r28628;
	// end inline asm
	// begin inline asm
	shf.r.wrap.b32 %r25533, %r25539, %r25539, %r28632;
	// end inline asm
	xor.b32  	%r29621, %r25533, %r25529;
	// begin inline asm
	shf.r.wrap.b32 %r25537, %r25539, %r25539, %r28636;
	// end inline asm
	xor.b32  	%r29622, %r29621, %r25537;
	and.b32  	%r29623, %r25539, %r25515;
	not.b32 	%r29624, %r25539;
	and.b32  	%r29625, %r25491, %r29624;
	or.b32  	%r29626, %r29623, %r29625;
	add.s32 	%r29627, %r29626, %r25467;
	add.s32 	%r29628, %r29627, %r29622;
	ld.const.u32 	%r29629, [Kc+120];
	add.s32 	%r29630, %r29628, %r29629;
	add.s32 	%r29631, %r29630, %r24519;
	// begin inline asm
	shf.r.wrap.b32 %r25541, %r25551, %r25551, %r28640;
	// end inline asm
	// begin inline asm
	shf.r.wrap.b32 %r25545, %r25551, %r25551, %r28644;
	// end inline asm
	xor.b32  	%r29632, %r25545, %r25541;
	// begin inline asm
	shf.r.wrap.b32 %r25549, %r25551, %r25551, %r28648;
	// end inline asm
	xor.b32  	%r29633, %r29632, %r25549;
	xor.b32  	%r29634, %r25527, %r25503;
	and.b32  	%r29635, %r25551, %r29634;
	and.b32  	%r29636, %r25527, %r25503;
	xor.b32  	%r29637, %r29635, %r29636;
	add.s32 	%r25563, %r29631, %r25479;
	add.s32 	%r29638, %r29631, %r29637;
	add.s32 	%r25575, %r29638, %r29633;
	// begin inline asm
	shf.r.wrap.b32 %r25553, %r25563, %r25563, %r28628;
	// end inline asm
	// begin inline asm
	shf.r.wrap.b32 %r25557, %r25563, %r25563, %r28632;
	// end inline asm
	xor.b32  	%r29639, %r25557, %r25553;
	// begin inline asm
	shf.r.wrap.b32 %r25561, %r25563, %r25563, %r28636;
	// end inline asm
	xor.b32  	%r29640, %r29639, %r25561;
	and.b32  	%r29641, %r25563, %r25539;
	not.b32 	%r29642, %r25563;
	and.b32  	%r29643, %r25515, %r29642;
	or.b32  	%r29644, %r29641, %r29643;
	add.s32 	%r29645, %r29644, %r25491;
	add.s32 	%r29646, %r29645, %r29640;
	ld.const.u32 	%r29647, [Kc+124];
	add.s32 	%r29648, %r29646, %r29647;
	add.s32 	%r29649, %r29648, %r24535;
	// begin inline asm
	shf.r.wrap.b32 %r25565, %r25575, %r25575, %r28640;
	// end inline asm
	// begin inline asm
	shf.r.wrap.b32 %r25569, %r25575, %r25575, %r28644;
	// end inline asm
	xor.b32  	%r29650, %r25569, %r25565;
	// begin inline asm
	shf.r.wrap.b32 %r25573, %r25575, %r25575, %r28648;
	// end inline asm
	xor.b32  	%r29651, %r29650, %r25573;
	xor.b32  	%r29652, %r25551, %r25527;
	and.b32  	%r29653, %r25575, %r29652;
	and.b32  	%r29654, %r25551, %r25527;
	xor.b32  	%r29655, %r29653, %r29654;
	add.s32 	%r25587, %r29649, %r25503;
	add.s32 	%r29656, %r29649, %r29655;
	add.s32 	%r25599, %r29656, %r29651;
	// begin inline asm
	shf.r.wrap.b32 %r25577, %r25587, %r25587, %r28628;
	// end inline asm
	// begin inline asm
	shf.r.wrap.b32 %r25581, %r25587, %r25587, %r28632;
	// end inline asm
	xor.b32  	%r29657, %r25581, %r25577;
	// begin inline asm
	shf.r.wrap.b32 %r25585, %r25587, %r25587, %r28636;
	// end inline asm
	xor.b32  	%r29658, %r29657, %r25585;
	and.b32  	%r29659, %r25587, %r25563;
	not.b32 	%r29660, %r25587;
	and.b32  	%r29661, %r25539, %r29660;
	or.b32  	%r29662, %r29659, %r29661;
	add.s32 	%r29663, %r29662, %r25515;
	add.s32 	%r29664, %r29663, %r29658;
	ld.const.u32 	%r29665, [Kc+128];
	add.s32 	%r29666, %r29664, %r29665;
	add.s32 	%r29667, %r29666, %r24551;
	// begin inline asm
	shf.r.wrap.b32 %r25589, %r25599, %r25599, %r28640;
	// end inline asm
	// begin inline asm
	shf.r.wrap.b32 %r25593, %r25599, %r25599, %r28644;
	// end inline asm
	xor.b32  	%r29668, %r25593, %r25589;
	// begin inline asm
	shf.r.wrap.b32 %r25597, %r25599, %r25599, %r28648;
	// end inline asm
	xor.b32  	%r29669, %r29668, %r25597;
	xor.b32  	%r29670, %r25575, %r25551;
	and.b32  	%r29671, %r25599, %r29670;
	and.b32  	%r29672, %r25575, %r25551;
	xor.b32  	%r29673, %r29671, %r29672;
	add.s32 	%r25611, %r29667, %r25527;
	add.s32 	%r29674, %r29667, %r29673;
	add.s32 	%r25623, %r29674, %r29669;
	// begin inline asm
	shf.r.wrap.b32 %r25601, %r25611, %r25611, %r28628;
	// end inline asm
	// begin inline asm
	shf.r.wrap.b32 %r25605, %r25611, %r25611, %r28632;
	// end inline asm
	xor.b32  	%r29675, %r25605, %r25601;
	// begin inline asm
	shf.r.wrap.b32 %r25609, %r25611, %r25611, %r28636;
	// end inline asm
	xor.b32  	%r29676, %r29675, %r25609;
	and.b32  	%r29677, %r25611, %r25587;
	not.b32 	%r29678, %r25611;
	and.b32  	%r29679, %r25563, %r29678;
	or.b32  	%r29680, %r29677, %r29679;
	add.s32 	%r29681, %r29680, %r25539;
	add.s32 	%r29682, %r29681, %r29676;
	ld.const.u32 	%r29683, [Kc+132];
	add.s32 	%r29684, %r29682, %r29683;
	add.s32 	%r29685, %r29684, %r24567;
	// begin inline asm
	shf.r.wrap.b32 %r25613, %r25623, %r25623, %r28640;
	// end inline asm
	// begin inline asm
	shf.r.wrap.b32 %r25617, %r25623, %r25623, %r28644;
	// end inline asm
	xor.b32  	%r29686, %r25617, %r25613;
	// begin inline asm
	shf.r.wrap.b32 %r25621, %r25623, %r25623, %r28648;
	// end inline asm
	xor.b32  	%r29687, %r29686, %r25621;
	xor.b32  	%r29688, %r25599, %r25575;
	and.b32  	%r29689, %r25623, %r29688;
	and.b32  	%r29690, %r25599, %r25575;
	xor.b32  	%r29691, %r29689, %r29690;
	add.s32 	%r25635, %r29685, %r25551;
	add.s32 	%r29692, %r29685, %r29691;
	add.s32 	%r25647, %r29692, %r29687;
	// begin inline asm
	shf.r.wrap.b32 %r25625, %r25635, %r25635, %r28628;
	// end inline asm
	// begin inline asm
	shf.r.wrap.b32 %r25629, %r25635, %r25635, %r28632;
	// end inline asm
	xor.b32  	%r29693, %r25629, %r25625;
	// begin inline asm
	shf.r.wrap.b32 %r25633, %r25635, %r25635, %r28636;
	// end inline asm
	xor.b32  	%r29694, %r29693, %r25633;
	and.b32  	%r29695, %r25635, %r25611;
	not.b32 	%r29696, %r25635;
	and.b32  	%r29697, %r25587, %r29696;
	or.b32  	%r29698, %r29695, %r29697;
	add.s32 	%r29699, %r29698, %r25563;
	add.s32 	%r29700, %r29699, %r29694;
	ld.const.u32 	%r29701, [Kc+136];
	add.s32 	%r29702, %r29700, %r29701;
	add.s32 	%r29703, %r29702, %r24583;
	// begin inline asm
	shf.r.wrap.b32 %r25637, %r25647, %r25647, %r28640;
	// end inline asm
	// begin inline asm
	shf.r.wrap.b32 %r25641, %r25647, %r25647, %r28644;
	// end inline asm
	xor.b32  	%r29704, %r25641, %r25637;
	// begin inline asm
	shf.r.wrap.b32 %r25645, %r25647, %r25647, %r28648;
	// end inline asm
	xor.b32  	%r29705, %r29704, %r25645;
	xor.b32  	%r29706, %r25623, %r25599;
	and.b32  	%r29707, %r25647, %r29706;
	and.b32  	%r29708, %r25623, %r25599;
	xor.b32  	%r29709, %r29707, %r29708;
	add.s32 	%r25659, %r29703, %r25575;
	add.s32 	%r29710, %r29703, %r29709;
	add.s32 	%r25671, %r29710, %r29705;
	// begin inline asm
	shf.r.wrap.b32 %r25649, %r25659, %r25659, %r28628;
	// end inline asm
	// begin inline asm
	shf.r.wrap.b32 %r25653, %r25659, %r25659, %r28632;
	// end inline asm
	xor.b32  	%r29711, %r25653, %r25649;
	// begin inline asm
	shf.r.wrap.b32 %r25657, %r25659, %r25659, %r28636;
	// end inline asm
	xor.b32  	%r29712, %r29711, %r25657;
	and.b32  	%r29713, %r25659, %r25635;
	not.b32 	%r29714, %r25659;
	and.b32  	%r29715, %r25611, %r29714;
	or.b32  	%r29716, %r29713, %r29715;
	add.s32 	%r29717, %r29716, %r25587;
	add.s32 	%r29718, %r29717, %r29712;
	ld.const.u32 	%r29719, [Kc+140];
	add.s32 	%r29720, %r29718, %r29719;
	add.s32 	%r29721, %r29720, %r24599;
	// begin inline asm
	shf.r.wrap.b32 %r25661, %r25671, %r25671, %r28640;
	// end inline asm
	// begin inline asm
	shf.r.wrap.b32 %r25665, %r25671, %r25671, %r28644;
	// end inline asm
	xor.b32  	%r29722, %r25665, %r25661;
	// begin inline asm
	shf.r.wrap.b32 %r25669, %r25671, %r25671, %r28648;
	// end inline asm
	xor.b32  	%r29723, %r29722, %r25669;
	xor.b32  	%r29724, %r25647, %r25623;
	and.b32  	%r29725, %r25671, %r29724;
	and.b32  	%r29726, %r25647, %r25623;
	xor.b32  	%r29727, %r29725, %r29726;
	add.s32 	%r25683, %r29721, %r25599;
	add.s32 	%r29728, %r29721, %r29727;
	add.s32 	%r25695, %r29728, %r29723;
	// begin inline asm
	shf.r.wrap.b32 %r25673, %r25683, %r25683, %r28628;
	// end inline asm
	// begin inline asm
	shf.r.wrap.b32 %r25677, %r25683, %r25683, %r28632;
	// end inline asm
	xor.b32  	%r29729, %r25677, %r25673;
	// begin inline asm
	shf.r.wrap.b32 %r25681, %r25683, %r25683, %r28636;
	// end inline asm
	xor.b32  	%r29730, %r29729, %r25681;
	and.b32  	%r29731, %r25683, %r25659;
	not.b32 	%r29732, %r25683;
	and.b32  	%r29733, %r25635, %r29732;
	or.b32  	%r29734, %r29731, %r29733;
	add.s32 	%r29735, %r29734, %r25611;
	add.s32 	%r29736, %r29735, %r29730;
	ld.const.u32 	%r29737, [Kc+144];
	add.s32 	%r29738, %r29736, %r29737;
	add.s32 	%r29739, %r29738, %r24615;
	// begin inline asm
	shf.r.wrap.b32 %r25685, %r25695, %r25695, %r28640;
	// end inline asm
	// begin inline asm
	shf.r.wrap.b32 %r25689, %r25695, %r25695, %r28644;
	// end inline asm
	xor.b32  	%r29740, %r25689, %r25685;
	// begin inline asm
	shf.r.wrap.b32 %r25693, %r25695, %r25695, %r28648;
	// end inline asm
	xor.b32  	%r29741, %r29740, %r25693;
	xor.b32  	%r29742, %r25671, %r25647;
	and.b32  	%r29743, %r25695, %r29742;
	and.b32  	%r29744, %r25671, %r25647;
	xor.b32  	%r29745, %r29743, %r29744;
	add.s32 	%r25707, %r29739, %r25623;
	add.s32 	%r29746, %r29739, %r29745;
	add.s32 	%r25719, %r29746, %r29741;
	// begin inline asm
	shf.r.wrap.b32 %r25697, %r25707, %r25707, %r28628;
	// end inline asm
	// begin inline asm
	shf.r.wrap.b32 %r25701, %r25707, %r25707, %r28632;
	// end inline asm
	xor.b32  	%r29747, %r25701, %r25697;
	// begin inline asm
	shf.r.wrap.b32 %r25705, %r25707, %r25707, %r28636;
	// end inline asm
	xor.b32  	%r29748, %r29747, %r25705;
	and.b32  	%r29749, %r25707, %r25683;
	not.b32 	%r29750, %r25707;
	and.b32  	%r29751, %r25659, %r29750;
	or.b32  	%r29752, %r29749, %r29751;
	add.s32 	%r29753, %r29752, %r25635;
	add.s32 	%r29754, %r29753, %r29748;
	ld.const.u32 	%r29755, [Kc+148];
	add.s32 	%r29756, %r29754, %r29755;
	add.s32 	%r29757, %r29756, %r24631;
	// begin inline asm
	shf.r.wrap.b32 %r25709, %r25719, %r25719, %r28640;
	// end inline asm
	// begin inline asm
	shf.r.wrap.b32 %r25713, %r25719, %r25719, %r28644;
	// end inline asm
	xor.b32  	%r29758, %r25713, %r25709;
	// begin inline asm
	shf.r.wrap.b32 %r25717, %r25719, %r25719, %r28648;
	// end inline asm
	xor.b32  	%r29759, %r29758, %r25717;
	xor.b32  	%r29760, %r25695, %r25671;
	and.b32  	%r29761, %r25719, %r29760;
	and.b32  	%r29762, %r25695, %r25671;
	xor.b32  	%r29763, %r29761, %r29762;
	add.s32 	%r25731, %r29757, %r25647;
	add.s32 	%r29764, %r29757, %r29763;
	add.s32 	%r25743, %r29764, %r29759;
	// begin inline asm
	shf.r.wrap.b32 %r25721, %r25731, %r25731, %r28628;
	// end inline asm
	// begin inline asm
	shf.r.wrap.b32 %r25725, %r25731, %r25731, %r28632;
	// end inline asm
	xor.b32  	%r29765, %r25725, %r25721;
	// begin inline asm
	shf.r.wrap.b32 %r25729, %r25731, %r25731, %r28636;
	// end inline asm
	xor.b32  	%r29766, %r29765, %r25729;
	and.b32  	%r29767, %r25731, %r25707;
	not.b32 	%r29768, %r25731;
	and.b32  	%r29769, %r25683, %r29768;
	or.b32  	%r29770, %r29767, %r29769;
	add.s32 	%r29771, %r29770, %r25659;
	add.s32 	%r29772, %r29771, %r29766;
	ld.const.u32 	%r29773, [Kc+152];
	add.s32 	%r29774, %r29772, %r29773;
	add.s32 	%r29775, %r29774, %r24647;
	// begin inline asm
	shf.r.wrap.b32 %r25733, %r25743, %r25743, %r28640;
	// end inline asm
	// begin inline asm
	shf.r.wrap.b32 %r25737, %r25743, %r25743, %r28644;
	// end inline asm
	xor.b32  	%r29776, %r25737, %r25733;
	// begin inline asm
	shf.r.wrap.b32 %r25741, %r25743, %r25743, %r28648;
	// end inline asm
	xor.b32  	%r29777, %r29776, %r25741;
	xor.b32  	%r29778, %r25719, %r25695;
	and.b32  	%r29779, %r25743, %r29778;
	and.b32  	%r29780, %r25719, %r25695;
	xor.b32  	%r29781, %r29779, %r29780;
	add.s32 	%r25755, %r29775, %r25671;
	add.s32 	%r29782, %r29775, %r29781;
	add.s32 	%r25767, %r29782, %r29777;
	// begin inline asm
	shf.r.wrap.b32 %r25745, %r25755, %r25755, %r28628;
	// end inline asm
	// begin inline asm
	shf.r.wrap.b32 %r25749, %r25755, %r25755, %r28632;
	// end inline asm
	xor.b32  	%r29783, %r25749, %r25745;
	// begin inline asm
	shf.r.wrap.b32 %r25753, %r25755, %r25755, %r28636;
	// end inline asm
	xor.b32  	%r29784, %r29783, %r25753;
	and.b32  	%r29785, %r25755, %r25731;
	not.b32 	%r29786, %r25755;
	and.b32  	%r29787, %r25707, %r29786;
	or.b32  	%r29788, %r29785, %r29787;
	add.s32 	%r29789, %r29788, %r25683;
	add.s32 	%r29790, %r29789, %r29784;
	ld.const.u32 	%r29791, [Kc+156];
	add.s32 	%r29792, %r29790, %r29791;
	add.s32 	%r29793, %r29792, %r24663;
	// begin inline asm
	shf.r.wrap.b32 %r25757, %r25767, %r25767, %r28640;
	// end inline asm
	// begin inline asm
	shf.r.wrap.b32 %r25761, %r25767, %r25767, %r28644;
	// end inline asm
	xor.b32  	%r29794, %r25761, %r25757;
	// begin inline asm
	shf.r.wrap.b32 %r25765, %r25767, %r25767, %r28648;
	// end inline asm
	xor.b32  	%r29795, %r29794, %r25765;
	xor.b32  	%r29796, %r25743, %r25719;
	and.b32  	%r29797, %r25767, %r29796;
	and.b32  	%r29798, %r25743, %r25719;
	xor.b32  	%r29799, %r29797, %r29798;
	add.s32 	%r25779, %r29793, %r25695;
	add.s32 	%r29800, %r29793, %r29799;
	add.s32 	%r25791, %r29800, %r29795;
	// begin inline asm
	shf.r.wrap.b32 %r25769, %r25779, %r25779, %r28628;
	// end inline asm
	// begin inline asm
	shf.r.wrap.b32 %r25773, %r25779, %r25779, %r28632;
	// end inline asm
	xor.b32  	%r29801, %r25773, %r25769;
	// begin inline asm
	shf.r.wrap.b32 %r25777, %r25779, %r25779, %r28636;
	// end inline asm
	xor.b32  	%r29802, %r29801, %r25777;
	and.b32  	%r29803, %r25779, %r25755;
	not.b32 	%r29804, %r25779;
	and.b32  	%r29805, %r25731, %r29804;
	or.b32  	%r29806, %r29803, %r29805;
	add.s32 	%r29807, %r29806, %r25707;
	add.s32 	%r29808, %r29807, %r29802;
	ld.const.u32 	%r29809, [Kc+160];
	add.s32 	%r29810, %r29808, %r29809;
	add.s32 	%r29811, %r29810, %r24679;
	// begin inline asm
	shf.r.wrap.b32 %r25781, %r25791, %r25791, %r28640;
	// end inline asm
	// begin inline asm
	shf.r.wrap.b32 %r25785, %r25791, %r25791, %r28644;
	// end inline asm
	xor.b32  	%r29812, %r25785, %r25781;
	// begin inline asm
	shf.r.wrap.b32 %r25789, %r25791, %r25791, %r28648;
	// end inline asm
	xor.b32  	%r29813, %r29812, %r25789;
	xor.b32  	%r29814, %r25767, %r25743;
	and.b32  	%r29815, %r25791, %r29814;
	and.b32  	%r29816, %r25767, %r25743;
	xor.b32  	%r29817, %r29815, %r29816;
	add.s32 	%r25803, %r29811, %r25719;
	add.s32 	%r29818, %r29811, %r29817;
	add.s32 	%r25815, %r29818, %r29813;
	// begin inline asm
	shf.r.wrap.b32 %r25793, %r25803, %r25803, %r28628;
	// end inline asm
	// begin inline asm
	shf.r.wrap.b32 %r25797, %r25803, %r25803, %r28632;
	// end inline asm
	xor.b32  	%r29819, %r25797, %r25793;
	// begin inline asm
	shf.r.wrap.b32 %r25801, %r25803, %r25803, %r28636;
	// end inline asm
	xor.b32  	%r29820, %r29819, %r25801;
	and.b32  	%r29821, %r25803, %r25779;
	not.b32 	%r29822, %r25803;
	and.b32  	%r29823, %r25755, %r29822;
	or.b32  	%r29824, %r29821, %r29823;
	add.s32 	%r29825, %r29824, %r25731;
	add.s32 	%r29826, %r29825, %r29820;
	ld.const.u32 	%r29827, [Kc+164];
	add.s32 	%r29828, %r29826, %r29827;
	add.s32 	%r29829, %r29828, %r24695;
	// begin inline asm
	shf.r.wrap.b32 %r25805, %r25815, %r25815, %r28640;
	// end inline asm
	// begin inline asm
	shf.r.wrap.b32 %r25809, %r25815, %r25815, %r28644;
	// end inline asm
	xor.b32  	%r29830, %r25809, %r25805;
	// begin inline asm
	shf.r.wrap.b32 %r25813, %r25815, %r25815, %r28648;
	// end inline asm
	xor.b32  	%r29831, %r29830, %r25813;
	xor.b32  	%r29832, %r25791, %r25767;
	and.b32  	%r29833, %r25815, %r29832;
	and.b32  	%r29834, %r25791, %r25767;
	xor.b32  	%r29835, %r29833, %r29834;
	add.s32 	%r25827, %r29829, %r25743;
	add.s32 	%r29836, %r29829, %r29835;
	add.s32 	%r25839, %r29836, %r29831;
	// begin inline asm
	shf.r.wrap.b32 %r25817, %r25827, %r25827, %r28628;
	// end inline asm
	// begin inline asm
	shf.r.wrap.b32 %r25821, %r25827, %r25827, %r28632;
	// end inline asm
	xor.b32  	%r29837, %r25821, %r25817;
	// begin inline asm
	shf.r.wrap.b32 %r25825, %r25827, %r25827, %r28636;
	// end inline asm
	xor.b32  	%r29838, %r29837, %r25825;
	and.b32  	%r29839, %r25827, %r25803;
	not.b32 	%r29840, %r25827;
	and.b32  	%r29841, %r25779, %r29840;
	or.b32  	%r29842, %r29839, %r29841;
	add.s32 	%r29843, %r29842, %r25755;
	add.s32 	%r29844, %r29843, %r29838;
	ld.const.u32 	%r29845, [Kc+168];
	add.s32 	%r29846, %r29844, %r29845;
	add.s32 	%r29847, %r29846, %r24711;
	// begin inline asm
	shf.r.wrap.b32 %r25829, %r25839, %r25839, %r28640;
	// end inline asm
	// begin inline asm
	shf.r.wrap.b32 %r25833, %r25839, %r25839, %r28644;
	// end inline asm
	xor.b32  	%r29848, %r25833, %r25829;
	// begin inline asm
	shf.r.wrap.b32 %r25837, %r25839, %r25839, %r28648;
	// end inline asm
	xor.b32  	%r29849, %r29848, %r25837;
	xor.b32  	%r29850, %r25815, %r25791;
	and.b32  	%r29851, %r25839, %r29850;
	and.b32  	%r29852, %r25815, %r25791;
	xor.b32  	%r29853, %r29851, %r29852;
	add.s32 	%r25851, %r29847, %r25767;
	add.s32 	%r29854, %r29847, %r29853;
	add.s32 	%r25863, %r29854, %r29849;
	// begin inline asm
	shf.r.wrap.b32 %r25841, %r25851, %r25851, %r28628;
	// end inline asm
	// begin inline asm
	shf.r.wrap.b32 %r25845, %r25851, %r25851, %r28632;
	// end inline asm
	xor.b32  	%r29855, %r25845, %r25841;
	// begin inline asm
	shf.r.wrap.b32 %r25849, %r25851, %r25851, %r28636;
	// end inline asm
	xor.b32  	%r29856, %r29855, %r25849;
	and.b32  	%r29857, %r25851, %r25827;
	not.b32 	%r29858, %r25851;
	and.b32  	%r29859, %r25803, %r29858;
	or.b32  	%r29860, %r29857, %r29859;
	add.s32 	%r29861, %r29860, %r25779;
	add.s32 	%r29862, %r29861, %r29856;
	ld.const.u32 	%r29863, [Kc+172];
	add.s32 	%r29864, %r29862, %r29863;
	add.s32 	%r29865, %r29864, %r24727;
	// begin inline asm
	shf.r.wrap.b32 %r25853, %r25863, %r25863, %r28640;
	// end inline asm
	// begin inline asm
	shf.r.wrap.b32 %r25857, %r25863, %r25863, %r28644;
	// end inline asm
	xor.b32  	%r29866, %r25857, %r25853;
	// begin inline asm
	shf.r.wrap.b32 %r25861, %r25863, %r25863, %r28648;
	// end inline asm
	xor.b32  	%r29867, %r29866, %r25861;
	xor.b32  	%r29868, %r25839, %r25815;
	and.b32  	%r29869, %r25863, %r29868;
	and.b32  	%r29870, %r25839, %r25815;
	xor.b32  	%r29871, %r29869, %r29870;
	add.s32 	%r25875, %r29865, %r25791;
	add.s32 	%r29872, %r29865, %r29871;
	add.s32 	%r25887, %r29872, %r29867;
	// begin inline asm
	shf.r.wrap.b32 %r25865, %r25875, %r25875, %r28628;
	// end inline asm
	// begin inline asm
	shf.r.wrap.b32 %r25869, %r25875, %r25875, %r28632;
	// end inline asm
	xor.b32  	%r29873, %r25869, %r25865;
	// begin inline asm
	shf.r.wrap.b32 %r25873, %r25875, %r25875, %r28636;
	// end inline asm
	xor.b32  	%r29874, %r29873, %r25873;
	and.b32  	%r29875, %r25875, %r25851;
	not.b32 	%r29876, %r25875;
	and.b32  	%r29877, %r25827, %r29876;
	or.b32  	%r29878, %r29875, %r29877;
	add.s32 	%r29879, %r29878, %r25803;
	add.s32 	%r29880, %r29879, %r29874;
	ld.const.u32 	%r29881, [Kc+176];
	add.s32 	%r29882, %r29880, %r29881;
	add.s32 	%r29883, %r29882, %r24743;
	// begin inline asm
	shf.r.wrap.b32 %r25877, %r25887, %r25887, %r28640;
	// end inline asm
	// begin inline asm
	shf.r.wrap.b32 %r25881, %r25887, %r25887, %r28644;
	// end inline asm
	xor.b32  	%r29884, %r25881, %r25877;
	// begin inline asm
	shf.r.wrap.b32 %r25885, %r25887, %r25887, %r28648;
	// end inline asm
	xor.b32  	%r29885, %r29884, %r25885;
	xor.b32  	%r29886, %r25863, %r25839;
	and.b32  	%r29887, %r25887, %r29886;
	and.b32  	%r29888, %r25863, %r25839;
	xor.b32  	%r29889, %r29887, %r29888;
	add.s32 	%r25899, %r29883, %r25815;
	add.s32 	%r29890, %r29883, %r29889;
	add.s32 	%r25911, %r29890, %r29885;
	// begin inline asm
	shf.r.wrap.b32 %r25889, %r25899, %r25899, %r28628;
	// end inline asm
	// begin inline asm
	shf.r.wrap.b32 %r25893, %r25899, %r25899, %r28632;
	// end inline asm
	xor.b32  	%r29891, %r25893, %r25889;
	// begin inline asm
	shf.r.wrap.b32 %r25897, %r25899, %r25899, %r28636;
	// end inline asm
	xor.b32  	%r29892, %r29891, %r25897;
	and.b32  	%r29893, %r25899, %r25875;
	not.b32 	%r29894, %r25899;
	and.b32  	%r29895, %r25851, %r29894;
	or.b32  	%r29896, %r29893, %r29895;
	add.s32 	%r29897, %r29896, %r25827;
	add.s32 	%r29898, %r29897, %r29892;
	ld.const.u32 	%r29899, [Kc+180];
	add.s32 	%r29900, %r29898, %r29899;
	add.s32 	%r29901, %r29900, %r24759;
	// begin inline asm
	shf.r.wrap.b32 %r25901, %r25911, %r25911, %r28640;
	// end inline asm
	// begin inline asm
	shf.r.wrap.b32 %r25905, %r25911, %r25911, %r28644;
	// end inline asm
	xor.b32  	%r29902, %r25905, %r25901;
	// begin inline asm
	shf.r.wrap.b32 %r25909, %r25911, %r25911, %r28648;
	// end inline asm
	xor.b32  	%r29903, %r29902, %r25909;
	xor.b32  	%r29904, %r25887, %r25863;
	and.b32  	%r29905, %r25911, %r29904;
	and.b32  	%r29906, %r25887, %r25863;
	xor.b32  	%r29907, %r29905, %r29906;
	add.s32 	%r25923, %r29901, %r25839;
	add.s32 	%r29908, %r29901, %r29907;
	add.s32 	%r25935, %r29908, %r29903;
	// begin inline asm
	shf.r.wrap.b32 %r25913, %r25923, %r25923, %r28628;
	// end inline asm
	// begin inline asm
	shf.r.wrap.b32 %r25917, %r25923, %r25923, %r28632;
	// end inline asm
	xor.b32  	%r29909, %r25917, %r25913;
	// begin inline asm
	shf.r.wrap.b32 %r25921, %r25923, %r25923, %r28636;
	// end inline asm
	xor.b32  	%r29910, %r29909, %r25921;
	and.b32  	%r29911, %r25923, %r25899;
	not.b32 	%r29912, %r25923;
	and.b32  	%r29913, %r25875, %r29912;
	or.b32  	%r29914, %r29911, %r29913;
	add.s32 	%r29915, %r29914, %r25851;
	add.s32 	%r29916, %r29915, %r29910;
	ld.const.u32 	%r29917, [Kc+184];
	add.s32 	%r29918, %r29916, %r29917;
	add.s32 	%r29919, %r29918, %r24775;
	// begin inline asm
	shf.r.wrap.b32 %r25925, %r25935, %r25935, %r28640;
	// end inline asm
	// begin inline asm
	shf.r.wrap.b32 %r25929, %r25935, %r25935, %r28644;
	// end inline asm
	xor.b32  	%r29920, %r25929, %r25925;
	// begin inline asm
	shf.r.wrap.b32 %r25933, %r25935, %r25935, %r28648;
	// end inline asm
	xor.b32  	%r29921, %r29920, %r25933;
	xor.b32  	%r29922, %r25911, %r25887;
	and.b32  	%r29923, %r25935, %r29922;
	and.b32  	%r29924, %r25911, %r25887;
	xor.b32  	%r29925, %r29923, %r29924;
	add.s32 	%r25947, %r29919, %r25863;
	add.s32 	%r29926, %r29919, %r29925;
	add.s32 	%r25959, %r29926, %r29921;
	// begin inline asm
	shf.r.wrap.b32 %r25937, %r25947, %r25947, %r28628;
	// end inline asm
	// begin inline asm
	shf.r.wrap.b32 %r25941, %r25947, %r25947, %r28632;
	// end inline asm
	xor.b32  	%r29927, %r25941, %r25937;
	// begin inline asm
	shf.r.wrap.b32 %r25945, %r25947, %r25947, %r28636;
	// end inline asm
	xor.b32  	%r29928, %r29927, %r25945;
	and.b32  	%r29929, %r25947, %r25923;
	not.b32 	%r29930, %r25947;
	and.b32  	%r29931, %r25899, %r29930;
	or.b32  	%r29932, %r29929, %r29931;
	add.s32 	%r29933, %r29932, %r25875;
	add.s32 	%r29934, %r29933, %r29928;
	ld.const.u32 	%r29935, [Kc+188];
	add.s32 	%r29936, %r29934, %r29935;
	add.s32 	%r29937, %r29936, %r24791;
	// begin inline asm
	shf.r.wrap.b32 %r25949, %r25959, %r25959, %r28640;
	// end inline asm
	// begin inline asm
	shf.r.wrap.b32 %r25953, %r25959, %r25959, %r28644;
	// end inline asm
	xor.b32  	%r29938, %r25953, %r25949;
	// begin inline asm
	shf.r.wrap.b32 %r25957, %r25959, %r25959, %r28648;
	// end inline asm
	xor.b32  	%r29939, %r29938, %r25957;
	xor.b32  	%r29940, %r25935, %r25911;
	and.b32  	%r29941, %r25959, %r29940;
	and.b32  	%r29942, %r25935, %r25911;
	xor.b32  	%r29943, %r29941, %r29942;
	add.s32 	%r25971, %r29937, %r25887;
	add.s32 	%r29944, %r29937, %r29943;
	add.s32 	%r25983, %r29944, %r29939;
	// begin inline asm
	shf.r.wrap.b32 %r25961, %r25971, %r25971, %r28628;
	// end inline asm
	// begin inline asm
	shf.r.wrap.b32 %r25965, %r25971, %r25971, %r28632;
	// end inline asm
	xor.b32  	%r29945, %r25965, %r25961;
	// begin inline asm
	shf.r.wrap.b32 %r25969, %r25971, %r25971, %r28636;
	// end inline asm
	xor.b32  	%r29946, %r29945, %r25969;
	and.b32  	%r29947, %r25971, %r25947;
	not.b32 	%r29948, %r25971;
	and.b32  	%r29949, %r25923, %r29948;
	or.b32  	%r29950, %r29947, %r29949;
	add.s32 	%r29951, %r29950, %r25899;
	add.s32 	%r29952, %r29951, %r29946;
	ld.const.u32 	%r29953, [Kc+192];
	add.s32 	%r29954, %r29952, %r29953;
	add.s32 	%r29955, %r29954, %r24807;
	// begin inline asm
	shf.r.wrap.b32 %r25973, %r25983, %r25983, %r28640;
	// end inline asm
	// begin inline asm
	shf.r.wrap.b32 %r25977, %r25983, %r25983, %r28644;
	// end inline asm
	xor.b32  	%r29956, %r25977, %r25973;
	// begin inline asm
	shf.r.wrap.b32 %r25981, %r25983, %r25983, %r28648;
	// end inline asm
	xor.b32  	%r29957, %r29956, %r25981;
	xor.b32  	%r29958, %r25959, %r25935;
	and.b32  	%r29959, %r25983, %r29958;
	and.b32  	%r29960, %r25959, %r25935;
	xor.b32  	%r29961, %r29959, %r29960;
	add.s32 	%r25995, %r29955, %r25911;
	add.s32 	%r29962, %r29955, %r29961;
	add.s32 	%r26007, %r29962, %r29957;
	// begin inline asm
	shf.r.wrap.b32 %r25985, %r25995, %r25995, %r28628;
	// end inline asm
	// begin inline asm
	shf.r.wrap.b32 %r25989, %r25995, %r25995, %r28632;
	// end inline asm
	xor.b32  	%r29963, %r25989, %r25985;
	// begin inline asm
	shf.r.wrap.b32 %r25993, %r25995, %r25995, %r28636;
	// end inline asm
	xor.b32  	%r29964, %r29963, %r25993;
	and.b32  	%r29965, %r25995, %r25971;
	not.b32 	%r29966, %r25995;
	and.b32  	%r29967, %r25947, %r29966;
	or.b32  	%r29968, %r29965, %r29967;
	add.s32 	%r29969, %r29968, %r25923;
	add.s32 	%r29970, %r29969, %r29964;
	ld.const.u32 	%r29971, [Kc+196];
	add.s32 	%r29972, %r29970, %r29971;
	add.s32 	%r29973, %r29972, %r24607;
	// begin inline asm
	shf.r.wrap.b32 %r25997, %r26007, %r26007, %r28640;
	// end inline asm
	// begin inline asm
	shf.r.wrap.b32 %r26001, %r26007, %r26007, %r28644;
	// end inline asm
	xor.b32  	%r29974, %r26001, %r25997;
	// begin inline asm
	shf.r.wrap.b32 %r26005, %r26007, %r26007, %r28648;
	// end inline asm
	xor.b32  	%r29975, %r29974, %r26005;
	xor.b32  	%r29976, %r25983, %r25959;
	and.b32  	%r29977, %r26007, %r29976;
	and.b32  	%r29978, %r25983, %r25959;
	xor.b32  	%r29979, %r29977, %r29978;
	add.s32 	%r26019, %r29973, %r25935;
	add.s32 	%r29980, %r29973, %r29979;
	add.s32 	%r26031, %r29980, %r29975;
	// begin inline asm
	shf.r.wrap.b32 %r26009, %r26019, %r26019, %r28628;
	// end inline asm
	// begin inline asm
	shf.r.wrap.b32 %r26013, %r26019, %r26019, %r28632;
	// end inline asm
	xor.b32  	%r29981, %r26013, %r26009;
	// begin inline asm
	shf.r.wrap.b32 %r26017, %r26019, %r26019, %r28636;
	// end inline asm
	xor.b32  	%r29982, %r29981, %r26017;
	and.b32  	%r29983, %r26019, %r25995;
	not.b32 	%r29984, %r26019;
	and.b32  	%r29985, %r25971, %r29984;
	or.b32  	%r29986, %r29983, %r29985;
	add.s32 	%r29987, %r29986, %r25947;
	add.s32 	%r29988, %r29987, %r29982;
	ld.const.u32 	%r29989, [Kc+200];
	add.s32 	%r29990, %r29988, %r29989;
	add.s32 	%r29991, %r29990, %r24623;
	// begin inline asm
	shf.r.wrap.b32 %r26021, %r26031, %r26031, %r28640;
	// end inline asm
	// begin inline asm
	shf.r.wrap.b32 %r26025, %r26031, %r26031, %r28644;
	// end inline asm
	xor.b32  	%r29992, %r26025, %r26021;
	// begin inline asm
	shf.r.wrap.b32 %r26029, %r26031, %r26031, %r28648;
	// end inline asm
	xor.b32  	%r29993, %r29992, %r26029;
	xor.b32  	%r29994, %r26007, %r25983;
	and.b32  	%r29995, %r26031, %r29994;
	and.b32  	%r29996, %r26007, %r25983;
	xor.b32  	%r29997, %r29995, %r29996;
	add.s32 	%r26043, %r29991, %r25959;
	add.s32 	%r29998, %r29991, %r29997;
	add.s32 	%r26055, %r29998, %r29993;
	// begin inline asm
	shf.r.wrap.b32 %r26033, %r26043, %r26043, %r28628;
	// end inline asm
	// begin inline asm
	shf.r.wrap.b32 %r26037, %r26043, %r26043, %r28632;
	// end inline asm
	xor.b32  	%r29999, %r26037, %r26033;
	// begin inline asm
	shf.r.wrap.b32 %r26041, %r26043, %r26043, %r28636;
	// end inline asm
	xor.b32  	%r30000, %r29999, %r26041;
	and.b32  	%r30001, %r26043, %r26019;
	not.b32 	%r30002, %r26043;
	and.b32  	%r30003, %r25995, %r30002;
	or.b32  	%r30004, %r30001, %r30003;
	add.s32 	%r30005, %r30004, %r25971;
	add.s32 	%r30006, %r30005, %r30000;
	ld.const.u32 	%r30007, [Kc+204];
	add.s32 	%r30008, %r30006, %r30007;
	add.s32 	%r30009, %r30008, %r24639;
	// begin inline asm
	shf.r.wrap.b32 %r26045, %r26055, %r26055, %r28640;
	// end inline asm
	// begin inline asm
	shf.r.wrap.b32 %r26049, %r26055, %r26055, %r28644;
	// end inline asm
	xor.b32  	%r30010, %r26049, %r26045;
	// begin inline asm
	shf.r.wrap.b32 %r26053, %r26055, %r26055, %r28648;
	// end inline asm
	xor.b32  	%r30011, %r30010, %r26053;
	xor.b32  	%r30012, %r26031, %r26007;
	and.b32  	%r30013, %r26055, %r30012;
	and.b32  	%r30014, %r26031, %r26007;
	xor.b32  	%r30015, %r30013, %r30014;
	add.s32 	%r26067, %r30009, %r25983;
	add.s32 	%r30016, %r30009, %r30015;
	add.s32 	%r26079, %r30016, %r30011;
	// begin inline asm
	shf.r.wrap.b32 %r26057, %r26067, %r26067, %r28628;
	// end inline asm
	// begin inline asm
	shf.r.wrap.b32 %r26061, %r26067, %r26067, %r28632;
	// end inline asm
	xor.b32  	%r30017, %r26061, %r26057;
	// begin inline asm
	shf.r.wrap.b32 %r26065, %r26067, %r26067, %r28636;
	// end inline asm
	xor.b32  	%r30018, %r30017, %r26065;
	and.b32  	%r30019, %r26067, %r26043;
	not.b32 	%r30020, %r26067;
	and.b32  	%r30021, %r26019, %r30020;
	or.b32  	%r30022, %r30019, %r30021;
	add.s32 	%r30023, %r30022, %r25995;
	add.s32 	%r30024, %r30023, %r30018;
	ld.const.u32 	%r30025, [Kc+208];
	add.s32 	%r30026, %r30024, %r30025;
	add.s32 	%r30027, %r30026, %r24655;
	// begin inline asm
	shf.r.wrap.b32 %r26069, %r26079, %r26079, %r28640;
	// end inline asm
	// begin inline asm
	shf.r.wrap.b32 %r26073, %r26079, %r26079, %r28644;
	// end inline asm
	xor.b32  	%r30028, %r26073, %r26069;
	// begin inline asm
	shf.r.wrap.b32 %r26077, %r26079, %r26079, %r28648;
	// end inline asm
	xor.b32  	%r30029, %r30028, %r26077;
	xor.b32  	%r30030, %r26055, %r26031;
	and.b32  	%r30031, %r26079, %r30030;
	and.b32  	%r30032, %r26055, %r26031;
	xor.b32  	%r30033, %r30031, %r30032;
	add.s32 	%r26091, %r30027, %r26007;
	add.s32 	%r30034, %r30027, %r30033;
	add.s32 	%r26103, %r30034, %r30029;
	// begin inline asm
	shf.r.wrap.b32 %r26081, %r26091, %r26091, %r28628;
	// end inline asm
	// begin inline asm
	shf.r.wrap.b32 %r26085, %r26091, %r26091, %r28632;
	// end inline asm
	xor.b32  	%r30035, %r26085, %r26081;
	// begin inline asm
	shf.r.wrap.b32 %r26089, %r26091, %r26091, %r28636;
	// end inline asm
	xor.b32  	%r30036, %r30035, %r26089;
	and.b32  	%r30037, %r26091, %r26067;
	not.b32 	%r30038, %r26091;
	and.b32  	%r30039, %r26043, %r30038;
	or.b32  	%r30040, %r30037, %r30039;
	add.s32 	%r30041, %r30040, %r26019;
	add.s32 	%r30042, %r30041, %r30036;
	ld.const.u32 	%r30043, [Kc+212];
	add.s32 	%r30044, %r30042, %r30043;
	add.s32 	%r30045, %r30044, %r24671;
	// begin inline asm
	shf.r.wrap.b32 %r26093, %r26103, %r26103, %r28640;
	// end inline asm
	// begin inline asm
	shf.r.wrap.b32 %r26097, %r26103, %r26103, %r28644;
	// end inline asm
	xor.b32  	%r30046, %r26097, %r26093;
	// begin inline asm
	shf.r.wrap.b32 %r26101, %r26103, %r26103, %r28648;
	// end inline asm
	xor.b32  	%r30047, %r30046, %r26101;
	xor.b32  	%r30048, %r26079, %r26055;
	and.b32  	%r30049, %r26103, %r30048;
	and.b32  	%r30050, %r26079, %r26055;
	xor.b32  	%r30051, %r30049, %r30050;
	add.s32 	%r26115, %r30045, %r26031;
	add.s32 	%r30052, %r30045, %r30051;
	add.s32 	%r26127, %r30052, %r30047;
	// begin inline asm
	shf.r.wrap.b32 %r26105, %r26115, %r26115, %r28628;
	// end inline asm
	// begin inline asm
	shf.r.wrap.b32 %r26109, %r26115, %r26115, %r28632;
	// end inline asm
	xor.b32  	%r30053, %r26109, %r26105;
	// begin inline asm
	shf.r.wrap.b32 %r26113, %r26115, %r26115, %r28636;
	// end inline asm
	xor.b32  	%r30054, %r30053, %r26113;
	and.b32  	%r30055, %r26115, %r26091;
	not.b32 	%r30056, %r26115;
	and.b32  	%r30057, %r26067, %r30056;
	or.b32  	%r30058, %r30055, %r30057;
	add.s32 	%r30059, %r30058, %r26043;
	add.s32 	%r30060, %r30059, %r30054;
	ld.const.u32 	%r30061, [Kc+216];
	add.s32 	%r30062, %r30060, %r30061;
	add.s32 	%r30063, %r30062, %r24687;
	// begin inline asm
	shf.r.wrap.b32 %r26117, %r26127, %r26127, %r28640;
	// end inline asm
	// begin inline asm
	shf.r.wrap.b32 %r26121, %r26127, %r26127, %r28644;
	// end inline asm
	xor.b32  	%r30064, %r26121, %r26117;
	// begin inline asm
	shf.r.wrap.b32 %r26125, %r26127, %r26127, %r28648;
	// end inline asm
	xor.b32  	%r30065, %r30064, %r26125;
	xor.b32  	%r30066, %r26103, %r26079;
	and.b32  	%r30067, %r26127, %r30066;
	and.b32  	%r30068, %r26103, %r26079;
	xor.b32  	%r30069, %r30067, %r30068;
	add.s32 	%r26139, %r30063, %r26055;
	add.s32 	%r30070, %r30063, %r30069;
	add.s32 	%r26151, %r30070, %r30065;
	// begin inline asm
	shf.r.wrap.b32 %r26129, %r26139, %r26139, %r28628;
	// end inline asm
	// begin inline asm
	shf.r.wrap.b32 %r26133, %r26139, %r26139, %r28632;
	// end inline asm
	xor.b32  	%r30071, %r26133, %r26129;
	// begin inline asm
	shf.r.wrap.b32 %r26137, %r26139, %r26139, %r28636;
	// end inline asm
	xor.b32  	%r30072, %r30071, %r26137;
	and.b32  	%r30073, %r26139, %r26115;
	not.b32 	%r30074, %r26139;
	and.b32  	%r30075, %r26091, %r30074;
	or.b32  	%r30076, %r30073, %r30075;
	add.s32 	%r30077, %r30076, %r26067;
	add.s32 	%r30078, %r30077, %r30072;
	ld.const.u32 	%r30079, [Kc+220];
	add.s32 	%r30080, %r30078, %r30079;
	add.s32 	%r30081, %r30080, %r24703;
	// begin inline asm
	shf.r.wrap.b32 %r26141, %r26151, %r26151, %r28640;
	// end inline asm
	// begin inline asm
	shf.r.wrap.b32 %r26145, %r26151, %r26151, %r28644;
	// end inline asm
	xor.b32  	%r30082, %r26145, %r26141;
	// begin inline asm
	shf.r.wrap.b32 %r26149, %r26151, %r26151, %r28648;
	// end inline asm
	xor.b32  	%r30083, %r30082, %r26149;
	xor.b32  	%r30084, %r26127, %r26103;
	and.b32  	%r30085, %r26151, %r30084;
	and.b32  	%r30086, %r26127, %r26103;
	xor.b32  	%r30087, %r30085, %r30086;
	add.s32 	%r26163, %r30081, %r26079;
	add.s32 	%r30088, %r30081, %r30087;
	add.s32 	%r26175, %r30088, %r30083;
	// begin inline asm
	shf.r.wrap.b32 %r26153, %r26163, %r26163, %r28628;
	// end inline asm
	// begin inline asm
	shf.r.wrap.b32 %r26157, %r26163, %r26163, %r28632;
	// end inline asm
	xor.b32  	%r30089, %r26157, %r26153;
	// begin inline asm
	shf.r.wrap.b32 %r26161, %r26163, %r26163, %r28636;
	// end inline asm
	xor.b32  	%r30090, %r30089, %r26161;
	and.b32  	%r30091, %r26163, %r26139;
	not.b32 	%r30092, %r26163;
	and.b32  	%r30093, %r26115, %r30092;
	or.b32  	%r30094, %r30091, %r30093;
	add.s32 	%r30095, %r30094, %r26091;
	add.s32 	%r30096, %r30095, %r30090;
	ld.const.u32 	%r30097, [Kc+224];
	add.s32 	%r30098, %r30096, %r30097;
	add.s32 	%r30099, %r30098, %r24719;
	// begin inline asm
	shf.r.wrap.b32 %r26165, %r26175, %r26175, %r28640;
	// end inline asm
	// begin inline asm
	shf.r.wrap.b32 %r26169, %r26175, %r26175, %r28644;
	// end inline asm
	xor.b32  	%r30100, %r26169, %r26165;
	// begin inline asm
	shf.r.wrap.b32 %r26173, %r26175, %r26175, %r28648;
	// end inline asm
	xor.b32  	%r30101, %r30100, %r26173;
	xor.b32  	%r30102, %r26151, %r26127;
	and.b32  	%r30103, %r26175, %r30102;
	and.b32  	%r30104, %r26151, %r26127;
	xor.b32  	%r30105, %r30103, %r30104;
	add.s32 	%r26187, %r30099, %r26103;
	add.s32 	%r30106, %r30099, %r30105;
	add.s32 	%r26199, %r30106, %r30101;
	// begin inline asm
	shf.r.wrap.b32 %r26177, %r26187, %r26187, %r28628;
	// end inline asm
	// begin inline asm
	shf.r.wrap.b32 %r26181, %r26187, %r26187, %r28632;
	// end inline asm
	xor.b32  	%r30107, %r26181, %r26177;
	// begin inline asm
	shf.r.wrap.b32 %r26185, %r26187, %r26187, %r28636;
	// end inline asm
	xor.b32  	%r30108, %r30107, %r26185;
	and.b32  	%r30109, %r26187, %r26163;
	not.b32 	%r30110, %r26187;
	and.b32  	%r30111, %r26139, %r30110;
	or.b32  	%r30112, %r30109, %r30111;
	add.s32 	%r30113, %r30112, %r26115;
	add.s32 	%r30114, %r30113, %r30108;
	ld.const.u32 	%r30115, [Kc+228];
	add.s32 	%r30116, %r30114, %r30115;
	add.s32 	%r30117, %r30116, %r24735;
	// begin inline asm
	shf.r.wrap.b32 %r26189, %r26199, %r26199, %r28640;
	// end inline asm
	// begin inline asm
	shf.r.wrap.b32 %r26193, %r26199, %r26199, %r28644;
	// end inline asm
	xor.b32  	%r30118, %r26193, %r26189;
	// begin inline asm
	shf.r.wrap.b32 %r26197, %r26199, %r26199, %r28648;
	// end inline asm
	xor.b32  	%r30119, %r30118, %r26197;
	xor.b32  	%r30120, %r26175, %r26151;
	and.b32  	%r30121, %r26199, %r30120;
	and.b32  	%r30122, %r26175, %r26151;
	xor.b32  	%r30123, %r30121, %r30122;
	add.s32 	%r26211, %r30117, %r26127;
	add.s32 	%r30124, %r30117, %r30123;
	add.s32 	%r26223, %r30124, %r30119;
	// begin inline asm
	shf.r.wrap.b32 %r26201, %r26211, %r26211, %r28628;
	// end inline asm
	// begin inline asm
	shf.r.wrap.b32 %r26205, %r26211, %r26211, %r28632;
	// end inline asm
	xor.b32  	%r30125, %r26205, %r26201;
	// begin inline asm
	shf.r.wrap.b32 %r26209, %r26211, %r26211, %r28636;
	// end inline asm
	xor.b32  	%r30126, %r30125, %r26209;
	and.b32  	%r30127, %r26211, %r26187;
	not.b32 	%r30128, %r26211;
	and.b32  	%r30129, %r26163, %r30128;
	or.b32  	%r30130, %r30127, %r30129;
	add.s32 	%r30131, %r30130, %r26139;
	add.s32 	%r30132, %r30131, %r30126;
	ld.const.u32 	%r30133, [Kc+232];
	add.s32 	%r30134, %r30132, %r30133;
	add.s32 	%r30135, %r30134, %r24751;
	// begin inline asm
	shf.r.wrap.b32 %r26213, %r26223, %r26223, %r28640;
	// end inline asm
	// begin inline asm
	shf.r.wrap.b32 %r26217, %r26223, %r26223, %r28644;
	// end inline asm
	xor.b32  	%r30136, %r26217, %r26213;
	// begin inline asm
	shf.r.wrap.b32 %r26221, %r26223, %r26223, %r28648;
	// end inline asm
	xor.b32  	%r30137, %r30136, %r26221;
	xor.b32  	%r30138, %r26199, %r26175;
	and.b32  	%r30139, %r26223, %r30138;
	and.b32  	%r30140, %r26199, %r26175;
	xor.b32  	%r30141, %r30139, %r30140;
	add.s32 	%r26235, %r30135, %r26151;
	add.s32 	%r30142, %r30135, %r30141;
	add.s32 	%r26247, %r30142, %r30137;
	// begin inline asm
	shf.r.wrap.b32 %r26225, %r26235, %r26235, %r28628;
	// end inline asm
	// begin inline asm
	shf.r.wrap.b32 %r26229, %r26235, %r26235, %r28632;
	// end inline asm
	xor.b32  	%r30143, %r26229, %r26225;
	// begin inline asm
	shf.r.wrap.b32 %r26233, %r26235, %r26235, %r28636;
	// end inline asm
	xor.b32  	%r30144, %r30143, %r26233;
	and.b32  	%r30145, %r26235, %r26211;
	not.b32 	%r30146, %r26235;
	and.b32  	%r30147, %r26187, %r30146;
	or.b32  	%r30148, %r30145, %r30147;
	add.s32 	%r30149, %r30148, %r26163;
	add.s32 	%r30150, %r30149, %r30144;
	ld.const.u32 	%r30151, [Kc+236];
	add.s32 	%r30152, %r30150, %r30151;
	add.s32 	%r30153, %r30152, %r24767;
	// begin inline asm
	shf.r.wrap.b32 %r26237, %r26247, %r26247, %r28640;
	// end inline asm
	// begin inline asm
	shf.r.wrap.b32 %r26241, %r26247, %r26247, %r28644;
	// end inline asm
	xor.b32  	%r30154, %r26241, %r26237;
	// begin inline asm
	shf.r.wrap.b32 %r26245, %r26247, %r26247, %r28648;
	// end inline asm
	xor.b32  	%r30155, %r30154, %r26245;
	xor.b32  	%r30156, %r26223, %r26199;
	and.b32  	%r30157, %r26247, %r30156;
	and.b32  	%r30158, %r26223, %r26199;
	xor.b32  	%r30159, %r30157, %r30158;
	add.s32 	%r26259, %r30153, %r26175;
	add.s32 	%r30160, %r30153, %r30159;
	add.s32 	%r26271, %r30160, %r30155;
	// begin inline asm
	shf.r.wrap.b32 %r26249, %r26259, %r26259, %r28628;
	// end inline asm
	// begin inline asm
	shf.r.wrap.b32 %r26253, %r26259, %r26259, %r28632;
	// end inline asm
	xor.b32  	%r30161, %r26253, %r26249;
	// begin inline asm
	shf.r.wrap.b32 %r26257, %r26259, %r26259, %r28636;
	// end inline asm
	xor.b32  	%r30162, %r30161, %r26257;
	and.b32  	%r30163, %r26259, %r26235;
	not.b32 	%r30164, %r26259;
	and.b32  	%r30165, %r26211, %r30164;
	or.b32  	%r30166, %r30163, %r30165;
	add.s32 	%r30167, %r30166, %r26187;
	add.s32 	%r30168, %r30167, %r30162;
	ld.const.u32 	%r30169, [Kc+240];
	add.s32 	%r30170, %r30168, %r30169;
	add.s32 	%r30171, %r30170, %r24783;
	// begin inline asm
	shf.r.wrap.b32 %r26261, %r26271, %r26271, %r28640;
	// end inline asm
	// begin inline asm
	shf.r.wrap.b32 %r26265, %r26271, %r26271, %r28644;
	// end inline asm
	xor.b32  	%r30172, %r26265, %r26261;
	// begin inline asm
	shf.r.wrap.b32 %r26269, %r26271, %r26271, %r28648;
	// end inline asm
	xor.b32  	%r30173, %r30172, %r26269;
	xor.b32  	%r30174, %r26247, %r26223;
	and.b32  	%r30175, %r26271, %r30174;
	and.b32  	%r30176, %r26247, %r26223;
	xor.b32  	%r30177, %r30175, %r30176;
	add.s32 	%r26283, %r30171, %r26199;
	add.s32 	%r30178, %r30171, %r30177;
	add.s32 	%r26295, %r30178, %r30173;
	// begin inline asm
	shf.r.wrap.b32 %r26273, %r26283, %r26283, %r28628;
	// end inline asm
	// begin inline asm
	shf.r.wrap.b32 %r26277, %r26283, %r26283, %r28632;
	// end inline asm
	xor.b32  	%r30179, %r26277, %r26273;
	// begin inline asm
	shf.r.wrap.b32 %r26281, %r26283, %r26283, %r28636;
	// end inline asm
	xor.b32  	%r30180, %r30179, %r26281;
	and.b32  	%r30181, %r26283, %r26259;
	not.b32 	%r30182, %r26283;
	and.b32  	%r30183, %r26235, %r30182;
	or.b32  	%r30184, %r30181, %r30183;
	add.s32 	%r30185, %r30184, %r26211;
	add.s32 	%r30186, %r30185, %r30180;
	ld.const.u32 	%r30187, [Kc+244];
	add.s32 	%r30188, %r30186, %r30187;
	add.s32 	%r30189, %r30188, %r24799;
	// begin inline asm
	shf.r.wrap.b32 %r26285, %r26295, %r26295, %r28640;
	// end inline asm
	// begin inline asm
	shf.r.wrap.b32 %r26289, %r26295, %r26295, %r28644;
	// end inline asm
	xor.b32  	%r30190, %r26289, %r26285;
	// begin inline asm
	shf.r.wrap.b32 %r26293, %r26295, %r26295, %r28648;
	// end inline asm
	xor.b32  	%r30191, %r30190, %r26293;
	xor.b32  	%r30192, %r26271, %r26247;
	and.b32  	%r30193, %r26295, %r30192;
	and.b32  	%r30194, %r26271, %r26247;
	xor.b32  	%r30195, %r30193, %r30194;
	add.s32 	%r26307, %r30189, %r26223;
	add.s32 	%r30196, %r30189, %r30195;
	add.s32 	%r26319, %r30196, %r30191;
	// begin inline asm
	shf.r.wrap.b32 %r26297, %r26307, %r26307, %r28628;
	// end inline asm
	// begin inline asm
	shf.r.wrap.b32 %r26301, %r26307, %r26307, %r28632;
	// end inline asm
	xor.b32  	%r30197, %r26301, %r26297;
	// begin inline asm
	shf.r.wrap.b32 %r26305, %r26307, %r26307, %r28636;
	// end inline asm
	xor.b32  	%r30198, %r30197, %r26305;
	and.b32  	%r30199, %r26307, %r26283;
	not.b32 	%r30200, %r26307;
	and.b32  	%r30201, %r26259, %r30200;
	or.b32  	%r30202, %r30199, %r30201;
	add.s32 	%r30203, %r30202, %r26235;
	add.s32 	%r30204, %r30203, %r30198;
	ld.const.u32 	%r30205, [Kc+248];
	add.s32 	%r30206, %r30204, %r30205;
	add.s32 	%r30207, %r30206, %r29081;
	// begin inline asm
	shf.r.wrap.b32 %r26309, %r26319, %r26319, %r28640;
	// end inline asm
	// begin inline asm
	shf.r.wrap.b32 %r26313, %r26319, %r26319, %r28644;
	// end inline asm
	xor.b32  	%r30208, %r26313, %r26309;
	// begin inline asm
	shf.r.wrap.b32 %r26317, %r26319, %r26319, %r28648;
	// end inline asm
	xor.b32  	%r30209, %r30208, %r26317;
	xor.b32  	%r30210, %r26295, %r26271;
	and.b32  	%r30211, %r26319, %r30210;
	and.b32  	%r30212, %r26295, %r26271;
	xor.b32  	%r30213, %r30211, %r30212;
	add.s32 	%r26331, %r30207, %r26247;
	add.s32 	%r30214, %r30207, %r30213;
	add.s32 	%r26343, %r30214, %r30209;
	// begin inline asm
	shf.r.wrap.b32 %r26321, %r26331, %r26331, %r28628;
	// end inline asm
	// begin inline asm
	shf.r.wrap.b32 %r26325, %r26331, %r26331, %r28632;
	// end inline asm
	xor.b32  	%r30215, %r26325, %r26321;
	// begin inline asm
	shf.r.wrap.b32 %r26329, %r26331, %r26331, %r28636;
	// end inline asm
	xor.b32  	%r30216, %r30215, %r26329;
	and.b32  	%r30217, %r26331, %r26307;
	not.b32 	%r30218, %r26331;
	and.b32  	%r30219, %r26283, %r30218;
	or.b32  	%r30220, %r30217, %r30219;
	add.s32 	%r30221, %r30220, %r26259;
	add.s32 	%r30222, %r30221, %r30216;
	ld.const.u32 	%r30223, [Kc+252];
	add.s32 	%r30224, %r30222, %r30223;
	add.s32 	%r30225, %r30224, %r29090;
	// begin inline asm
	shf.r.wrap.b32 %r26333, %r26343, %r26343, %r28640;
	// end inline asm
	// begin inline asm
	shf.r.wrap.b32 %r26337, %r26343, %r26343, %r28644;
	// end inline asm
	xor.b32  	%r30226, %r26337, %r26333;
	// begin inline asm
	shf.r.wrap.b32 %r26341, %r26343, %r26343, %r28648;
	// end inline asm
	xor.b32  	%r30227, %r30226, %r26341;
	xor.b32  	%r30228, %r26319, %r26295;
	and.b32  	%r30229, %r26343, %r30228;
	and.b32  	%r30230, %r26319, %r26295;
	xor.b32  	%r30231, %r30229, %r30230;
	add.s32 	%r30232, %r30225, %r26271;
	add.s32 	%r30233, %r30225, %r30231;
	add.s32 	%r30234, %r30233, %r30227;
	add.s32 	%r27135, %r24822, %r30234;
	add.s32 	%r30235, %r28649, %r26343;
	add.s32 	%r30236, %r28650, %r26319;
	add.s32 	%r30237, %r28651, %r26295;
	add.s32 	%r27123, %r24810, %r30232;
	add.s32 	%r30238, %r28652, %r26331;
	add.s32 	%r30239, %r28653, %r26307;
	add.s32 	%r30240, %r28654, %r26283;
	// begin inline asm
	shf.r.wrap.b32 %r26345, %r26567, %r26567, %r27100;
	// end inline asm
	// begin inline asm
	shf.r.wrap.b32 %r26349, %r26567, %r26567, %r27104;
	// end inline asm
	shr.u64 	%rd163, %rd162, 42;
	cvt.u32.u64 	%r30241, %rd163;
	xor.b32  	%r30242, %r30241, %r26345;
	xor.b32  	%r30243, %r30242, %r26349;
	mov.b32 	%r26551, 0;
	// begin inline asm
	shf.r.wrap.b32 %r26353, %r26551, %r26551, %r27108;
	// end inline asm
	// begin inline asm
	shf.r.wrap.b32 %r26357, %r26551, %r26551, %r27112;
	// end inline asm
	xor.b32  	%r30244, %r26353, %r26357;
	add.s32 	%r30245, %r30244, %r30243;
	add.s32 	%r26378, %r30245, -2147483648;
	// begin inline asm
	shf.r.wrap.b32 %r26361, %r26583, %r26583, %r27100;
	// end inline asm
	// begin inline asm
	shf.r.wrap.b32 %r26365, %r26583, %r26583, %r27104;
	// end inline asm
	shr.u32 	%r30246, %r26583, 10;
	xor.b32  	%r30247, %r30246, %r26361;
	xor.b32  	%r30248, %r30247, %r26365;
	// begin inline asm
	shf.r.wrap.b32 %r26369, %r26551, %r26551, %r27108;
	// end inline asm
	// begin inline asm
	shf.r.wrap.b32 %r26373, %r26551, %r26551, %r27112;
	// end inline asm
	xor.b32  	%r30249, %r26369, %r26373;
	add.s32 	%r26615, %r30248, %r30249;
	// begin inline asm
	shf.r.wrap.b32 %r26377, %r26378, %r26378, %r27100;
	// end inline asm
	// begin inline asm
	shf.r.wrap.b32 %r26381, %r26378, %r26378, %r27104;
	// end inline asm
	shr.u32 	%r30250, %r26378, 10;
	xor.b32  	%r30251, %r30250, %r26377;
	xor.b32  	%r30252, %r30251, %r26381;
	// begin inline asm
	shf.r.wrap.b32 %r26385, %r26551, %r26551, %r27108;
	// end inline asm
	// begin inline asm
	shf.r.wrap.b32 %r26389, %r26551, %r26551, %r27112;
	// end inline asm
	xor.b32  	%r30253, %r26385, %r26389;
	add.s32 	%r26631, %r30252, %r30253;
	// begin inline asm
	shf.r.wrap.b32 %r26393, %r26615, %r26615, %r27100;
	// end inline asm
	// begin inline asm
	shf.r.wrap.b32 %r26397, %r26615, %r26615, %r27104;
	// end inline asm
	shr.u32 	%r30254, %r26615, 10;
	xor.b32  	%r30255, %r30254, %r26393;
	xor.b32  	%r30256, %r30255, %r26397;
	// begin inline asm
	shf.r.wrap.b32 %r26401, %r26551, %r26551, %r27108;
	// end inline asm
	// begin inline asm
	shf.r.wrap.b32 %r26405, %r26551, %r26551, %r27112;
	// end inline asm
	xor.b32  	%r30257, %r26401, %r26405;
	add.s32 	%r26647, %r30256, %r30257;
	// begin inline asm
	shf.r.wrap.b32 %r26409, %r26631, %r26631, %r27100;
	// end inline asm
	// begin inline asm
	shf.r.wrap.b32 %r26413, %r26631, %r26631, %r27104;
	// end inline asm
	shr.u32 	%r30258, %r26631, 10;
	xor.b32  	%r30259, %r30258, %r26409;
	xor.b32  	%r30260, %r30259, %r26413;
	// begin inline asm
	shf.r.wrap.b32 %r26417, %r26551, %r26551, %r27108;
	// end inline asm
	// begin inline asm
	shf.r.wrap.b32 %r26421, %r26551, %r26551, %r27112;
	// end inline asm
	xor.b32  	%r30261, %r26417, %r26421;
	add.s32 	%r26663, %r30260, %r30261;
	// begin inline asm
	shf.r.wrap.b32 %r26425, %r26647, %r26647, %r27100;
	// end inline asm
	// begin inline asm
	shf.r.wrap.b32 %r26429, %r26647, %r26647, %r27104;
	// end inline asm
	shr.u32 	%r30262, %r26647, 10;
	xor.b32  	%r30263, %r30262, %r26425;
	xor.b32  	%r30264, %r30263, %r26429;
	add.s32 	%r30265, %r30264, %r26567;
	// begin inline asm
	shf.r.wrap.b32 %r26433, %r26551, %r26551, %r27108;
	// end inline asm
	// begin inline asm
	shf.r.wrap.b32 %r26437, %r26551, %r26551, %r27112;
	// end inline asm
	xor.b32  	%r30266, %r26433, %r26437;
	add.s32 	%r26679, %r30265, %r30266;
	// begin inline asm
	shf.r.wrap.b32 %r26441, %r26663, %r26663, %r27100;
	// end inline asm
	// begin inline asm
	shf.r.wrap.b32 %r26445, %r26663, %r26663, %r27104;
	// end inline asm
	shr.u32 	%r30267, %r26663, 10;
	xor.b32  	%r30268, %r30267, %r26441;
	xor.b32  	%r30269, %r30268, %r26445;
	add.s32 	%r30270, %r30269, %r26583;
	// begin inline asm
	shf.r.wrap.b32 %r26449, %r26551, %r26551, %r27108;
	// end inline asm
	// begin inline asm
	shf.r.wrap.b32 %r26453, %r26551, %r26551, %r27112;
	// end inline asm
	xor.b32  	%r30271, %r26449, %r26453;
	add.s32 	%r26695, %r30270, %r30271;
	// begin inline asm
	shf.r.wrap.b32 %r26457, %r26679, %r26679, %r27100;
	// end inline asm
	// begin inline asm
	shf.r.wrap.b32 %r26461, %r26679, %r26679, %r27104;
	// end inline asm
	shr.u32 	%r30272, %r26679, 10;
	xor.b32  	%r30273, %r30272, %r26457;
	xor.b32  	%r30274, %r30273, %r26461;
	add.s32 	%r30275, %r30274, %r26378;
	// begin inline asm
	shf.r.wrap.b32 %r26465, %r26551, %r26551, %r27108;
	// end inline asm
	// begin inline asm
	shf.r.wrap.b32 %r26469, %r26551, %r26551, %r27112;
	// end inline asm
	xor.b32  	%r30276, %r26465, %r26469;
	add.s32 	%r26711, %r30275, %r30276;
	// begin inline asm
	shf.r.wrap.b32 %r26473, %r26695, %r26695, %r27100;
	// end inline asm
	// begin inline asm
	shf.r.wrap.b32 %r26477, %r26695, %r26695, %r27104;
	// end inline asm
	shr.u32 	%r30277, %r26695, 10;
	xor.b32  	%r30278, %r30277, %r26473;
	xor.b32  	%r30279, %r30278, %r26477;
	add.s32 	%r30280, %r30279, %r26615;
	// begin inline asm
	shf.r.wrap.b32 %r26481, %r26551, %r26551, %r27108;
	// end inline asm
	// begin inline asm
	shf.r.wrap.b32 %r26485, %r26551, %r26551, %r27112;
	// end inline asm
	xor.b32  	%r30281, %r26481, %r26485;
	add.s32 	%r26727, %r30280, %r30281;
	// begin inline asm
	shf.r.wrap.b32 %r26489, %r26711, %r26711, %r27100;
	// end inline asm
	// begin inline asm
	shf.r.wrap.b32 %r26493, %r26711, %r26711, %r27104;
	// end inline asm
	shr.u32 	%r30282, %r26711, 10;
	xor.b32  	%r30283, %r30282, %r26489;
	xor.b32  	%r30284, %r30283, %r26493;
	add.s32 	%r30285, %r30284, %r26631;
	// begin inline asm
	shf.r.wrap.b32 %r26497, %r26551, %r26551, %r27108;
	// end inline asm
	// begin inline asm
	shf.r.wrap.b32 %r26501, %r26551, %r26551, %r27112;
	// end inline asm
	xor.b32  	%r30286, %r26497, %r26501;
	add.s32 	%r26743, %r30285, %r30286;
	// begin inline asm
	shf.r.wrap.b32 %r26505, %r26727, %r26727, %r27100;
	// end inline asm
	// begin inline asm
	shf.r.wrap.b32 %r26509, %r26727, %r26727, %r27104;
	// end inline asm
	shr.u32 	%r30287, %r26727, 10;
	xor.b32  	%r30288, %r30287, %r26505;
	xor.b32  	%r30289, %r30288, %r26509;
	add.s32 	%r30290, %r30289, %r26647;
	// begin inline asm
	shf.r.wrap.b32 %r26513, %r26551, %r26551, %r27108;
	// end inline asm
	// begin inline asm
	shf.r.wrap.b32 %r26517, %r26551, %r26551, %r27112;
	// end inline asm
	xor.b32  	%r30291, %r26513, %r26517;
	add.s32 	%r26759, %r30290, %r30291;
	// begin inline asm
	shf.r.wrap.b32 %r26521, %r26743, %r26743, %r27100;
	// end inline asm
	// begin inline asm
	shf.r.wrap.b32 %r26525, %r26743, %r26743, %r27104;
	// end inline asm
	shr.u32 	%r30292, %r26743, 10;
	xor.b32  	%r30293, %r30292, %r26521;
	xor.b32  	%r30294, %r30293, %r26525;
	add.s32 	%r30295, %r30294, %r26663;
	// begin inline asm
	shf.r.wrap.b32 %r26529, %r26551, %r26551, %r27108;
	// end inline asm
	// begin inline asm
	shf.r.wrap.b32 %r26533, %r26551, %r26551, %r27112;
	// end inline asm
	xor.b32  	%r30296, %r26529, %r26533;
	add.s32 	%r26775, %r30295, %r30296;
	// begin inline asm
	shf.r.wrap.b32 %r26537, %r26759, %r26759, %r27100;
	// end inline asm
	// begin inline asm
	shf.r.wrap.b32 %r26541, %r26759, %r26759, %r27104;
	// end inline asm
	shr.u32 	%r30297, %r26759, 10;
	xor.b32  	%r30298, %r30297, %r26537;
	xor.b32  	%r30299, %r30298, %r26541;
	add.s32 	%r30300, %r30299, %r26679;
	// begin inline asm
	shf.r.wrap.b32 %r26545, %r26551, %r26551, %r27108;
	// end inline asm
	// begin inline asm
	shf.r.wrap.b32 %r26549, %r26551, %r26551, %r27112;
	// end inline asm
	xor.b32  	%r30301, %r26545, %r26549;
	add.s32 	%r26791, %r30300, %r30301;
	// begin inline asm
	shf.r.wrap.b32 %r26553, %r26775, %r26775, %r27100;
	// end inline asm
	// begin inline asm
	shf.r.wrap.b32 %r26557, %r26775, %r26775, %r27104;
	// end inline asm
	shr.u32 	%r30302, %r26775, 10;
	xor.b32  	%r30303, %r30302, %r26553;
	xor.b32  	%r30304, %r30303, %r26557;
	add.s32 	%r30305, %r30304, %r26695;
	// begin inline asm
	shf.r.wrap.b32 %r26561, %r26567, %r26567, %r27108;
	// end inline asm
	// begin inline asm
	shf.r.wrap.b32 %r26565, %r26567, %r26567, %r27112;
	// end inline asm
	shr.u64 	%rd164, %rd162, 35;
	cvt.u32.u64 	%r30306, %rd164;
	xor.b32  	%r30307, %r30306, %r26561;
	xor.b32  	%r30308, %r30307, %r26565;
	add.s32 	%r26807, %r30305, %r30308;
	// begin inline asm
	shf.r.wrap.b32 %r26569, %r26791, %r26791, %r27100;
	// end inline asm
	// begin inline asm
	shf.r.wrap.b32 %r26573, %r26791, %r26791, %r27104;
	// end inline asm
	shr.u32 	%r30309, %r26791, 10;
	xor.b32  	%r30310, %r30309, %r26569;
	xor.b32  	%r30311, %r30310, %r26573;
	add.s32 	%r30312, %r30311, %r26711;
	// begin inline asm
	shf.r.wrap.b32 %r26577, %r26583, %r26583, %r27108;
	// end inline asm
	// begin inline asm
	shf.r.wrap.b32 %r26581, %r26583, %r26583, %r27112;
	// end inline asm
	shr.u32 	%r30313, %r26583, 3;
	xor.b32  	%r30314, %r30313, %r26577;
	xor.b32  	%r30315, %r30314, %r26581;
	add.s32 	%r30316, %r30312, %r26567;
	add.s32 	%r26823, %r30316, %r30315;
	// begin inline asm
	shf.r.wrap.b32 %r26585, %r26807, %r26807, %r27100;
	// end inline asm
	// begin inline asm
	shf.r.wrap.b32 %r26589, %r26807, %r26807, %r27104;
	// end inline asm
	shr.u32 	%r30317, %r26807, 10;
	xor.b32  	%r30318, %r30317, %r26585;
	xor.b32  	%r30319, %r30318, %r26589;
	add.s32 	%r30320, %r30319, %r26727;
	// begin inline asm
	shf.r.wrap.b32 %r26593, %r26378, %r26378, %r27108;
	// end inline asm
	// begin inline asm
	shf.r.wrap.b32 %r26597, %r26378, %r26378, %r27112;
	// end inline asm
	shr.u32 	%r30321, %r26378, 3;
	xor.b32  	%r30322, %r30321, %r26593;
	xor.b32  	%r30323, %r30322, %r26597;
	add.s32 	%r30324, %r30320, %r26583;
	add.s32 	%r26839, %r30324, %r30323;
	// begin inline asm
	shf.r.wrap.b32 %r26601, %r26823, %r26823, %r27100;
	// end inline asm
	// begin inline asm
	shf.r.wrap.b32 %r26605, %r26823, %r26823, %r27104;
	// end inline asm
	shr.u32 	%r30325, %r26823, 10;
	xor.b32  	%r30326, %r30325, %r26601;
	xor.b32  	%r30327, %r30326, %r26605;
	add.s32 	%r30328, %r30327, %r26743;
	// begin inline asm
	shf.r.wrap.b32 %r26609, %r26615, %r26615, %r27108;
	// end inline asm
	// begin inline asm
	shf.r.wrap.b32 %r26613, %r26615, %r26615, %r27112;
	// end inline asm
	shr.u32 	%r30329, %r26615, 3;
	xor.b32  	%r30330, %r30329, %r26609;
	xor.b32  	%r30331, %r30330, %r26613;
	add.s32 	%r30332, %r30328, %r26378;
	add.s32 	%r26855, %r30332, %r30331;
	// begin inline asm
	shf.r.wrap.b32 %r26617, %r26839, %r26839, %r27100;
	// end inline asm
	// begin inline asm
	shf.r.wrap.b32 %r26621, %r26839, %r26839, %r27104;
	// end inline asm
	shr.u32 	%r30333, %r26839, 10;
	xor.b32  	%r30334, %r30333, %r26617;
	xor.b32  	%r30335, %r30334, %r26621;
	add.s32 	%r30336, %r30335, %r26759;
	// begin inline asm
	shf.r.wrap.b32 %r26625, %r26631, %r26631, %r27108;
	// end inline asm
	// begin inline asm
	shf.r.wrap.b32 %r26629, %r26631, %r26631, %r27112;
	// end inline asm
	shr.u32 	%r30337, %r26631, 3;
	xor.b32  	%r30338, %r30337, %r26625;
	xor.b32  	%r30339, %r30338, %r26629;
	add.s32 	%r30340, %r30336, %r26615;
	add.s32 	%r26871, %r30340, %r30339;
	// begin inline asm
	shf.r.wrap.b32 %r26633, %r26855, %r26855, %r27100;
	// end inline asm
	// begin inline asm
	shf.r.wrap.b32 %r26637, %r26855, %r26855, %r27104;
	// end inline asm
	shr.u32 	%r30341, %r26855, 10;
	xor.b32  	%r30342, %r30341, %r26633;
	xor.b32  	%r30343, %r30342, %r26637;
	add.s32 	%r30344, %r30343, %r26775;
	// begin inline asm
	shf.r.wrap.b32 %r26641, %r26647, %r26647, %r27108;
	// end inline asm
	// begin inline asm
	shf.r.wrap.b32 %r26645, %r26647, %r26647, %r27112;
	// end inline asm
	shr.u32 	%r30345, %r26647, 3;
	xor.b32  	%r30346, %r30345, %r26641;
	xor.b32  	%r30347, %r30346, %r26645;
	add.s32 	%r30348, %r30344, %r26631;
	add.s32 	%r26887, %r30348, %r30347;
	// begin inline asm
	shf.r.wrap.b32 %r26649, %r26871, %r26871, %r27100;
	// end inline asm
	// begin inline asm
	shf.r.wrap.b32 %r26653, %r26871, %r26871, %r27104;
	// end inline asm
	shr.u32 	%r30349, %r26871, 10;
	xor.b32  	%r30350, %r30349, %r26649;
	xor.b32  	%r30351, %r30350, %r26653;
	add.s32 	%r30352, %r30351, %r26791;
	// begin inline asm
	shf.r.wrap.b32 %r26657, %r26663, %r26663, %r27108;
	// end inline asm
	// begin inline asm
	shf.r.wrap.b32 %r26661, %r26663, %r26663, %r27112;
	// end inline asm
	shr.u32 	%r30353, %r26663, 3;
	xor.b32  	%r30354, %r30353, %r26657;
	xor.b32  	%r30355, %r30354, %r26661;
	add.s32 	%r30356, %r30352, %r26647;
	add.s32 	%r26903, %r30356, %r30355;
	// begin inline asm
	shf.r.wrap.b32 %r26665, %r26887, %r26887, %r27100;
	// end inline asm
	// begin inline asm
	shf.r.wrap.b32 %r26669, %r26887, %r26887, %r27104;
	// end inline asm
	shr.u32 	%r30357, %r26887, 10;
	xor.b32  	%r30358, %r30357, %r26665;
	xor.b32  	%r30359, %r30358, %r26669;
	add.s32 	%r30360, %r30359, %r26807;
	// begin inline asm
	shf.r.wrap.b32 %r26673, %r26679, %r26679, %r27108;
	// end inline asm
	// begin inline asm
	shf.r.wrap.b32 %r26677, %r26679, %r26679, %r27112;
	// end inline asm
	shr.u32 	%r30361, %r26679, 3;
	xor.b32  	%r30362, %r30361, %r26673;
	xor.b32  	%r30363, %r30362, %r26677;
	add.s32 	%r30364, %r30360, %r26663;
	add.s32 	%r26919, %r30364, %r30363;
	// begin inline asm
	shf.r.wrap.b32 %r26681, %r26903, %r26903, %r27100;
	// end inline asm
	// begin inline asm
	shf.r.wrap.b32 %r26685, %r26903, %r26903, %r27104;
	// end inline asm
	shr.u32 	%r30365, %r26903, 10;
	xor.b32  	%r30366, %r30365, %r26681;
	xor.b32  	%r30367, %r30366, %r26685;
	add.s32 	%r30368, %r30367, %r26823;
	// begin inline asm
	shf.r.wrap.b32 %r26689, %r26695, %r26695, %r27108;
	// end inline asm
	// begin inline asm
	shf.r.wrap.b32 %r26693, %r26695, %r26695, %r27112;
	// end inline asm
	shr.u32 	%r30369, %r26695, 3;
	xor.b32  	%r30370, %r30369, %r26689;
	xor.b32  	%r30371, %r30370, %r26693;
	add.s32 	%r30372, %r30368, %r26679;
	add.s32 	%r26935, %r30372, %r30371;
	// begin inline asm
	shf.r.wrap.b32 %r26697, %r26919, %r26919, %r27100;
	// end inline asm
	// begin inline asm
	shf.r.wrap.b32 %r26701, %r26919, %r26919, %r27104;
	// end inline asm
	shr.u32 	%r30373, %r26919, 10;
	xor.b32  	%r30374, %r30373, %r26697;
	xor.b32  	%r30375, %r30374, %r26701;
	add.s32 	%r30376, %r30375, %r26839;
	// begin inline asm
	shf.r.wrap.b32 %r26705, %r26711, %r26711, %r27108;
	// end inline asm
	// begin inline asm
	shf.r.wrap.b32 %r26709, %r26711, %r26711, %r27112;
	// end inline asm
	shr.u32 	%r30377, %r26711, 3;
	xor.b32  	%r30378, %r30377, %r26705;
	xor.b32  	%r30379, %r30378, %r26709;
	add.s32 	%r30380, %r30376, %r26695;
	add.s32 	%r26951, %r30380, %r30379;
	// begin inline asm
	shf.r.wrap.b32 %r26713, %r26935, %r26935, %r27100;
	// end inline asm
	// begin inline asm
	shf.r.wrap.b32 %r26717, %r26935, %r26935, %r27104;
	// end inline asm
	shr.u32 	%r30381, %r26935, 10;
	xor.b32  	%r30382, %r30381, %r26713;
	xor.b32  	%r30383, %r30382, %r26717;
	add.s32 	%r30384, %r30383, %r26855;
	// begin inline asm
	shf.r.wrap.b32 %r26721, %r26727, %r26727, %r27108;
	// end inline asm
	// begin inline asm
	shf.r.wrap.b32 %r26725, %r26727, %r26727, %r27112;
	// end inline asm
	shr.u32 	%r30385, %r26727, 3;
	xor.b32  	%r30386, %r30385, %r26721;
	xor.b32  	%r30387, %r30386, %r26725;
	add.s32 	%r30388, %r30384, %r26711;
	add.s32 	%r26967, %r30388, %r30387;
	// begin inline asm
	shf.r.wrap.b32 %r26729, %r26951, %r26951, %r27100;
	// end inline asm
	// begin inline asm
	shf.r.wrap.b32 %r26733, %r26951, %r26951, %r27104;
	// end inline asm
	shr.u32 	%r30389, %r26951, 10;
	xor.b32  	%r30390, %r30389, %r26729;
	xor.b32  	%r30391, %r30390, %r26733;
	add.s32 	%r30392, %r30391, %r26871;
	// begin inline asm
	shf.r.wrap.b32 %r26737, %r26743, %r26743, %r27108;
	// end inline asm
	// begin inline asm
	shf.r.wrap.b32 %r26741, %r26743, %r26743, %r27112;
	// end inline asm
	shr.u32 	%r30393, %r26743, 3;
	xor.b32  	%r30394, %r30393, %r26737;
	xor.b32  	%r30395, %r30394, %r26741;
	add.s32 	%r30396, %r30392, %r26727;
	add.s32 	%r26983, %r30396, %r30395;
	// begin inline asm
	shf.r.wrap.b32 %r26745, %r26967, %r26967, %r27100;
	// end inline asm
	// begin inline asm
	shf.r.wrap.b32 %r26749, %r26967, %r26967, %r27104;
	// end inline asm
	shr.u32 	%r30397, %r26967, 10;
	xor.b32  	%r30398, %r30397, %r26745;
	xor.b32  	%r30399, %r30398, %r26749;
	add.s32 	%r30400, %r30399, %r26887;
	// begin inline asm
	shf.r.wrap.b32 %r26753, %r26759, %r26759, %r27108;
	// end inline asm
	// begin inline asm
	shf.r.wrap.b32 %r26757, %r26759, %r26759, %r27112;
	// end inline asm
	shr.u32 	%r30401, %r26759, 3;
	xor.b32  	%r30402, %r30401, %r26753;
	xor.b32  	%r30403, %r30402, %r26757;
	add.s32 	%r30404, %r30400, %r26743;
	add.s32 	%r26999, %r30404, %r30403;
	// begin inline asm
	shf.r.wrap.b32 %r26761, %r26983, %r26983, %r27100;
	// end inline asm
	// begin inline asm
	shf.r.wrap.b32 %r26765, %r26983, %r26983, %r27104;
	// end inline asm
	shr.u32 	%r30405, %r26983, 10;
	xor.b32  	%r30406, %r30405, %r26761;
	xor.b32  	%r30407, %r30406, %r26765;
	add.s32 	%r30408, %r30407, %r26903;
	// begin inline asm
	shf.r.wrap.b32 %r26769, %r26775, %r26775, %r27108;
	// end inline asm
	// begin inline asm
	shf.r.wrap.b32 %r26773, %r26775, %r26775, %r27112;
	// end inline asm
	shr.u32 	%r30409, %r26775, 3;
	xor.b32  	%r30410, %r30409, %r26769;
	xor.b32  	%r30411, %r30410, %r26773;
	add.s32 	%r30412, %r30408, %r26759;
	add.s32 	%r27015, %r30412, %r30411;
	// begin inline asm
	shf.r.wrap.b32 %r26777, %r26999, %r26999, %r27100;
	// end inline asm
	// begin inline asm
	shf.r.wrap.b32 %r26781, %r26999, %r26999, %r27104;
	// end inline asm
	shr.u32 	%r30413, %r26999, 10;
	xor.b32  	%r30414, %r30413, %r26777;
	xor.b32  	%r30415, %r30414, %r26781;
	add.s32 	%r30416, %r30415, %r26919;
	// begin inline asm
	shf.r.wrap.b32 %r26785, %r26791, %r26791, %r27108;
	// end inline asm
	// begin inline asm
	shf.r.wrap.b32 %r26789, %r26791, %r26791, %r27112;
	// end inline asm
	shr.u32 	%r30417, %r26791, 3;
	xor.b32  	%r30418, %r30417, %r26785;
	xor.b32  	%r30419, %r30418, %r26789;
	add.s32 	%r30420, %r30416, %r26775;
	add.s32 	%r27031, %r30420, %r30419;
	// begin inline asm
	shf.r.wrap.b32 %r26793, %r27015, %r27015, %r27100;
	// end inline asm
	// begin inline asm
	shf.r.wrap.b32 %r26797, %r27015, %r27015, %r27104;
	// end inline asm
	shr.u32 	%r30421, %r27015, 10;
	xor.b32  	%r30422, %r30421, %r26793;
	xor.b32  	%r30423, %r30422, %r26797;
	add.s32 	%r30424, %r30423, %r26935;
	// begin inline asm
	shf.r.wrap.b32 %r26801, %r26807, %r26807, %r27108;
	// end inline asm
	// begin inline asm
	shf.r.wrap.b32 %r26805, %r26807, %r26807, %r27112;
	// end inline asm
	shr.u32 	%r30425, %r26807, 3;
	xor.b32  	%r30426, %r30425, %r26801;
	xor.b32  	%r30427, %r30426, %r26805;
	add.s32 	%r30428, %r30424, %r26791;
	add.s32 	%r27047, %r30428, %r30427;
	// begin inline asm
	shf.r.wrap.b32 %r26809, %r27031, %r27031, %r27100;
	// end inline asm
	// begin inline asm
	shf.r.wrap.b32 %r26813, %r27031, %r27031, %r27104;
	// end inline asm
	shr.u32 	%r30429, %r27031, 10;
	xor.b32  	%r30430, %r30429, %r26809;
	xor.b32  	%r30431, %r30430, %r26813;
	add.s32 	%r30432, %r30431, %r26951;
	// begin inline asm
	shf.r.wrap.b32 %r26817, %r26823, %r26823, %r27108;
	// end inline asm
	// begin inline asm
	shf.r.wrap.b32 %r26821, %r26823, %r26823, %r27112;
	// end inline asm
	shr.u32 	%r30433, %r26823, 3;
	xor.b32  	%r30434, %r30433, %r26817;
	xor.b32  	%r30435, %r30434, %r26821;
	add.s32 	%r30436, %r30432, %r26807;
	add.s32 	%r27063, %r30436, %r30435;
	// begin inline asm
	shf.r.wrap.b32 %r26825, %r27047, %r27047, %r27100;
	// end inline asm
	// begin inline asm
	shf.r.wrap.b32 %r26829, %r27047, %r27047, %r27104;
	// end inline asm
	shr.u32 	%r30437, %r27047, 10;
	xor.b32  	%r30438, %r30437, %r26825;
	xor.b32  	%r30439, %r30438, %r26829;
	add.s32 	%r30440, %r30439, %r26967;
	// begin inline asm
	shf.r.wrap.b32 %r26833, %r26839, %r26839, %r27108;
	// end inline asm
	// begin inline asm
	shf.r.wrap.b32 %r26837, %r26839, %r26839, %r27112;
	// end inline asm
	shr.u32 	%r30441, %r26839, 3;
	xor.b32  	%r30442, %r30441, %r26833;
	xor.b32  	%r30443, %r30442, %r26837;
	add.s32 	%r30444, %r30440, %r26823;
	add.s32 	%r27079, %r30444, %r30443;
	// begin inline asm
	shf.r.wrap.b32 %r26841, %r27063, %r27063, %r27100;
	// end inline asm
	// begin inline asm
	shf.r.wrap.b32 %r26845, %r27063, %r27063, %r27104;
	// end inline asm
	shr.u32 	%r30445, %r27063, 10;
	xor.b32  	%r30446, %r30445, %r26841;
	xor.b32  	%r30447, %r30446, %r26845;
	add.s32 	%r30448, %r30447, %r26983;
	// begin inline asm
	shf.r.wrap.b32 %r26849, %r26855, %r26855, %r27108;
	// end inline asm
	// begin inline asm
	shf.r.wrap.b32 %r26853, %r26855, %r26855, %r27112;
	// end inline asm
	shr.u32 	%r30449, %r26855, 3;
	xor.b32  	%r30450, %r30449, %r26849;
	xor.b32  	%r30451, %r30450, %r26853;
	add.s32 	%r30452, %r30448, %r26839;
	add.s32 	%r27095, %r30452, %r30451;
	// begin inline asm
	shf.r.wrap.b32 %r26857, %r27079, %r27079, %r27100;
	// end inline asm
	// begin inline asm
	shf.r.wrap.b32 %r26861, %r27079, %r27079, %r27104;
	// end inline asm
	shr.u32 	%r30453, %r27079, 10;
	xor.b32  	%r30454, %r30453, %r26857;
	xor.b32  	%r30455, %r30454, %r26861;
	add.s32 	%r30456, %r30455, %r26999;
	// begin inline asm
	shf.r.wrap.b32 %r26865, %r26871, %r26871, %r27108;
	// end inline asm
	// begin inline asm
	shf.r.wrap.b32 %r26869, %r26871, %r26871, %r27112;
	// end inline asm
	shr.u32 	%r30457, %r26871, 3;
	xor.b32  	%r30458, %r30457, %r26865;
	xor.b32  	%r30459, %r30458, %r26869;
	add.s32 	%r30460, %r30456, %r26855;
	add.s32 	%r27111, %r30460, %r30459;
	// begin inline asm
	shf.r.wrap.b32 %r26873, %r27095, %r27095, %r27100;
	// end inline asm
	// begin inline asm
	shf.r.wrap.b32 %r26877, %r27095, %r27095, %r27104;
	// end inline asm
	shr.u32 	%r30461, %r27095, 10;
	xor.b32  	%r30462, %r30461, %r26873;
	xor.b32  	%r30463, %r30462, %r26877;
	add.s32 	%r30464, %r30463, %r27015;
	// begin inline asm
	shf.r.wrap.b32 %r26881, %r26887, %r26887, %r27108;
	// end inline asm
	// begin inline asm
	shf.r.wrap.b32 %r26885, %r26887, %r26887, %r27112;
	// end inline asm
	shr.u32 	%r30465, %r26887, 3;
	xor.b32  	%r30466, %r30465, %r26881;
	xor.b32  	%r30467, %r30466, %r26885;
	add.s32 	%r30468, %r30464, %r26871;
	add.s32 	%r26911, %r30468, %r30467;
	// begin inline asm
	shf.r.wrap.b32 %r26889, %r27111, %r27111, %r27100;
	// end inline asm
	// begin inline asm
	shf.r.wrap.b32 %r26893, %r27111, %r27111, %r27104;
	// end inline asm
	shr.u32 	%r30469, %r27111, 10;
	xor.b32  	%r30470, %r30469, %r26889;
	xor.b32  	%r30471, %r30470, %r26893;
	add.s32 	%r30472, %r30471, %r27031;
	// begin inline asm
	shf.r.wrap.b32 %r26897, %r26903, %r26903, %r27108;
	// end inline asm
	// begin inline asm
	shf.r.wrap.b32 %r26901, %r26903, %r26903, %r27112;
	// end inline asm
	shr.u32 	%r30473, %r26903, 3;
	xor.b32  	%r30474, %r30473, %r26897;
	xor.b32  	%r30475, %r30474, %r26901;
	add.s32 	%r30476, %r30472, %r26887;
	add.s32 	%r26927, %r30476, %r30475;
	// begin inline asm
	shf.r.wrap.b32 %r26905, %r26911, %r26911, %r27100;
	// end inline asm
	// begin inline asm
	shf.r.wrap.b32 %r26909, %r26911, %r26911, %r27104;
	// end inline asm
	shr.u32 	%r30477, %r26911, 10;
	xor.b32  	%r30478, %r30477, %r26905;
	xor.b32  	%r30479, %r30478, %r26909;
	add.s32 	%r30480, %r30479, %r27047;
	// begin inline asm
	shf.r.wrap.b32 %r26913, %r26919, %r26919, %r27108;
	// end inline asm
	// begin inline asm
	shf.r.wrap.b32 %r26917, %r26919, %r26919, %r27112;
	// end inline asm
	shr.u32 	%r30481, %r26919, 3;
	xor.b32  	%r30482, %r30481, %r26913;
	xor.b32  	%r30483, %r30482, %r26917;
	add.s32 	%r30484, %r30480, %r26903;
	add.s32 	%r26943, %r30484, %r30483;
	// begin inline asm
	shf.r.wrap.b32 %r26921, %r26927, %r26927, %r27100;
	// end inline asm
	// begin inline asm
	shf.r.wrap.b32 %r26925, %r26927, %r26927, %r27104;
	// end inline asm
	shr.u32 	%r30485, %r26927, 10;
	xor.b32  	%r30486, %r30485, %r26921;
	xor.b32  	%r30487, %r30486, %r26925;
	add.s32 	%r30488, %r30487, %r27063;
	// begin inline asm
	shf.r.wrap.b32 %r26929, %r26935, %r26935, %r27108;
	// end inline asm
	// begin inline asm
	shf.r.wrap.b32 %r26933, %r26935, %r26935, %r27112;
	// end inline asm
	shr.u32 	%r30489, %r26935, 3;
	xor.b32  	%r30490, %r30489, %r26929;
	xor.b32  	%r30491, %r30490, %r26933;
	add.s32 	%r30492, %r30488, %r26919;
	add.s32 	%r26959, %r30492, %r30491;
	// begin inline asm
	shf.r.wrap.b32 %r26937, %r26943, %r26943, %r27100;
	// end inline asm
	// begin inline asm
	shf.r.wrap.b32 %r26941, %r26943, %r26943, %r27104;
	// end inline asm
	shr.u32 	%r30493, %r26943, 10;
	xor.b32  	%r30494, %r30493, %r26937;
	xor.b32  	%r30495, %r30494, %r26941;
	add.s32 	%r30496, %r30495, %r27079;
	// begin inline asm
	shf.r.wrap.b32 %r26945, %r26951, %r26951, %r27108;
	// end inline asm
	// begin inline asm
	shf.r.wrap.b32 %r26949, %r26951, %r26951, %r27112;
	// end inline asm
	shr.u32 	%r30497, %r26951, 3;
	xor.b32  	%r30498, %r30497, %r26945;
	xor.b32  	%r30499, %r30498, %r26949;
	add.s32 	%r30500, %r30496, %r26935;
	add.s32 	%r26975, %r30500, %r30499;
	// begin inline asm
	shf.r.wrap.b32 %r26953, %r26959, %r26959, %r27100;
	// end inline asm
	// begin inline asm
	shf.r.wrap.b32 %r26957, %r26959, %r26959, %r27104;
	// end inline asm
	shr.u32 	%r30501, %r26959, 10;
	xor.b32  	%r30502, %r30501, %r26953;
	xor.b32  	%r30503, %r30502, %r26957;
	add.s32 	%r30504, %r30503, %r27095;
	// begin inline asm
	shf.r.wrap.b32 %r26961, %r26967, %r26967, %r27108;
	// end inline asm
	// begin inline asm
	shf.r.wrap.b32 %r26965, %r26967, %r26967, %r27112;
	// end inline asm
	shr.u32 	%r30505, %r26967, 3;
	xor.b32  	%r30506, %r30505, %r26961;
	xor.b32  	%r30507, %r30506, %r26965;
	add.s32 	%r30508, %r30504, %r26951;
	add.s32 	%r26991, %r30508, %r30507;
	// begin inline asm
	shf.r.wrap.b32 %r26969, %r26975, %r26975, %r27100;
	// end inline asm
	// begin inline asm
	shf.r.wrap.b32 %r26973, %r26975, %r26975, %r27104;
	// end inline asm
	shr.u32 	%r30509, %r26975, 10;
	xor.b32  	%r30510, %r30509, %r26969;
	xor.b32  	%r30511, %r30510, %r26973;
	add.s32 	%r30512, %r30511, %r27111;
	// begin inline asm
	shf.r.wrap.b32 %r26977, %r26983, %r26983, %r27108;
	// end inline asm
	// begin inline asm
	shf.r.wrap.b32 %r26981, %r26983, %r26983, %r27112;
	// end inline asm
	shr.u32 	%r30513, %r26983, 3;
	xor.b32  	%r30514, %r30513, %r26977;
	xor.b32  	%r30515, %r30514, %r26981;
	add.s32 	%r30516, %r30512, %r26967;
	add.s32 	%r27007, %r30516, %r30515;
	// begin inline asm
	shf.r.wrap.b32 %r26985, %r26991, %r26991, %r27100;
	// end inline asm
	// begin inline asm
	shf.r.wrap.b32 %r26989, %r26991, %r26991, %r27104;
	// end inline asm
	shr.u32 	%r30517, %r26991, 10;
	xor.b32  	%r30518, %r30517, %r26985;
	xor.b32  	%r30519, %r30518, %r26989;
	add.s32 	%r30520, %r30519, %r26911;
	// begin inline asm
	shf.r.wrap.b32 %r26993, %r26999, %r26999, %r27108;
	// end inline asm
	// begin inline asm
	shf.r.wrap.b32 %r26997, %r26999, %r26999, %r27112;
	// end inline asm
	shr.u32 	%r30521, %r26999, 3;
	xor.b32  	%r30522, %r30521, %r26993;
	xor.b32  	%r30523, %r30522, %r26997;
	add.s32 	%r30524, %r30520, %r26983;
	add.s32 	%r27023, %r30524, %r30523;
	// begin inline asm
	shf.r.wrap.b32 %r27001, %r27007, %r27007, %r27100;
	// end inline asm
	// begin inline asm
	shf.r.wrap.b32 %r27005, %r27007, %r27007, %r27104;
	// end inline asm
	shr.u32 	%r30525, %r27007, 10;
	xor.b32  	%r30526, %r30525, %r27001;
	xor.b32  	%r30527, %r30526, %r27005;
	add.s32 	%r30528, %r30527, %r26927;
	// begin inline asm
	shf.r.wrap.b32 %r27009, %r27015, %r27015, %r27108;
	// end inline asm
	// begin inline asm
	shf.r.wrap.b32 %r27013, %r27015, %r27015, %r27112;
	// end inline asm
	shr.u32 	%r30529, %r27015, 3;
	xor.b32  	%r30530, %r30529, %r27009;
	xor.b32  	%r30531, %r30530, %r27013;
	add.s32 	%r30532, %r30528, %r26999;
	add.s32 	%r27039, %r30532, %r30531;
	// begin inline asm
	shf.r.wrap.b32 %r27017, %r27023, %r27023, %r27100;
	// end inline asm
	// begin inline asm
	shf.r.wrap.b32 %r27021, %r27023, %r27023, %r27104;
	// end inline asm
	shr.u32 	%r30533, %r27023, 10;
	xor.b32  	%r30534, %r30533, %r27017;
	xor.b32  	%r30535, %r30534, %r27021;
	add.s32 	%r30536, %r30535, %r26943;
	// begin inline asm
	shf.r.wrap.b32 %r27025, %r27031, %r27031, %r27108;
	// end inline asm
	// begin inline asm
	shf.r.wrap.b32 %r27029, %r27031, %r27031, %r27112;
	// end inline asm
	shr.u32 	%r30537, %r27031, 3;
	xor.b32  	%r30538, %r30537, %r27025;
	xor.b32  	%r30539, %r30538, %r27029;
	add.s32 	%r30540, %r30536, %r27015;
	add.s32 	%r27055, %r30540, %r30539;
	// begin inline asm
	shf.r.wrap.b32 %r27033, %r27039, %r27039, %r27100;
	// end inline asm
	// begin inline asm
	shf.r.wrap.b32 %r27037, %r27039, %r27039, %r27104;
	// end inline asm
	shr.u32 	%r30541, %r27039, 10;
	xor.b32  	%r30542, %r30541, %r27033;
	xor.b32  	%r30543, %r30542, %r27037;
	add.s32 	%r30544, %r30543, %r26959;
	// begin inline asm
	shf.r.wrap.b32 %r27041, %r27047, %r27047, %r27108;
	// end inline asm
	// begin inline asm
	shf.r.wrap.b32 %r27045, %r27047, %r27047, %r27112;
	// end inline asm
	shr.u32 	%r30545, %r27047, 3;
	xor.b32  	%r30546, %r30545, %r27041;
	xor.b32  	%r30547, %r30546, %r27045;
	add.s32 	%r30548, %r30544, %r27031;
	add.s32 	%r27071, %r30548, %r30547;
	// begin inline asm
	shf.r.wrap.b32 %r27049, %r27055, %r27055, %r27100;
	// end inline asm
	// begin inline asm
	shf.r.wrap.b32 %r27053, %r27055, %r27055, %r27104;
	// end inline asm
	shr.u32 	%r30549, %r27055, 10;
	xor.b32  	%r30550, %r30549, %r27049;
	xor.b32  	%r30551, %r30550, %r27053;
	add.s32 	%r30552, %r30551, %r26975;
	// begin inline asm
	shf.r.wrap.b32 %r27057, %r27063, %r27063, %r27108;
	// end inline asm
	// begin inline asm
	shf.r.wrap.b32 %r27061, %r27063, %r27063, %r27112;
	// end inline asm
	shr.u32 	%r30553, %r27063, 3;
	xor.b32  	%r30554, %r30553, %r27057;
	xor.b32  	%r30555, %r30554, %r27061;
	add.s32 	%r30556, %r30552, %r27047;
	add.s32 	%r27087, %r30556, %r30555;
	// begin inline asm
	shf.r.wrap.b32 %r27065, %r27071, %r27071, %r27100;
	// end inline asm
	// begin inline asm
	shf.r.wrap.b32 %r27069, %r27071, %r27071, %r27104;
	// end inline asm
	shr.u32 	%r30557, %r27071, 10;
	xor.b32  	%r30558, %r30557, %r27065;
	xor.b32  	%r30559, %r30558, %r27069;
	add.s32 	%r30560, %r30559, %r26991;
	// begin inline asm
	shf.r.wrap.b32 %r27073, %r27079, %r27079, %r27108;
	// end inline asm
	// begin inline asm
	shf.r.wrap.b32 %r27077, %r27079, %r27079, %r27112;
	// end inline asm
	shr.u32 	%r30561, %r27079, 3;
	xor.b32  	%r30562, %r30561, %r27073;
	xor.b32  	%r30563, %r30562, %r27077;
	add.s32 	%r30564, %r30560, %r27063;
	add.s32 	%r27103, %r30564, %r30563;
	// begin inline asm
	shf.r.wrap.b32 %r27081, %r27087, %r27087, %r27100;
	// end inline asm
	// begin inline asm
	shf.r.wrap.b32 %r27085, %r27087, %r27087, %r27104;
	// end inline asm
	shr.u32 	%r30565, %r27087, 10;
	xor.b32  	%r30566, %r30565, %r27081;
	xor.b32  	%r30567, %r30566, %r27085;
	add.s32 	%r30568, %r30567, %r27007;
	// begin inline asm
	shf.r.wrap.b32 %r27089, %r27095, %r27095, %r27108;
	// end inline asm
	// begin inline asm
	shf.r.wrap.b32 %r27093, %r27095, %r27095, %r27112;
	// end inline asm
	shr.u32 	%r30569, %r27095, 3;
	xor.b32  	%r30570, %r30569, %r27089;
	xor.b32  	%r30571, %r30570, %r27093;
	add.s32 	%r30572, %r30568, %r27079;
	add.s32 	%r30573, %r30572, %r30571;
	// begin inline asm
	shf.r.wrap.b32 %r27097, %r27103, %r27103, %r27100;
	// end inline asm
	// begin inline asm
	shf.r.wrap.b32 %r27101, %r27103, %r27103, %r27104;
	// end inline asm
	shr.u32 	%r30574, %r27103, 10;
	xor.b32  	%r30575, %r30574, %r27097;
	xor.b32  	%r30576, %r30575, %r27101;
	add.s32 	%r30577, %r30576, %r27023;
	// begin inline asm
	shf.r.wrap.b32 %r27105, %r27111, %r27111, %r27108;
	// end inline asm
	// begin inline asm
	shf.r.wrap.b32 %r27109, %r27111, %r27111, %r27112;
	// end inline asm
	shr.u32 	%r30578, %r27111, 3;
	xor.b32  	%r30579, %r30578, %r27105;
	xor.b32  	%r30580, %r30579, %r27109;
	add.s32 	%r30581, %r30577, %r27095;
	add.s32 	%r30582, %r30581, %r30580;
	// begin inline asm
	shf.r.wrap.b32 %r27113, %r27123, %r27123, %r28628;
	// end inline asm
	// begin inline asm
	shf.r.wrap.b32 %r27117, %r27123, %r27123, %r28632;
	// end inline asm
	xor.b32  	%r30583, %r27117, %r27113;
	// begin inline asm
	shf.r.wrap.b32 %r27121, %r27123, %r27123, %r28636;
	// end inline asm
	xor.b32  	%r30584, %r30583, %r27121;
	and.b32  	%r30585, %r27123, %r30238;
	not.b32 	%r30586, %r27123;
	and.b32  	%r30587, %r30239, %r30586;
	or.b32  	%r30588, %r30585, %r30587;
	add.s32 	%r30589, %r30588, %r30240;
	add.s32 	%r30590, %r30589, %r30584;
	add.s32 	%r30591, %r30590, %r111;
	xor.b32  	%r30592, %r30591, -2147483648;
	// begin inline asm
	shf.r.wrap.b32 %r27125, %r27135, %r27135, %r28640;
	// end inline asm
	// begin inline asm
	shf.r.wrap.b32 %r27129, %r27135, %r27135, %r28644;
	// end inline asm
	xor.b32  	%r30593, %r27129, %r27125;
	// begin inline asm
	shf.r.wrap.b32 %r27133, %r27135, %r27135, %r28648;
	// end inline asm
	xor.b32  	%r30594, %r30593, %r27133;
	xor.b32  	%r30595, %r30235, %r30236;
	and.b32  	%r30596, %r27135, %r30595;
	and.b32  	%r30597, %r30235, %r30236;
	xor.b32  	%r30598, %r30596, %r30597;
	add.s32 	%r27147, %r30592, %r30237;
	add.s32 	%r30599, %r30592, %r30598;
	add.s32 	%r27159, %r30599, %r30594;
	// begin inline asm
	shf.r.wrap.b32 %r27137, %r27147, %r27147, %r28628;
	// end inline asm
	// begin inline asm
	shf.r.wrap.b32 %r27141, %r27147, %r27147, %r28632;
	// end inline asm
	xor.b32  	%r30600, %r27141, %r27137;
	// begin inline asm
	shf.r.wrap.b32 %r27145, %r27147, %r27147, %r28636;
	// end inline asm
	xor.b32  	%r30601, %r30600, %r27145;
	and.b32  	%r30602, %r27147, %r27123;
	not.b32 	%r30603, %r27147;
	and.b32  	%r30604, %r30238, %r30603;
	or.b32  	%r30605, %r30602, %r30604;
	add.s32 	%r30606, %r30605, %r30239;
	add.s32 	%r30607, %r30606, %r30601;
	add.s32 	%r30608, %r30607, %r101;
	// begin inline asm
	shf.r.wrap.b32 %r27149, %r27159, %r27159, %r28640;
	// end inline asm
	// begin inline asm
	shf.r.wrap.b32 %r27153, %r27159, %r27159, %r28644;
	// end inline asm
	xor.b32  	%r30609, %r27153, %r27149;
	// begin inline asm
	shf.r.wrap.b32 %r27157, %r27159, %r27159, %r28648;
	// end inline asm
	xor.b32  	%r30610, %r30609, %r27157;
	xor.b32  	%r30611, %r27135, %r30235;
	and.b32  	%r30612, %r27159, %r30611;
	and.b32  	%r30613, %r27135, %r30235;
	xor.b32  	%r30614, %r30612, %r30613;
	add.s32 	%r27171, %r30608, %r30236;
	add.s32 	%r30615, %r30608, %r30614;
	add.s32 	%r27183, %r30615, %r30610;
	// begin inline asm
	shf.r.wrap.b32 %r27161, %r27171, %r27171, %r28628;
	// end inline asm
	// begin inline asm
	shf.r.wrap.b32 %r27165, %r27171, %r27171, %r28632;
	// end inline asm
	xor.b32  	%r30616, %r27165, %r27161;
	// begin inline asm
	shf.r.wrap.b32 %r27169, %r27171, %r27171, %r28636;
	// end inline asm
	xor.b32  	%r30617, %r30616, %r27169;
	and.b32  	%r30618, %r27171, %r27147;
	not.b32 	%r30619, %r27171;
	and.b32  	%r30620, %r27123, %r30619;
	or.b32  	%r30621, %r30618, %r30620;
	add.s32 	%r30622, %r30621, %r30238;
	add.s32 	%r30623, %r30622, %r30617;
	add.s32 	%r30624, %r30623, %r102;
	// begin inline asm
	shf.r.wrap.b32 %r27173, %r27183, %r27183, %r28640;
	// end inline asm
	// begin inline asm
	shf.r.wrap.b32 %r27177, %r27183, %r27183, %r28644;
	// end inline asm
	xor.b32  	%r30625, %r27177, %r27173;
	// begin inline asm
	shf.r.wrap.b32 %r27181, %r27183, %r27183, %r28648;
	// end inline asm
	xor.b32  	%r30626, %r30625, %r27181;
	xor.b32  	%r30627, %r27159, %r27135;
	and.b32  	%r30628, %r27183, %r30627;
	and.b32  	%r30629, %r27159, %r27135;
	xor.b32  	%r30630, %r30628, %r30629;
	add.s32 	%r27195, %r30624, %r30235;
	add.s32 	%r30631, %r30624, %r30630;
	add.s32 	%r27207, %r30631, %r30626;
	// begin inline asm
	shf.r.wrap.b32 %r27185, %r27195, %r27195, %r28628;
	// end inline asm
	// begin inline asm
	shf.r.wrap.b32 %r27189, %r27195, %r27195, %r28632;
	// end inline asm
	xor.b32  	%r30632, %r27189, %r27185;
	// begin inline asm
	shf.r.wrap.b32 %r27193, %r27195, %r27195, %r28636;
	// end inline asm
	xor.b32  	%r30633, %r30632, %r27193;
	and.b32  	%r30634, %r27195, %r27171;
	not.b32 	%r30635, %r27195;
	and.b32  	%r30636, %r27147, %r30635;
	or.b32  	%r30637, %r30634, %r30636;
	add.s32 	%r30638, %r30637, %r27123;
	add.s32 	%r30639, %r30638, %r30633;
	add.s32 	%r30640, %r30639, %r103;
	// begin inline asm
	shf.r.wrap.b32 %r27197, %r27207, %r27207, %r28640;
	// end inline asm
	// begin inline asm
	shf.r.wrap.b32 %r27201, %r27207, %r27207, %r28644;
	// end inline asm
	xor.b32  	%r30641, %r27201, %r27197;
	// begin inline asm
	shf.r.wrap.b32 %r27205, %r27207, %r27207, %r28648;
	// end inline asm
	xor.b32  	%r30642, %r30641, %r27205;
	xor.b32  	%r30643, %r27183, %r27159;
	and.b32  	%r30644, %r27207, %r30643;
	and.b32  	%r30645, %r27183, %r27159;
	xor.b32  	%r30646, %r30644, %r30645;
	add.s32 	%r27219, %r30640, %r27135;
	add.s32 	%r30647, %r30640, %r30646;
	add.s32 	%r27231, %r30647, %r30642;
	// begin inline asm
	shf.r.wrap.b32 %r27209, %r27219, %r27219, %r28628;
	// end inline asm
	// begin inline asm
	shf.r.wrap.b32 %r27213, %r27219, %r27219, %r28632;
	// end inline asm
	xor.b32  	%r30648, %r27213, %r27209;
	// begin inline asm
	shf.r.wrap.b32 %r27217, %r27219, %r27219, %r28636;
	// end inline asm
	xor.b32  	%r30649, %r30648, %r27217;
	and.b32  	%r30650, %r27219, %r27195;
	not.b32 	%r30651, %r27219;
	and.b32  	%r30652, %r27171, %r30651;
	or.b32  	%r30653, %r30650, %r30652;
	add.s32 	%r30654, %r30653, %r27147;
	add.s32 	%r30655, %r30654, %r30649;
	add.s32 	%r30656, %r30655, %r104;
	// begin inline asm
	shf.r.wrap.b32 %r27221, %r27231, %r27231, %r28640;
	// end inline asm
	// begin inline asm
	shf.r.wrap.b32 %r27225, %r27231, %r27231, %r28644;
	// end inline asm
	xor.b32  	%r30657, %r27225, %r27221;
	// begin inline asm
	shf.r.wrap.b32 %r27229, %r27231, %r27231, %r28648;
	// end inline asm
	xor.b32  	%r30658, %r30657, %r27229;
	xor.b32  	%r30659, %r27207, %r27183;
	and.b32  	%r30660, %r27231, %r30659;
	and.b32  	%r30661, %r27207, %r27183;
	xor.b32  	%r30662, %r30660, %r30661;
	add.s32 	%r27243, %r30656, %r27159;
	add.s32 	%r30663, %r30656, %r30662;
	add.s32 	%r27255, %r30663, %r30658;
	// begin inline asm
	shf.r.wrap.b32 %r27233, %r27243, %r27243, %r28628;
	// end inline asm
	// begin inline asm
	shf.r.wrap.b32 %r27237, %r27243, %r27243, %r28632;
	// end inline asm
	xor.b32  	%r30664, %r27237, %r27233;
	// begin inline asm
	shf.r.wrap.b32 %r27241, %r27243, %r27243, %r28636;
	// end inline asm
	xor.b32  	%r30665, %r30664, %r27241;
	and.b32  	%r30666, %r27243, %r27219;
	not.b32 	%r30667, %r27243;
	and.b32  	%r30668, %r27195, %r30667;
	or.b32  	%r30669, %r30666, %r30668;
	add.s32 	%r30670, %r30669, %r27171;
	add.s32 	%r30671, %r30670, %r30665;
	add.s32 	%r30672, %r30671, %r105;
	// begin inline asm
	shf.r.wrap.b32 %r27245, %r27255, %r27255, %r28640;
	// end inline asm
	// begin inline asm
	shf.r.wrap.b32 %r27249, %r27255, %r27255, %r28644;
	// end inline asm
	xor.b32  	%r30673, %r27249, %r27245;
	// begin inline asm
	shf.r.wrap.b32 %r27253, %r27255, %r27255, %r28648;
	// end inline asm
	xor.b32  	%r30674, %r30673, %r27253;
	xor.b32  	%r30675, %r27231, %r27207;
	and.b32  	%r30676, %r27255, %r30675;
	and.b32  	%r30677, %r27231, %r27207;
	xor.b32  	%r30678, %r30676, %r30677;
	add.s32 	%r27267, %r30672, %r27183;
	add.s32 	%r30679, %r30672, %r30678;
	add.s32 	%r27279, %r30679, %r30674;
	// begin inline asm
	shf.r.wrap.b32 %r27257, %r27267, %r27267, %r28628;
	// end inline asm
	// begin inline asm
	shf.r.wrap.b32 %r27261, %r27267, %r27267, %r28632;
	// end inline asm
	xor.b32  	%r30680, %r27261, %r27257;
	// begin inline asm
	shf.r.wrap.b32 %r27265, %r27267, %r27267, %r28636;
	// end inline asm
	xor.b32  	%r30681, %r30680, %r27265;
	and.b32  	%r30682, %r27267, %r27243;
	not.b32 	%r30683, %r27267;
	and.b32  	%r30684, %r27219, %r30683;
	or.b32  	%r30685, %r30682, %r30684;
	add.s32 	%r30686, %r30685, %r27195;
	add.s32 	%r30687, %r30686, %r30681;
	add.s32 	%r30688, %r30687, %r106;
	// begin inline asm
	shf.r.wrap.b32 %r27269, %r27279, %r27279, %r28640;
	// end inline asm
	// begin inline asm
	shf.r.wrap.b32 %r27273, %r27279, %r27279, %r28644;
	// end inline asm
	xor.b32  	%r30689, %r27273, %r27269;
	// begin inline asm
	shf.r.wrap.b32 %r27277, %r27279, %r27279, %r28648;
	// end inline asm
	xor.b32  	%r30690, %r30689, %r27277;
	xor.b32  	%r30691, %r27255, %r27231;
	and.b32  	%r30692, %r27279, %r30691;
	and.b32  	%r30693, %r27255, %r27231;
	xor.b32  	%r30694, %r30692, %r30693;
	add.s32 	%r27291, %r30688, %r27207;
	add.s32 	%r30695, %r30688, %r30694;
	add.s32 	%r27303, %r30695, %r30690;
	// begin inline asm
	shf.r.wrap.b32 %r27281, %r27291, %r27291, %r28628;
	// end inline asm
	// begin inline asm
	shf.r.wrap.b32 %r27285, %r27291, %r27291, %r28632;
	// end inline asm
	xor.b32  	%r30696, %r27285, %r27281;
	// begin inline asm
	shf.r.wrap.b32 %r27289, %r27291, %r27291, %r28636;
	// end inline asm
	xor.b32  	%r30697, %r30696, %r27289;
	and.b32  	%r30698, %r27291, %r27267;
	not.b32 	%r30699, %r27291;
	and.b32  	%r30700, %r27243, %r30699;
	or.b32  	%r30701, %r30698, %r30700;
	add.s32 	%r30702, %r30701, %r27219;
	add.s32 	%r30703, %r30702, %r30697;
	add.s32 	%r30704, %r30703, %r107;
	// begin inline asm
	shf.r.wrap.b32 %r27293, %r27303, %r27303, %r28640;
	// end inline asm
	// begin inline asm
	shf.r.wrap.b32 %r27297, %r27303, %r27303, %r28644;
	// end inline asm
	xor.b32  	%r30705, %r27297, %r27293;
	// begin inline asm
	shf.r.wrap.b32 %r27301, %r27303, %r27303, %r28648;
	// end inline asm
	xor.b32  	%r30706, %r30705, %r27301;
	xor.b32  	%r30707, %r27279, %r27255;
	and.b32  	%r30708, %r27303, %r30707;
	and.b32  	%r30709, %r27279, %r27255;
	xor.b32  	%r30710, %r30708, %r30709;
	add.s32 	%r27315, %r30704, %r27231;
	add.s32 	%r30711, %r30704, %r30710;
	add.s32 	%r27327, %r30711, %r30706;
	// begin inline asm
	shf.r.wrap.b32 %r27305, %r27315, %r27315, %r28628;
	// end inline asm
	// begin inline asm
	shf.r.wrap.b32 %r27309, %r27315, %r27315, %r28632;
	// end inline asm
	xor.b32  	%r30712, %r27309, %r27305;
	// begin inline asm
	shf.r.wrap.b32 %r27313, %r27315, %r27315, %r28636;
	// end inline asm
	xor.b32  	%r30713, %r30712, %r27313;
	and.b32  	%r30714, %r27315, %r27291;
	not.b32 	%r30715, %r27315;
	and.b32  	%r30716, %r27267, %r30715;
	or.b32  	%r30717, %r30714, %r30716;
	add.s32 	%r30718, %r30717, %r27243;
	add.s32 	%r30719, %r30718, %r30713;
	add.s32 	%r30720, %r30719, %r108;
	// begin inline asm
	shf.r.wrap.b32 %r27317, %r27327, %r27327, %r28640;
	// end inline asm
	// begin inline asm
	shf.r.wrap.b32 %r27321, %r27327, %r27327, %r28644;
	// end inline asm
	xor.b32  	%r30721, %r27321, %r27317;
	// begin inline asm
	shf.r.wrap.b32 %r27325, %r27327, %r27327, %r28648;
	// end inline asm
	xor.b32  	%r30722, %r30721, %r27325;
	xor.b32  	%r30723, %r27303, %r27279;
	and.b32  	%r30724, %r27327, %r30723;
	and.b32  	%r30725, %r27303, %r27279;
	xor.b32  	%r30726, %r30724, %r30725;
	add.s32 	%r27339, %r30720, %r27255;
	add.s32 	%r30727, %r30720, %r30726;
	add.s32 	%r27351, %r30727, %r30722;
	// begin inline asm
	shf.r.wrap.b32 %r27329, %r27339, %r27339, %r28628;
	// end inline asm
	// begin inline asm
	shf.r.wrap.b32 %r27333, %r27339, %r27339, %r28632;
	// end inline asm
	xor.b32  	%r30728, %r27333, %r27329;
	// begin inline asm
	shf.r.wrap.b32 %r27337, %r27339, %r27339, %r28636;
	// end inline asm
	xor.b32  	%r30729, %r30728, %r27337;
	and.b32  	%r30730, %r27339, %r27315;
	not.b32 	%r30731, %r27339;
	and.b32  	%r30732, %r27291, %r30731;
	or.b32  	%r30733, %r30730, %r30732;
	add.s32 	%r30734, %r30733, %r27267;
	add.s32 	%r30735, %r30734, %r30729;
	add.s32 	%r30736, %r30735, %r109;
	// begin inline asm
	shf.r.wrap.b32 %r27341, %r27351, %r27351, %r28640;
	// end inline asm
	// begin inline asm
	shf.r.wrap.b32 %r27345, %r27351, %r27351, %r28644;
	// end inline asm
	xor.b32  	%r30737, %r27345, %r27341;
	// begin inline asm
	shf.r.wrap.b32 %r27349, %r27351, %r27351, %r28648;
	// end inline asm
	xor.b32  	%r30738, %r30737, %r27349;
	xor.b32  	%r30739, %r27327, %r27303;
	and.b32  	%r30740, %r27351, %r30739;
	and.b32  	%r30741, %r27327, %r27303;
	xor.b32  	%r30742, %r30740, %r30741;
	add.s32 	%r27363, %r30736, %r27279;
	add.s32 	%r30743, %r30736, %r30742;
	add.s32 	%r27375, %r30743, %r30738;
	// begin inline asm
	shf.r.wrap.b32 %r27353, %r27363, %r27363, %r28628;
	// end inline asm
	// begin inline asm
	shf.r.wrap.b32 %r27357, %r27363, %r27363, %r28632;
	// end inline asm
	xor.b32  	%r30744, %r27357, %r27353;
	// begin inline asm
	shf.r.wrap.b32 %r27361, %r27363, %r27363, %r28636;
	// end inline asm
	xor.b32  	%r30745, %r30744, %r27361;
	and.b32  	%r30746, %r27363, %r27339;
	not.b32 	%r30747, %r27363;
	and.b32  	%r30748, %r27315, %r30747;
	or.b32  	%r30749, %r30746, %r30748;
	add.s32 	%r30750, %r30749, %r27291;
	add.s32 	%r30751, %r30750, %r30745;
	add.s32 	%r30752, %r30751, %r29269;
	// begin inline asm
	shf.r.wrap.b32 %r27365, %r27375, %r27375, %r28640;
	// end inline asm
	// begin inline asm
	shf.r.wrap.b32 %r27369, %r27375, %r27375, %r28644;
	// end inline asm
	xor.b32  	%r30753, %r27369, %r27365;
	// begin inline asm
	shf.r.wrap.b32 %r27373, %r27375, %r27375, %r28648;
	// end inline asm
	xor.b32  	%r30754, %r30753, %r27373;
	xor.b32  	%r30755, %r27351, %r27327;
	and.b32  	%r30756, %r27375, %r30755;
	and.b32  	%r30757, %r27351, %r27327;
	xor.b32  	%r30758, %r30756, %r30757;
	add.s32 	%r27387, %r30752, %r27303;
	add.s32 	%r30759, %r30752, %r30758;
	add.s32 	%r27399, %r30759, %r30754;
	// begin inline asm
	shf.r.wrap.b32 %r27377, %r27387, %r27387, %r28628;
	// end inline asm
	// begin inline asm
	shf.r.wrap.b32 %r27381, %r27387, %r27387, %r28632;
	// end inline asm
	xor.b32  	%r30760, %r27381, %r27377;
	// begin inline asm
	shf.r.wrap.b32 %r27385, %r27387, %r27387, %r28636;
	// end inline asm
	xor.b32  	%r30761, %r30760, %r27385;
	and.b32  	%r30762, %r27387, %r27363;
	not.b32 	%r30763, %r27387;
	and.b32  	%r30764, %r27339, %r30763;
	or.b32  	%r30765, %r30762, %r30764;
	add.s32 	%r30766, %r30765, %r27315;
	add.s32 	%r30767, %r30766, %r30761;
	add.s32 	%r30768, %r30767, %r29287;
	// begin inline asm
	shf.r.wrap.b32 %r27389, %r27399, %r27399, %r28640;
	// end inline asm
	// begin inline asm
	shf.r.wrap.b32 %r27393, %r27399, %r27399, %r28644;
	// end inline asm
	xor.b32  	%r30769, %r27393, %r27389;
	// begin inline asm
	shf.r.wrap.b32 %r27397, %r27399, %r27399, %r28648;
	// end inline asm
	xor.b32  	%r30770, %r30769, %r27397;
	xor.b32  	%r30771, %r27375, %r27351;
	and.b32  	%r30772, %r27399, %r30771;
	and.b32  	%r30773, %r27375, %r27351;
	xor.b32  	%r30774, %r30772, %r30773;
	add.s32 	%r27411, %r30768, %r27327;
	add.s32 	%r30775, %r30768, %r30774;
	add.s32 	%r27423, %r30775, %r30770;
	// begin inline asm
	shf.r.wrap.b32 %r27401, %r27411, %r27411, %r28628;
	// end inline asm
	// begin inline asm
	shf.r.wrap.b32 %r27405, %r27411, %r27411, %r28632;
	// end inline asm
	xor.b32  	%r30776, %r27405, %r27401;
	// begin inline asm
	shf.r.wrap.b32 %r27409, %r27411, %r27411, %r28636;
	// end inline asm
	xor.b32  	%r30777, %r30776, %r27409;
	and.b32  	%r30778, %r27411, %r27387;
	not.b32 	%r30779, %r27411;
	and.b32  	%r30780, %r27363, %r30779;
	or.b32  	%r30781, %r30778, %r30780;
	add.s32 	%r30782, %r30781, %r27339;
	add.s32 	%r30783, %r30782, %r30777;
	add.s32 	%r30784, %r30783, %r29305;
	// begin inline asm
	shf.r.wrap.b32 %r27413, %r27423, %r27423, %r28640;
	// end inline asm
	// begin inline asm
	shf.r.wrap.b32 %r27417, %r27423, %r27423, %r28644;
	// end inline asm
	xor.b32  	%r30785, %r27417, %r27413;
	// begin inline asm
	shf.r.wrap.b32 %r27421, %r27423, %r27423, %r28648;
	// end inline asm
	xor.b32  	%r30786, %r30785, %r27421;
	xor.b32  	%r30787, %r27399, %r27375;
	and.b32  	%r30788, %r27423, %r30787;
	and.b32  	%r30789, %r27399, %r27375;
	xor.b32  	%r30790, %r30788, %r30789;
	add.s32 	%r27435, %r30784, %r27351;
	add.s32 	%r30791, %r30784, %r30790;
	add.s32 	%r27447, %r30791, %r30786;
	// begin inline asm
	shf.r.wrap.b32 %r27425, %r27435, %r27435, %r28628;
	// end inline asm
	// begin inline asm
	shf.r.wrap.b32 %r27429, %r27435, %r27435, %r28632;
	// end inline asm
	xor.b32  	%r30792, %r27429, %r27425;
	// begin inline asm
	shf.r.wrap.b32 %r27433, %r27435, %r27435, %r28636;
	// end inline asm
	xor.b32  	%r30793, %r30792, %r27433;
	and.b32  	%r30794, %r27435, %r27411;
	not.b32 	%r30795, %r27435;
	and.b32  	%r30796, %r27387, %r30795;
	or.b32  	%r30797, %r30794, %r30796;
	add.s32 	%r30798, %r30797, %r27363;
	add.s32 	%r30799, %r30798, %r30793;
	add.s32 	%r30800, %r30799, %r29323;
	// begin inline asm
	shf.r.wrap.b32 %r27437, %r27447, %r27447, %r28640;
	// end inline asm
	// begin inline asm
	shf.r.wrap.b32 %r27441, %r27447, %r27447, %r28644;
	// end inline asm
	xor.b32  	%r30801, %r27441, %r27437;
	// begin inline asm
	shf.r.wrap.b32 %r27445, %r27447, %r27447, %r28648;
	// end inline asm
	xor.b32  	%r30802, %r30801, %r27445;
	xor.b32  	%r30803, %r27423, %r27399;
	and.b32  	%r30804, %r27447, %r30803;
	and.b32  	%r30805, %r27423, %r27399;
	xor.b32  	%r30806, %r30804, %r30805;
	add.s32 	%r27459, %r30800, %r27375;
	add.s32 	%r30807, %r30800, %r30806;
	add.s32 	%r27471, %r30807, %r30802;
	// begin inline asm
	shf.r.wrap.b32 %r27449, %r27459, %r27459, %r28628;
	// end inline asm
	// begin inline asm
	shf.r.wrap.b32 %r27453, %r27459, %r27459, %r28632;
	// end inline asm
	xor.b32  	%r30808, %r27453, %r27449;
	// begin inline asm
	shf.r.wrap.b32 %r27457, %r27459, %r27459, %r28636;
	// end inline asm
	xor.b32  	%r30809, %r30808, %r27457;
	and.b32  	%r30810, %r27459, %r27435;
	not.b32 	%r30811, %r27459;
	and.b32  	%r30812, %r27411, %r30811;
	or.b32  	%r30813, %r30810, %r30812;
	add.s32 	%r30814, %r30813, %r27387;
	add.s32 	%r30815, %r30814, %r30809;
	add.s32 	%r30816, %r30815, %r29341;
	add.s32 	%r30817, %r30816, %r26567;
	// begin inline asm
	shf.r.wrap.b32 %r27461, %r27471, %r27471, %r28640;
	// end inline asm
	// begin inline asm
	shf.r.wrap.b32 %r27465, %r27471, %r27471, %r28644;
	// end inline asm
	xor.b32  	%r30818, %r27465, %r27461;
	// begin inline asm
	shf.r.wrap.b32 %r27469, %r27471, %r27471, %r28648;
	// end inline asm
	xor.b32  	%r30819, %r30818, %r27469;
	xor.b32  	%r30820, %r27447, %r27423;
	and.b32  	%r30821, %r27471, %r30820;
	and.b32  	%r30822, %r27447, %r27423;
	xor.b32  	%r30823, %r30821, %r30822;
	add.s32 	%r27483, %r30817, %r27399;
	add.s32 	%r30824, %r30817, %r30823;
	add.s32 	%r27495, %r30824, %r30819;
	// begin inline asm
	shf.r.wrap.b32 %r27473, %r27483, %r27483, %r28628;
	// end inline asm
	// begin inline asm
	shf.r.wrap.b32 %r27477, %r27483, %r27483, %r28632;
	// end inline asm
	xor.b32  	%r30825, %r27477, %r27473;
	// begin inline asm
	shf.r.wrap.b32 %r27481, %r27483, %r27483, %r28636;
	// end inline asm
	xor.b32  	%r30826, %r30825, %r27481;
	and.b32  	%r30827, %r27483, %r27459;
	not.b32 	%r30828, %r27483;
	and.b32  	%r30829, %r27435, %r30828;
	or.b32  	%r30830, %r30827, %r30829;
	add.s32 	%r30831, %r30830, %r27411;
	add.s32 	%r30832, %r30831, %r30826;
	add.s32 	%r30833, %r30832, %r29359;
	add.s32 	%r30834, %r30833, %r26583;
	// begin inline asm
	shf.r.wrap.b32 %r27485, %r27495, %r27495, %r28640;
	// end inline asm
	// begin inline asm
	shf.r.wrap.b32 %r27489, %r27495, %r27495, %r28644;
	// end inline asm
	xor.b32  	%r30835, %r27489, %r27485;
	// begin inline asm
	shf.r.wrap.b32 %r27493, %r27495, %r27495, %r28648;
	// end inline asm
	xor.b32  	%r30836, %r30835, %r27493;
	xor.b32  	%r30837, %r27471, %r27447;
	and.b32  	%r30838, %r27495, %r30837;
	and.b32  	%r30839, %r27471, %r27447;
	xor.b32  	%r30840, %r30838, %r30839;
	add.s32 	%r27507, %r30834, %r27423;
	add.s32 	%r30841, %r30834, %r30840;
	add.s32 	%r27519, %r30841, %r30836;
	// begin inline asm
	shf.r.wrap.b32 %r27497, %r27507, %r27507, %r28628;
	// end inline asm
	// begin inline asm
	shf.r.wrap.b32 %r27501, %r27507, %r27507, %r28632;
	// end inline asm
	xor.b32  	%r30842, %r27501, %r27497;
	// begin inline asm
	shf.r.wrap.b32 %r27505, %r27507, %r27507, %r28636;
	// end inline asm
	xor.b32  	%r30843, %r30842, %r27505;
	and.b32  	%r30844, %r27507, %r27483;
	not.b32 	%r30845, %r27507;
	and.b32  	%r30846, %r27459, %r30845;
	or.b32  	%r30847, %r30844, %r30846;
	add.s32 	%r30848, %r30847, %r27435;
	add.s32 	%r30849, %r30848, %r30843;
	add.s32 	%r30850, %r30849, %r29377;
	add.s32 	%r30851, %r30850, %r26378;
	// begin inline asm
	shf.r.wrap.b32 %r27509, %r27519, %r27519, %r28640;
	// end inline asm
	// begin inline asm
	shf.r.wrap.b32 %r27513, %r27519, %r27519, %r28644;
	// end inline asm
	xor.b32  	%r30852, %r27513, %r27509;
	// begin inline asm
	shf.r.wrap.b32 %r27517, %r27519, %r27519, %r28648;
	// end inline asm
	xor.b32  	%r30853, %r30852, %r27517;
	xor.b32  	%r30854, %r27495, %r27471;
	and.b32  	%r30855, %r27519, %r30854;
	and.b32  	%r30856, %r27495, %r27471;
	xor.b32  	%r30857, %r30855, %r30856;
	add.s32 	%r27531, %r30851, %r27447;
	add.s32 	%r30858, %r30851, %r30857;
	add.s32 	%r27543, %r30858, %r30853;
	// begin inline asm
	shf.r.wrap.b32 %r27521, %r27531, %r27531, %r28628;
	// end inline asm
	// begin inline asm
	shf.r.wrap.b32 %r27525, %r27531, %r27531, %r28632;
	// end inline asm
	xor.b32  	%r30859, %r27525, %r27521;
	// begin inline asm
	shf.r.wrap.b32 %r27529, %r27531, %r27531, %r28636;
	// end inline asm
	xor.b32  	%r30860, %r30859, %r27529;
	and.b32  	%r30861, %r27531, %r27507;
	not.b32 	%r30862, %r27531;
	and.b32  	%r30863, %r27483, %r30862;
	or.b32  	%r30864, %r30861, %r30863;
	add.s32 	%r30865, %r30864, %r27459;
	add.s32 	%r30866, %r30865, %r30860;
	add.s32 	%r30867, %r30866, %r29395;
	add.s32 	%r30868, %r30867, %r26615;
	// begin inline asm
	shf.r.wrap.b32 %r27533, %r27543, %r27543, %r28640;
	// end inline asm
	// begin inline asm
	shf.r.wrap.b32 %r27537, %r27543, %r27543, %r28644;
	// end inline asm
	xor.b32  	%r30869, %r27537, %r27533;
	// begin inline asm
	shf.r.wrap.b32 %r27541, %r27543, %r27543, %r28648;
	// end inline asm
	xor.b32  	%r30870, %r30869, %r27541;
	xor.b32  	%r30871, %r27519, %r27495;
	and.b32  	%r30872, %r27543, %r30871;
	and.b32  	%r30873, %r27519, %r27495;
	xor.b32  	%r30874, %r30872, %r30873;
	add.s32 	%r27555, %r30868, %r27471;
	add.s32 	%r30875, %r30868, %r30874;
	add.s32 	%r27567, %r30875, %r30870;
	// begin inline asm
	shf.r.wrap.b32 %r27545, %r27555, %r27555, %r28628;
	// end inline asm
	// begin inline asm
	shf.r.wrap.b32 %r27549, %r27555, %r27555, %r28632;
	// end inline asm
	xor.b32  	%r30876, %r27549, %r27545;
	// begin inline asm
	shf.r.wrap.b32 %r27553, %r27555, %r27555, %r28636;
	// end inline asm
	xor.b32  	%r30877, %r30876, %r27553;
	and.b32  	%r30878, %r27555, %r27531;
	not.b32 	%r30879, %r27555;
	and.b32  	%r30880, %r27507, %r30879;
	or.b32  	%r30881, %r30878, %r30880;
	add.s32 	%r30882, %r30881, %r27483;
	add.s32 	%r30883, %r30882, %r30877;
	add.s32 	%r30884, %r30883, %r29413;
	add.s32 	%r30885, %r30884, %r26631;
	// begin inline asm
	shf.r.wrap.b32 %r27557, %r27567, %r27567, %r28640;
	// end inline asm
	// begin inline asm
	shf.r.wrap.b32 %r27561, %r27567, %r27567, %r28644;
	// end inline asm
	xor.b32  	%r30886, %r27561, %r27557;
	// begin inline asm
	shf.r.wrap.b32 %r27565, %r27567, %r27567, %r28648;
	// end inline asm
	xor.b32  	%r30887, %r30886, %r27565;
	xor.b32  	%r30888, %r27543, %r27519;
	and.b32  	%r30889, %r27567, %r30888;
	and.b32  	%r30890, %r27543, %r27519;
	xor.b32  	%r30891, %r30889, %r30890;
	add.s32 	%r27579, %r30885, %r27495;
	add.s32 	%r30892, %r30885, %r30891;
	add.s32 	%r27591, %r30892, %r30887;
	// begin inline asm
	shf.r.wrap.b32 %r27569, %r27579, %r27579, %r28628;
	// end inline asm
	// begin inline asm
	shf.r.wrap.b32 %r27573, %r27579, %r27579, %r28632;
	// end inline asm
	xor.b32  	%r30893, %r27573, %r27569;
	// begin inline asm
	shf.r.wrap.b32 %r27577, %r27579, %r27579, %r28636;
	// end inline asm
	xor.b32  	%r30894, %r30893, %r27577;
	and.b32  	%r30895, %r27579, %r27555;
	not.b32 	%r30896, %r27579;
	and.b32  	%r30897, %r27531, %r30896;
	or.b32  	%r30898, %r30895, %r30897;
	add.s32 	%r30899, %r30898, %r27507;
	add.s32 	%r30900, %r30899, %r30894;
	add.s32 	%r30901, %r30900, %r29431;
	add.s32 	%r30902, %r30901, %r26647;
	// begin inline asm
	shf.r.wrap.b32 %r27581, %r27591, %r27591, %r28640;
	// end inline asm
	// begin inline asm
	shf.r.wrap.b32 %r27585, %r27591, %r27591, %r28644;
	// end inline asm
	xor.b32  	%r30903, %r27585, %r27581;
	// begin inline asm
	shf.r.wrap.b32 %r27589, %r27591, %r27591, %r28648;
	// end inline asm
	xor.b32  	%r30904, %r30903, %r27589;
	xor.b32  	%r30905, %r27567, %r27543;
	and.b32  	%r30906, %r27591, %r30905;
	and.b32  	%r30907, %r27567, %r27543;
	xor.b32  	%r30908, %r30906, %r30907;
	add.s32 	%r27603, %r30902, %r27519;
	add.s32 	%r30909, %r30902, %r30908;
	add.s32 	%r27615, %r30909, %r30904;
	// begin inline asm
	shf.r.wrap.b32 %r27593, %r27603, %r27603, %r28628;
	// end inline asm
	// begin inline asm
	shf.r.wrap.b32 %r27597, %r27603, %r27603, %r28632;
	// end inline asm
	xor.b32  	%r30910, %r27597, %r27593;
	// begin inline asm
	shf.r.wrap.b32 %r27601, %r27603, %r27603, %r28636;
	// end inline asm
	xor.b32  	%r30911, %r30910, %r27601;
	and.b32  	%r30912, %r27603, %r27579;
	not.b32 	%r30913, %r27603;
	and.b32  	%r30914, %r27555, %r30913;
	or.b32  	%r30915, %r30912, %r30914;
	add.s32 	%r30916, %r30915, %r27531;
	add.s32 	%r30917, %r30916, %r30911;
	add.s32 	%r30918, %r30917, %r29449;
	add.s32 	%r30919, %r30918, %r26663;
	// begin inline asm
	shf.r.wrap.b32 %r27605, %r27615, %r27615, %r28640;
	// end inline asm
	// begin inline asm
	shf.r.wrap.b32 %r27609, %r27615, %r27615, %r28644;
	// end inline asm
	xor.b32  	%r30920, %r27609, %r27605;
	// begin inline asm
	shf.r.wrap.b32 %r27613, %r27615, %r27615, %r28648;
	// end inline asm
	xor.b32  	%r30921, %r30920, %r27613;
	xor.b32  	%r30922, %r27591, %r27567;
	and.b32  	%r30923, %r27615, %r30922;
	and.b32  	%r30924, %r27591, %r27567;
	xor.b32  	%r30925, %r30923, %r30924;
	add.s32 	%r27627, %r30919, %r27543;
	add.s32 	%r30926, %r30919, %r30925;
	add.s32 	%r27639, %r30926, %r30921;
	// begin inline asm
	shf.r.wrap.b32 %r27617, %r27627, %r27627, %r28628;
	// end inline asm
	// begin inline asm
	shf.r.wrap.b32 %r27621, %r27627, %r27627, %r28632;
	// end inline asm
	xor.b32  	%r30927, %r27621, %r27617;
	// begin inline asm
	shf.r.wrap.b32 %r27625, %r27627, %r27627, %r28636;
	// end inline asm
	xor.b32  	%r30928, %r30927, %r27625;
	and.b32  	%r30929, %r27627, %r27603;
	not.b32 	%r30930, %r27627;
	and.b32  	%r30931, %r27579, %r30930;
	or.b32  	%r30932, %r30929, %r30931;
	add.s32 	%r30933, %r30932, %r27555;
	add.s32 	%r30934, %r30933, %r30928;
	add.s32 	%r30935, %r30934, %r29467;
	add.s32 	%r30936, %r30935, %r26679;
	// begin inline asm
	shf.r.wrap.b32 %r27629, %r27639, %r27639, %r28640;
	// end inline asm
	// begin inline asm
	shf.r.wrap.b32 %r27633, %r27639, %r27639, %r28644;
	// end inline asm
	xor.b32  	%r30937, %r27633, %r27629;
	// begin inline asm
	shf.r.wrap.b32 %r27637, %r27639, %r27639, %r28648;
	// end inline asm
	xor.b32  	%r30938, %r30937, %r27637;
	xor.b32  	%r30939, %r27615, %r27591;
	and.b32  	%r30940, %r27639, %r30939;
	and.b32  	%r30941, %r27615, %r27591;
	xor.b32  	%r30942, %r30940, %r30941;
	add.s32 	%r27651, %r30936, %r27567;
	add.s32 	%r30943, %r30936, %r30942;
	add.s32 	%r27663, %r30943, %r30938;
	// begin inline asm
	shf.r.wrap.b32 %r27641, %r27651, %r27651, %r28628;
	// end inline asm
	// begin inline asm
	shf.r.wrap.b32 %r27645, %r27651, %r27651, %r28632;
	// end inline asm
	xor.b32  	%r30944, %r27645, %r27641;
	// begin inline asm
	shf.r.wrap.b32 %r27649, %r27651, %r27651, %r28636;
	// end inline asm
	xor.b32  	%r30945, %r30944, %r27649;
	and.b32  	%r30946, %r27651, %r27627;
	not.b32 	%r30947, %r27651;
	and.b32  	%r30948, %r27603, %r30947;
	or.b32  	%r30949, %r30946, %r30948;
	add.s32 	%r30950, %r30949, %r27579;
	add.s32 	%r30951, %r30950, %r30945;
	add.s32 	%r30952, %r30951, %r29485;
	add.s32 	%r30953, %r30952, %r26695;
	// begin inline asm
	shf.r.wrap.b32 %r27653, %r27663, %r27663, %r28640;
	// end inline asm
	// begin inline asm
	shf.r.wrap.b32 %r27657, %r27663, %r27663, %r28644;
	// end inline asm
	xor.b32  	%r30954, %r27657, %r27653;
	// begin inline asm
	shf.r.wrap.b32 %r27661, %r27663, %r27663, %r28648;
	// end inline asm
	xor.b32  	%r30955, %r30954, %r27661;
	xor.b32  	%r30956, %r27639, %r27615;
	and.b32  	%r30957, %r27663, %r30956;
	and.b32  	%r30958, %r27639, %r27615;
	xor.b32  	%r30959, %r30957, %r30958;
	add.s32 	%r27675, %r30953, %r27591;
	add.s32 	%r30960, %r30953, %r30959;
	add.s32 	%r27687, %r30960, %r30955;
	// begin inline asm
	shf.r.wrap.b32 %r27665, %r27675, %r27675, %r28628;
	// end inline asm
	// begin inline asm
	shf.r.wrap.b32 %r27669, %r27675, %r27675, %r28632;
	// end inline asm
	xor.b32  	%r30961, %r27669, %r27665;
	// begin inline asm
	shf.r.wrap.b32 %r27673, %r27675, %r27675, %r28636;
	// end inline asm
	xor.b32  	%r30962, %r30961, %r27673;
	and.b32  	%r30963, %r27675, %r27651;
	not.b32 	%r30964, %r27675;
	and.b32  	%r30965, %r27627, %r30964;
	or.b32  	%r30966, %r30963, %r30965;
	add.s32 	%r30967, %r30966, %r27603;
	add.s32 	%r30968, %r30967, %r30962;
	add.s32 	%r30969, %r30968, %r29503;
	add.s32 	%r30970, %r30969, %r26711;
	// begin inline asm
	shf.r.wrap.b32 %r27677, %r27687, %r27687, %r28640;
	// end inline asm
	// begin inline asm
	shf.r.wrap.b32 %r27681, %r27687, %r27687, %r28644;
	// end inline asm
	xor.b32  	%r30971, %r27681, %r27677;
	// begin inline asm
	shf.r.wrap.b32 %r27685, %r27687, %r27687, %r28648;
	// end inline asm
	xor.b32  	%r30972, %r30971, %r27685;
	xor.b32  	%r30973, %r27663, %r27639;
	and.b32  	%r30974, %r27687, %r30973;
	and.b32  	%r30975, %r27663, %r27639;
	xor.b32  	%r30976, %r30974, %r30975;
	add.s32 	%r27699, %r30970, %r27615;
	add.s32 	%r30977, %r30970, %r30976;
	add.s32 	%r27711, %r30977, %r30972;
	// begin inline asm
	shf.r.wrap.b32 %r27689, %r27699, %r27699, %r28628;
	// end inline asm
	// begin inline asm
	shf.r.wrap.b32 %r27693, %r27699, %r27699, %r28632;
	// end inline asm
	xor.b32  	%r30978, %r27693, %r27689;
	// begin inline asm
	shf.r.wrap.b32 %r27697, %r27699, %r27699, %r28636;
	// end inline asm
	xor.b32  	%r30979, %r30978, %r27697;
	and.b32  	%r30980, %r27699, %r27675;
	not.b32 	%r30981, %r27699;
	and.b32  	%r30982, %r27651, %r30981;
	or.b32  	%r30983, %r30980, %r30982;
	add.s32 	%r30984, %r30983, %r27627;
	add.s32 	%r30985, %r30984, %r30979;
	add.s32 	%r30986, %r30985, %r29521;
	add.s32 	%r30987, %r30986, %r26727;
	// begin inline asm
	shf.r.wrap.b32 %r27701, %r27711, %r27711, %r28640;
	// end inline asm
	// begin inline asm
	shf.r.wrap.b32 %r27705, %r27711, %r27711, %r28644;
	// end inline asm
	xor.b32  	%r30988, %r27705, %r27701;
	// begin inline asm
	shf.r.wrap.b32 %r27709, %r27711, %r27711, %r28648;
	// end inline asm
	xor.b32  	%r30989, %r30988, %r27709;
	xor.b32  	%r30990, %r27687, %r27663;
	and.b32  	%r30991, %r27711, %r30990;
	and.b32  	%r30992, %r27687, %r27663;
	xor.b32  	%r30993, %r30991, %r30992;
	add.s32 	%r27723, %r30987, %r27639;
	add.s32 	%r30994, %r30987, %r30993;
	add.s32 	%r27735, %r30994, %r30989;
	// begin inline asm
	shf.r.wrap.b32 %r27713, %r27723, %r27723, %r28628;
	// end inline asm
	// begin inline asm
	shf.r.wrap.b32 %r27717, %r27723, %r27723, %r28632;
	// end inline asm
	xor.b32  	%r30995, %r27717, %r27713;
	// begin inline asm
	shf.r.wrap.b32 %r27721, %r27723, %r27723, %r28636;
	// end inline asm
	xor.b32  	%r30996, %r30995, %r27721;
	and.b32  	%r30997, %r27723, %r27699;
	not.b32 	%r30998, %r27723;
	and.b32  	%r30999, %r27675, %r30998;
	or.b32  	%r31000, %r30997, %r30999;
	add.s32 	%r31001, %r31000, %r27651;
	add.s32 	%r31002, %r31001, %r30996;
	add.s32 	%r31003, %r31002, %r29539;
	add.s32 	%r31004, %r31003, %r26743;
	// begin inline asm
	shf.r.wrap.b32 %r27725, %r27735, %r27735, %r28640;
	// end inline asm
	// begin inline asm
	shf.r.wrap.b32 %r27729, %r27735, %r27735, %r28644;
	// end inline asm
	xor.b32  	%r31005, %r27729, %r27725;
	// begin inline asm
	shf.r.wrap.b32 %r27733, %r27735, %r27735, %r28648;
	// end inline asm
	xor.b32  	%r31006, %r31005, %r27733;
	xor.b32  	%r31007, %r27711, %r27687;
	and.b32  	%r31008, %r27735, %r31007;
	and.b32  	%r31009, %r27711, %r27687;
	xor.b32  	%r31010, %r31008, %r31009;
	add.s32 	%r27747, %r31004, %r27663;
	add.s32 	%r31011, %r31004, %r31010;
	add.s32 	%r27759, %r31011, %r31006;
	// begin inline asm
	shf.r.wrap.b32 %r27737, %r27747, %r27747, %r28628;
	// end inline asm
	// begin inline asm
	shf.r.wrap.b32 %r27741, %r27747, %r27747, %r28632;
	// end inline asm
	xor.b32  	%r31012, %r27741, %r27737;
	// begin inline asm
	shf.r.wrap.b32 %r27745, %r27747, %r27747, %r28636;
	// end inline asm
	xor.b32  	%r31013, %r31012, %r27745;
	and.b32  	%r31014, %r27747, %r27723;
	not.b32 	%r31015, %r27747;
	and.b32  	%r31016, %r27699, %r31015;
	or.b32  	%r31017, %r31014, %r31016;
	add.s32 	%r31018, %r31017, %r27675;
	add.s32 	%r31019, %r31018, %r31013;
	add.s32 	%r31020, %r31019, %r29557;
	add.s32 	%r31021, %r31020, %r26759;
	// begin inline asm
	shf.r.wrap.b32 %r27749, %r27759, %r27759, %r28640;
	// end inline asm
	// begin inline asm
	shf.r.wrap.b32 %r27753, %r27759, %r27759, %r28644;
	// end inline asm
	xor.b32  	%r31022, %r27753, %r27749;
	// begin inline asm
	shf.r.wrap.b32 %r27757, %r27759, %r27759, %r28648;
	// end inline asm
	xor.b32  	%r31023, %r31022, %r27757;
	xor.b32  	%r31024, %r27735, %r27711;
	and.b32  	%r31025, %r27759, %r31024;
	and.b32  	%r31026, %r27735, %r27711;
	xor.b32  	%r31027, %r31025, %r31026;
	add.s32 	%r27771, %r31021, %r27687;
	add.s32 	%r31028, %r31021, %r31027;
	add.s32 	%r27783, %r31028, %r31023;
	// begin inline asm
	shf.r.wrap.b32 %r27761, %r27771, %r27771, %r28628;
	// end inline asm
	// begin inline asm
	shf.r.wrap.b32 %r27765, %r27771, %r27771, %r28632;
	// end inline asm
	xor.b32  	%r31029, %r27765, %r27761;
	// begin inline asm
	shf.r.wrap.b32 %r27769, %r27771, %r27771, %r28636;
	// end inline asm
	xor.b32  	%r31030, %r31029, %r27769;
	and.b32  	%r31031, %r27771, %r27747;
	not.b32 	%r31032, %r27771;
	and.b32  	%r31033, %r27723, %r31032;
	or.b32  	%r31034, %r31031, %r31033;
	add.s32 	%r31035, %r31034, %r27699;
	add.s32 	%r31036, %r31035, %r31030;
	add.s32 	%r31037, %r31036, %r29575;
	add.s32 	%r31038, %r31037, %r26775;
	// begin inline asm
	shf.r.wrap.b32 %r27773, %r27783, %r27783, %r28640;
	// end inline asm
	// begin inline asm
	shf.r.wrap.b32 %r27777, %r27783, %r27783, %r28644;
	// end inline asm
	xor.b32  	%r31039, %r27777, %r27773;
	// begin inline asm
	shf.r.wrap.b32 %r27781, %r27783, %r27783, %r28648;
	// end inline asm
	xor.b32  	%r31040, %r31039, %r27781;
	xor.b32  	%r31041, %r27759, %r27735;
	and.b32  	%r31042, %r27783, %r31041;
	and.b32  	%r31043, %r27759, %r27735;
	xor.b32  	%r31044, %r31042, %r31043;
	add.s32 	%r27795, %r31038, %r27711;
	add.s32 	%r31045, %r31038, %r31044;
	add.s32 	%r27807, %r31045, %r31040;
	// begin inline asm
	shf.r.wrap.b32 %r27785, %r27795, %r27795, %r28628;
	// end inline asm
	// begin inline asm
	shf.r.wrap.b32 %r27789, %r27795, %r27795, %r28632;
	// end inline asm
	xor.b32  	%r31046, %r27789, %r27785;
	// begin inline asm
	shf.r.wrap.b32 %r27793, %r27795, %r27795, %r28636;
	// end inline asm
	xor.b32  	%r31047, %r31046, %r27793;
	and.b32  	%r31048, %r27795, %r27771;
	not.b32 	%r31049, %r27795;
	and.b32  	%r31050, %r27747, %r31049;
	or.b32  	%r31051, %r31048, %r31050;
	add.s32 	%r31052, %r31051, %r27723;
	add.s32 	%r31053, %r31052, %r31047;
	add.s32 	%r31054, %r31053, %r29593;
	add.s32 	%r31055, %r31054, %r26791;
	// begin inline asm
	shf.r.wrap.b32 %r27797, %r27807, %r27807, %r28640;
	// end inline asm
	// begin inline asm
	shf.r.wrap.b32 %r27801, %r27807, %r27807, %r28644;
	// end inline asm
	xor.b32  	%r31056, %r27801, %r27797;
	// begin inline asm
	shf.r.wrap.b32 %r27805, %r27807, %r27807, %r28648;
	// end inline asm
	xor.b32  	%r31057, %r31056, %r27805;
	xor.b32  	%r31058, %r27783, %r27759;
	and.b32  	%r31059, %r27807, %r31058;
	and.b32  	%r31060, %r27783, %r27759;
	xor.b32  	%r31061, %r31059, %r31060;
	add.s32 	%r27819, %r31055, %r27735;
	add.s32 	%r31062, %r31055, %r31061;
	add.s32 	%r27831, %r31062, %r31057;
	// begin inline asm
	shf.r.wrap.b32 %r27809, %r27819, %r27819, %r28628;
	// end inline asm
	// begin inline asm
	shf.r.wrap.b32 %r27813, %r27819, %r27819, %r28632;
	// end inline asm
	xor.b32  	%r31063, %r27813, %r27809;
	// begin inline asm
	shf.r.wrap.b32 %r27817, %r27819, %r27819, %r28636;
	// end inline asm
	xor.b32  	%r31064, %r31063, %r27817;
	and.b32  	%r31065, %r27819, %r27795;
	not.b32 	%r31066, %r27819;
	and.b32  	%r31067, %r27771, %r31066;
	or.b32  	%r31068, %r31065, %r31067;
	add.s32 	%r31069, %r31068, %r27747;
	add.s32 	%r31070, %r31069, %r31064;
	add.s32 	%r31071, %r31070, %r29611;
	add.s32 	%r31072, %r31071, %r26807;
	// begin inline asm
	shf.r.wrap.b32 %r27821, %r27831, %r27831, %r28640;
	// end inline asm
	// begin inline asm
	shf.r.wrap.b32 %r27825, %r27831, %r27831, %r28644;
	// end inline asm
	xor.b32  	%r31073, %r27825, %r27821;
	// begin inline asm
	shf.r.wrap.b32 %r27829, %r27831, %r27831, %r28648;
	// end inline asm
	xor.b32  	%r31074, %r31073, %r27829;
	xor.b32  	%r31075, %r27807, %r27783;
	and.b32  	%r31076, %r27831, %r31075;
	and.b32  	%r31077, %r27807, %r27783;
	xor.b32  	%r31078, %r31076, %r31077;
	add.s32 	%r27843, %r31072, %r27759;
	add.s32 	%r31079, %r31072, %r31078;
	add.s32 	%r27855, %r31079, %r31074;
	// begin inline asm
	shf.r.wrap.b32 %r27833, %r27843, %r27843, %r28628;
	// end inline asm
	// begin inline asm
	shf.r.wrap.b32 %r27837, %r27843, %r27843, %r28632;
	// end inline asm
	xor.b32  	%r31080, %r27837, %r27833;
	// begin inline asm
	shf.r.wrap.b32 %r27841, %r27843, %r27843, %r28636;
	// end inline asm
	xor.b32  	%r31081, %r31080, %r27841;
	and.b32  	%r31082, %r27843, %r27819;
	not.b32 	%r31083, %r27843;
	and.b32  	%r31084, %r27795, %r31083;
	or.b32  	%r31085, %r31082, %r31084;
	add.s32 	%r31086, %r31085, %r27771;
	add.s32 	%r31087, %r31086, %r31081;
	add.s32 	%r31088, %r31087, %r29629;
	add.s32 	%r31089, %r31088, %r26823;
	// begin inline asm
	shf.r.wrap.b32 %r27845, %r27855, %r27855, %r28640;
	// end inline asm
	// begin inline asm
	shf.r.wrap.b32 %r27849, %r27855, %r27855, %r28644;
	// end inline asm
	xor.b32  	%r31090, %r27849, %r27845;
	// begin inline asm
	shf.r.wrap.b32 %r27853, %r27855, %r27855, %r28648;
	// end inline asm
	xor.b32  	%r31091, %r31090, %r27853;
	xor.b32  	%r31092, %r27831, %r27807;
	and.b32  	%r31093, %r27855, %r31092;
	and.b32  	%r31094, %r27831, %r27807;
	xor.b32  	%r31095, %r31093, %r31094;
	add.s32 	%r27867, %r31089, %r27783;
	add.s32 	%r31096, %r31089, %r31095;
	add.s32 	%r27879, %r31096, %r31091;
	// begin inline asm
	shf.r.wrap.b32 %r27857, %r27867, %r27867, %r28628;
	// end inline asm
	// begin inline asm
	shf.r.wrap.b32 %r27861, %r27867, %r27867, %r28632;
	// end inline asm
	xor.b32  	%r31097, %r27861, %r27857;
	// begin inline asm
	shf.r.wrap.b32 %r27865, %r27867, %r27867, %r28636;
	// end inline asm
	xor.b32  	%r31098, %r31097, %r27865;
	and.b32  	%r31099, %r27867, %r27843;
	not.b32 	%r31100, %r27867;
	and.b32  	%r31101, %r27819, %r31100;
	or.b32  	%r31102, %r31099, %r31101;
	add.s32 	%r31103, %r31102, %r27795;
	add.s32 	%r31104, %r31103, %r31098;
	add.s32 	%r31105, %r31104, %r29647;
	add.s32 	%r31106, %r31105, %r26839;
	// begin inline asm
	shf.r.wrap.b32 %r27869, %r27879, %r27879, %r28640;
	// end inline asm
	// begin inline asm
	shf.r.wrap.b32 %r27873, %r27879, %r27879, %r28644;
	// end inline asm
	xor.b32  	%r31107, %r27873, %r27869;
	// begin inline asm
	shf.r.wrap.b32 %r27877, %r27879, %r27879, %r28648;
	// end inline asm
	xor.b32  	%r31108, %r31107, %r27877;
	xor.b32  	%r31109, %r27855, %r27831;
	and.b32  	%r31110, %r27879, %r31109;
	and.b32  	%r31111, %r27855, %r27831;
	xor.b32  	%r31112, %r31110, %r31111;
	add.s32 	%r27891, %r31106, %r27807;
	add.s32 	%r31113, %r31106, %r31112;
	add.s32 	%r27903, %r31113, %r31108;
	// begin inline asm
	shf.r.wrap.b32 %r27881, %r27891, %r27891, %r28628;
	// end inline asm
	// begin inline asm
	shf.r.wrap.b32 %r27885, %r27891, %r27891, %r28632;
	// end inline asm
	xor.b32  	%r31114, %r27885, %r27881;
	// begin inline asm
	shf.r.wrap.b32 %r27889, %r27891, %r27891, %r28636;
	// end inline asm
	xor.b32  	%r31115, %r31114, %r27889;
	and.b32  	%r31116, %r27891, %r27867;
	not.b32 	%r31117, %r27891;
	and.b32  	%r31118, %r27843, %r31117;
	or.b32  	%r31119, %r31116, %r31118;
	add.s32 	%r31120, %r31119, %r27819;
	add.s32 	%r31121, %r31120, %r31115;
	add.s32 	%r31122, %r31121, %r29665;
	add.s32 	%r31123, %r31122, %r26855;
	// begin inline asm
	shf.r.wrap.b32 %r27893, %r27903, %r27903, %r28640;
	// end inline asm
	// begin inline asm
	shf.r.wrap.b32 %r27897, %r27903, %r27903, %r28644;
	// end inline asm
	xor.b32  	%r31124, %r27897, %r27893;
	// begin inline asm
	shf.r.wrap.b32 %r27901, %r27903, %r27903, %r28648;
	// end inline asm
	xor.b32  	%r31125, %r31124, %r27901;
	xor.b32  	%r31126, %r27879, %r27855;
	and.b32  	%r31127, %r27903, %r31126;
	and.b32  	%r31128, %r27879, %r27855;
	xor.b32  	%r31129, %r31127, %r31128;
	add.s32 	%r27915, %r31123, %r27831;
	add.s32 	%r31130, %r31123, %r31129;
	add.s32 	%r27927, %r31130, %r31125;
	// begin inline asm
	shf.r.wrap.b32 %r27905, %r27915, %r27915, %r28628;
	// end inline asm
	// begin inline asm
	shf.r.wrap.b32 %r27909, %r27915, %r27915, %r28632;
	// end inline asm
	xor.b32  	%r31131, %r27909, %r27905;
	// begin inline asm
	shf.r.wrap.b32 %r27913, %r27915, %r27915, %r28636;
	// end inline asm
	xor.b32  	%r31132, %r31131, %r27913;
	and.b32  	%r31133, %r27915, %r27891;
	not.b32 	%r31134, %r27915;
	and.b32  	%r31135, %r27867, %r31134;
	or.b32  	%r31136, %r31133, %r31135;
	add.s32 	%r31137, %r31136, %r27843;
	add.s32 	%r31138, %r31137, %r31132;
	add.s32 	%r31139, %r31138, %r29683;
	add.s32 	%r31140, %r31139, %r26871;
	// begin inline asm
	shf.r.wrap.b32 %r27917, %r27927, %r27927, %r28640;
	// end inline asm
	// begin inline asm
	shf.r.wrap.b32 %r27921, %r27927, %r27927, %r28644;
	// end inline asm
	xor.b32  	%r31141, %r27921, %r27917;
	// begin inline asm
	shf.r.wrap.b32 %r27925, %r27927, %r27927, %r28648;
	// end inline asm
	xor.b32  	%r31142, %r31141, %r27925;
	xor.b32  	%r31143, %r27903, %r27879;
	and.b32  	%r31144, %r27927, %r31143;
	and.b32  	%r31145, %r27903, %r27879;
	xor.b32  	%r31146, %r31144, %r31145;
	add.s32 	%r27939, %r31140, %r27855;
	add.s32 	%r31147, %r31140, %r31146;
	add.s32 	%r27951, %r31147, %r31142;
	// begin inline asm
	shf.r.wrap.b32 %r27929, %r27939, %r27939, %r28628;
	// end inline asm
	// begin inline asm
	shf.r.wrap.b32 %r27933, %r27939, %r27939, %r28632;
	// end inline asm
	xor.b32  	%r31148, %r27933, %r27929;
	// begin inline asm
	shf.r.wrap.b32 %r27937, %r27939, %r27939, %r28636;
	// end inline asm
	xor.b32  	%r31149, %r31148, %r27937;
	and.b32  	%r31150, %r27939, %r27915;
	not.b32 	%r31151, %r27939;
	and.b32  	%r31152, %r27891, %r31151;
	or.b32  	%r31153, %r31150, %r31152;
	add.s32 	%r31154, %r31153, %r27867;
	add.s32 	%r31155, %r31154, %r31149;
	add.s32 	%r31156, %r31155, %r29701;
	add.s32 	%r31157, %r31156, %r26887;
	// begin inline asm
	shf.r.wrap.b32 %r27941, %r27951, %r27951, %r28640;
	// end inline asm
	// begin inline asm
	shf.r.wrap.b32 %r27945, %r27951, %r27951, %r28644;
	// end inline asm
	xor.b32  	%r31158, %r27945, %r27941;
	// begin inline asm
	shf.r.wrap.b32 %r27949, %r27951, %r27951, %r28648;
	// end inline asm
	xor.b32  	%r31159, %r31158, %r27949;
	xor.b32  	%r31160, %r27927, %r27903;
	and.b32  	%r31161, %r27951, %r31160;
	and.b32  	%r31162, %r27927, %r27903;
	xor.b32  	%r31163, %r31161, %r31162;
	add.s32 	%r27963, %r31157, %r27879;
	add.s32 	%r31164, %r31157, %r31163;
	add.s32 	%r27975, %r31164, %r31159;
	// begin inline asm
	shf.r.wrap.b32 %r27953, %r27963, %r27963, %r28628;
	// end inline asm
	// begin inline asm
	shf.r.wrap.b32 %r27957, %r27963, %r27963, %r28632;
	// end inline asm
	xor.b32  	%r31165, %r27957, %r27953;
	// begin inline asm
	shf.r.wrap.b32 %r27961, %r27963, %r27963, %r28636;
	// end inline asm
	xor.b32  	%r31166, %r31165, %r27961;
	and.b32  	%r31167, %r27963, %r27939;
	not.b32 	%r31168, %r27963;
	and.b32  	%r31169, %r27915, %r31168;
	or.b32  	%r31170, %r31167, %r31169;
	add.s32 	%r31171, %r31170, %r27891;
	add.s32 	%r31172, %r31171, %r31166;
	add.s32 	%r31173, %r31172, %r29719;
	add.s32 	%r31174, %r31173, %r26903;
	// begin inline asm
	shf.r.wrap.b32 %r27965, %r27975, %r27975, %r28640;
	// end inline asm
	// begin inline asm
	shf.r.wrap.b32 %r27969, %r27975, %r27975, %r28644;
	// end inline asm
	xor.b32  	%r31175, %r27969, %r27965;
	// begin inline asm
	shf.r.wrap.b32 %r27973, %r27975, %r27975, %r28648;
	// end inline asm
	xor.b32  	%r31176, %r31175, %r27973;
	xor.b32  	%r31177, %r27951, %r27927;
	and.b32  	%r31178, %r27975, %r31177;
	and.b32  	%r31179, %r27951, %r27927;
	xor.b32  	%r31180, %r31178, %r31179;
	add.s32 	%r27987, %r31174, %r27903;
	add.s32 	%r31181, %r31174, %r31180;
	add.s32 	%r27999, %r31181, %r31176;
	// begin inline asm
	shf.r.wrap.b32 %r27977, %r27987, %r27987, %r28628;
	// end inline asm
	// begin inline asm
	shf.r.wrap.b32 %r27981, %r27987, %r27987, %r28632;
	// end inline asm
	xor.b32  	%r31182, %r27981, %r27977;
	// begin inline asm
	shf.r.wrap.b32 %r27985, %r27987, %r27987, %r28636;
	// end inline asm
	xor.b32  	%r31183, %r31182, %r27985;
	and.b32  	%r31184, %r27987, %r27963;
	not.b32 	%r31185, %r27987;
	and.b32  	%r31186, %r27939, %r31185;
	or.b32  	%r31187, %r31184, %r31186;
	add.s32 	%r31188, %r31187, %r27915;
	add.s32 	%r31189, %r31188, %r31183;
	add.s32 	%r31190, %r31189, %r29737;
	add.s32 	%r31191, %r31190, %r26919;
	// begin inline asm
	shf.r.wrap.b32 %r27989, %r27999, %r27999, %r28640;
	// end inline asm
	// begin inline asm
	shf.r.wrap.b32 %r27993, %r27999, %r27999, %r28644;
	// end inline asm
	xor.b32  	%r31192, %r27993, %r27989;
	// begin inline asm
	shf.r.wrap.b32 %r27997, %r27999, %r27999, %r28648;
	// end inline asm
	xor.b32  	%r31193, %r31192, %r27997;
	xor.b32  	%r31194, %r27975, %r27951;
	and.b32  	%r31195, %r27999, %r31194;
	and.b32  	%r31196, %r27975, %r27951;
	xor.b32  	%r31197, %r31195, %r31196;
	add.s32 	%r28011, %r31191, %r27927;
	add.s32 	%r31198, %r31191, %r31197;
	add.s32 	%r28023, %r31198, %r31193;
	// begin inline asm
	shf.r.wrap.b32 %r28001, %r28011, %r28011, %r28628;
	// end inline asm
	// begin inline asm
	shf.r.wrap.b32 %r28005, %r28011, %r28011, %r28632;
	// end inline asm
	xor.b32  	%r31199, %r28005, %r28001;
	// begin inline asm
	shf.r.wrap.b32 %r28009, %r28011, %r28011, %r28636;
	// end inline asm
	xor.b32  	%r31200, %r31199, %r28009;
	and.b32  	%r31201, %r28011, %r27987;
	not.b32 	%r31202, %r28011;
	and.b32  	%r31203, %r27963, %r31202;
	or.b32  	%r31204, %r31201, %r31203;
	add.s32 	%r31205, %r31204, %r27939;
	add.s32 	%r31206, %r31205, %r31200;
	add.s32 	%r31207, %r31206, %r29755;
	add.s32 	%r31208, %r31207, %r26935;
	// begin inline asm
	shf.r.wrap.b32 %r28013, %r28023, %r28023, %r28640;
	// end inline asm
	// begin inline asm
	shf.r.wrap.b32 %r28017, %r28023, %r28023, %r28644;
	// end inline asm
	xor.b32  	%r31209, %r28017, %r28013;
	// begin inline asm
	shf.r.wrap.b32 %r28021, %r28023, %r28023, %r28648;
	// end inline asm
	xor.b32  	%r31210, %r31209, %r28021;
	xor.b32  	%r31211, %r27999, %r27975;
	and.b32  	%r31212, %r28023, %r31211;
	and.b32  	%r31213, %r27999, %r27975;
	xor.b32  	%r31214, %r31212, %r31213;
	add.s32 	%r28035, %r31208, %r27951;
	add.s32 	%r31215, %r31208, %r31214;
	add.s32 	%r28047, %r31215, %r31210;
	// begin inline asm
	shf.r.wrap.b32 %r28025, %r28035, %r28035, %r28628;
	// end inline asm
	// begin inline asm
	shf.r.wrap.b32 %r28029, %r28035, %r28035, %r28632;
	// end inline asm
	xor.b32  	%r31216, %r28029, %r28025;
	// begin inline asm
	shf.r.wrap.b32 %r28033, %r28035, %r28035, %r28636;
	// end inline asm
	xor.b32  	%r31217, %r31216, %r28033;
	and.b32  	%r31218, %r28035, %r28011;
	not.b32 	%r31219, %r28035;
	and.b32  	%r31220, %r27987, %r31219;
	or.b32  	%r31221, %r31218, %r31220;
	add.s32 	%r31222, %r31221, %r27963;
	add.s32 	%r31223, %r31222, %r31217;
	add.s32 	%r31224, %r31223, %r29773;
	add.s32 	%r31225, %r31224, %r26951;
	// begin inline asm
	shf.r.wrap.b32 %r28037, %r28047, %r28047, %r28640;
	// end inline asm
	// begin inline asm
	shf.r.wrap.b32 %r28041, %r28047, %r28047, %r28644;
	// end inline asm
	xor.b32  	%r31226, %r28041, %r28037;
	// begin inline asm
	shf.r.wrap.b32 %r28045, %r28047, %r28047, %r28648;
	// end inline asm
	xor.b32  	%r31227, %r31226, %r28045;
	xor.b32  	%r31228, %r28023, %r27999;
	and.b32  	%r31229, %r28047, %r31228;
	and.b32  	%r31230, %r28023, %r27999;
	xor.b32  	%r31231, %r31229, %r31230;
	add.s32 	%r28059, %r31225, %r27975;
	add.s32 	%r31232, %r31225, %r31231;
	add.s32 	%r28071, %r31232, %r31227;
	// begin inline asm
	shf.r.wrap.b32 %r28049, %r28059, %r28059, %r28628;
	// end inline asm
	// begin inline asm
	shf.r.wrap.b32 %r28053, %r28059, %r28059, %r28632;
	// end inline asm
	xor.b32  	%r31233, %r28053, %r28049;
	// begin inline asm
	shf.r.wrap.b32 %r28057, %r28059, %r28059, %r28636;
	// end inline asm
	xor.b32  	%r31234, %r31233, %r28057;
	and.b32  	%r31235, %r28059, %r28035;
	not.b32 	%r31236, %r28059;
	and.b32  	%r31237, %r28011, %r31236;
	or.b32  	%r31238, %r31235, %r31237;
	add.s32 	%r31239, %r31238, %r27987;
	add.s32 	%r31240, %r31239, %r31234;
	add.s32 	%r31241, %r31240, %r29791;
	add.s32 	%r31242, %r31241, %r26967;
	// begin inline asm
	shf.r.wrap.b32 %r28061, %r28071, %r28071, %r28640;
	// end inline asm
	// begin inline asm
	shf.r.wrap.b32 %r28065, %r28071, %r28071, %r28644;
	// end inline asm
	xor.b32  	%r31243, %r28065, %r28061;
	// begin inline asm
	shf.r.wrap.b32 %r28069, %r28071, %r28071, %r28648;
	// end inline asm
	xor.b32  	%r31244, %r31243, %r28069;
	xor.b32  	%r31245, %r28047, %r28023;
	and.b32  	%r31246, %r28071, %r31245;
	and.b32  	%r31247, %r28047, %r28023;
	xor.b32  	%r31248, %r31246, %r31247;
	add.s32 	%r28083, %r31242, %r27999;
	add.s32 	%r31249, %r31242, %r31248;
	add.s32 	%r28095, %r31249, %r31244;
	// begin inline asm
	shf.r.wrap.b32 %r28073, %r28083, %r28083, %r28628;
	// end inline asm
	// begin inline asm
	shf.r.wrap.b32 %r28077, %r28083, %r28083, %r28632;
	// end inline asm
	xor.b32  	%r31250, %r28077, %r28073;
	// begin inline asm
	shf.r.wrap.b32 %r28081, %r28083, %r28083, %r28636;
	// end inline asm
	xor.b32  	%r31251, %r31250, %r28081;
	and.b32  	%r31252, %r28083, %r28059;
	not.b32 	%r31253, %r28083;
	and.b32  	%r31254, %r28035, %r31253;
	or.b32  	%r31255, %r31252, %r31254;
	add.s32 	%r31256, %r31255, %r28011;
	add.s32 	%r31257, %r31256, %r31251;
	add.s32 	%r31258, %r31257, %r29809;
	add.s32 	%r31259, %r31258, %r26983;
	// begin inline asm
	shf.r.wrap.b32 %r28085, %r28095, %r28095, %r28640;
	// end inline asm
	// begin inline asm
	shf.r.wrap.b32 %r28089, %r28095, %r28095, %r28644;
	// end inline asm
	xor.b32  	%r31260, %r28089, %r28085;
	// begin inline asm
	shf.r.wrap.b32 %r28093, %r28095, %r28095, %r28648;
	// end inline asm
	xor.b32  	%r31261, %r31260, %r28093;
	xor.b32  	%r31262, %r28071, %r28047;
	and.b32  	%r31263, %r28095, %r31262;
	and.b32  	%r31264, %r28071, %r28047;
	xor.b32  	%r31265, %r31263, %r31264;
	add.s32 	%r28107, %r31259, %r28023;
	add.s32 	%r31266, %r31259, %r31265;
	add.s32 	%r28119, %r31266, %r31261;
	// begin inline asm
	shf.r.wrap.b32 %r28097, %r28107, %r28107, %r28628;
	// end inline asm
	// begin inline asm
	shf.r.wrap.b32 %r28101, %r28107, %r28107, %r28632;
	// end inline asm
	xor.b32  	%r31267, %r28101, %r28097;
	// begin inline asm
	shf.r.wrap.b32 %r28105, %r28107, %r28107, %r28636;
	// end inline asm
	xor.b32  	%r31268, %r31267, %r28105;
	and.b32  	%r31269, %r28107, %r28083;
	not.b32 	%r31270, %r28107;
	and.b32  	%r31271, %r28059, %r31270;
	or.b32  	%r31272, %r31269, %r31271;
	add.s32 	%r31273, %r31272, %r28035;
	add.s32 	%r31274, %r31273, %r31268;
	add.s32 	%r31275, %r31274, %r29827;
	add.s32 	%r31276, %r31275, %r26999;
	// begin inline asm
	shf.r.wrap.b32 %r28109, %r28119, %r28119, %r28640;
	// end inline asm
	// begin inline asm
	shf.r.wrap.b32 %r28113, %r28119, %r28119, %r28644;
	// end inline asm
	xor.b32  	%r31277, %r28113, %r28109;
	// begin inline asm
	shf.r.wrap.b32 %r28117, %r28119, %r28119, %r28648;
	// end inline asm
	xor.b32  	%r31278, %r31277, %r28117;
	xor.b32  	%r31279, %r28095, %r28071;
	and.b32  	%r31280, %r28119, %r31279;
	and.b32  	%r31281, %r28095, %r28071;
	xor.b32  	%r31282, %r31280, %r31281;
	add.s32 	%r28131, %r31276, %r28047;
	add.s32 	%r31283, %r31276, %r31282;
	add.s32 	%r28143, %r31283, %r31278;
	// begin inline asm
	shf.r.wrap.b32 %r28121, %r28131, %r28131, %r28628;
	// end inline asm
	// begin inline asm
	shf.r.wrap.b32 %r28125, %r28131, %r28131, %r28632;
	// end inline asm
	xor.b32  	%r31284, %r28125, %r28121;
	// begin inline asm
	shf.r.wrap.b32 %r28129, %r28131, %r28131, %r28636;
	// end inline asm
	xor.b32  	%r31285, %r31284, %r28129;
	and.b32  	%r31286, %r28131, %r28107;
	not.b32 	%r31287, %r28131;
	and.b32  	%r31288, %r28083, %r31287;
	or.b32  	%r31289, %r31286, %r31288;
	add.s32 	%r31290, %r31289, %r28059;
	add.s32 	%r31291, %r31290, %r31285;
	add.s32 	%r31292, %r31291, %r29845;
	add.s32 	%r31293, %r31292, %r27015;
	// begin inline asm
	shf.r.wrap.b32 %r28133, %r28143, %r28143, %r28640;
	// end inline asm
	// begin inline asm
	shf.r.wrap.b32 %r28137, %r28143, %r28143, %r28644;
	// end inline asm
	xor.b32  	%r31294, %r28137, %r28133;
	// begin inline asm
	shf.r.wrap.b32 %r28141, %r28143, %r28143, %r28648;
	// end inline asm
	xor.b32  	%r31295, %r31294, %r28141;
	xor.b32  	%r31296, %r28119, %r28095;
	and.b32  	%r31297, %r28143, %r31296;
	and.b32  	%r31298, %r28119, %r28095;
	xor.b32  	%r31299, %r31297, %r31298;
	add.s32 	%r28155, %r31293, %r28071;
	add.s32 	%r31300, %r31293, %r31299;
	add.s32 	%r28167, %r31300, %r31295;
	// begin inline asm
	shf.r.wrap.b32 %r28145, %r28155, %r28155, %r28628;
	// end inline asm
	// begin inline asm
	shf.r.wrap.b32 %r28149, %r28155, %r28155, %r28632;
	// end inline asm
	xor.b32  	%r31301, %r28149, %r28145;
	// begin inline asm
	shf.r.wrap.b32 %r28153, %r28155, %r28155, %r28636;
	// end inline asm
	xor.b32  	%r31302, %r31301, %r28153;
	and.b32  	%r31303, %r28155, %r28131;
	not.b32 	%r31304, %r28155;
	and.b32  	%r31305, %r28107, %r31304;
	or.b32  	%r31306, %r31303, %r31305;
	add.s32 	%r31307, %r31306, %r28083;
	add.s32 	%r31308, %r31307, %r31302;
	add.s32 	%r31309, %r31308, %r29863;
	add.s32 	%r31310, %r31309, %r27031;
	// begin inline asm
	shf.r.wrap.b32 %r28157, %r28167, %r28167, %r28640;
	// end inline asm
	// begin inline asm
	shf.r.wrap.b32 %r28161, %r28167, %r28167, %r28644;
	// end inline asm
	xor.b32  	%r31311, %r28161, %r28157;
	// begin inline asm
	shf.r.wrap.b32 %r28165, %r28167, %r28167, %r28648;
	// end inline asm
	xor.b32  	%r31312, %r31311, %r28165;
	xor.b32  	%r31313, %r28143, %r28119;
	and.b32  	%r31314, %r28167, %r31313;
	and.b32  	%r31315, %r28143, %r28119;
	xor.b32  	%r31316, %r31314, %r31315;
	add.s32 	%r28179, %r31310, %r28095;
	add.s32 	%r31317, %r31310, %r31316;
	add.s32 	%r28191, %r31317, %r31312;
	// begin inline asm
	shf.r.wrap.b32 %r28169, %r28179, %r28179, %r28628;
	// end inline asm
	// begin inline asm
	shf.r.wrap.b32 %r28173, %r28179, %r28179, %r28632;
	// end inline asm
	xor.b32  	%r31318, %r28173, %r28169;
	// begin inline asm
	shf.r.wrap.b32 %r28177, %r28179, %r28179, %r28636;
	// end inline asm
	xor.b32  	%r31319, %r31318, %r28177;
	and.b32  	%r31320, %r28179, %r28155;
	not.b32 	%r31321, %r28179;
	and.b32  	%r31322, %r28131, %r31321;
	or.b32  	%r31323, %r31320, %r31322;
	add.s32 	%r31324, %r31323, %r28107;
	add.s32 	%r31325, %r31324, %r31319;
	add.s32 	%r31326, %r31325, %r29881;
	add.s32 	%r31327, %r31326, %r27047;
	// begin inline asm
	shf.r.wrap.b32 %r28181, %r28191, %r28191, %r28640;
	// end inline asm
	// begin inline asm
	shf.r.wrap.b32 %r28185, %r28191, %r28191, %r28644;
	// end inline asm
	xor.b32  	%r31328, %r28185, %r28181;
	// begin inline asm
	shf.r.wrap.b32 %r28189, %r28191, %r28191, %r28648;
	// end inline asm
	xor.b32  	%r31329, %r31328, %r28189;
	xor.b32  	%r31330, %r28167, %r28143;
	and.b32  	%r31331, %r28191, %r31330;
	and.b32  	%r31332, %r28167, %r28143;
	xor.b32  	%r31333, %r31331, %r31332;
	add.s32 	%r28203, %r31327, %r28119;
	add.s32 	%r31334, %r31327, %r31333;
	add.s32 	%r28215, %r31334, %r31329;
	// begin inline asm
	shf.r.wrap.b32 %r28193, %r28203, %r28203, %r28628;
	// end inline asm
	// begin inline asm
	shf.r.wrap.b32 %r28197, %r28203, %r28203, %r28632;
	// end inline asm
	xor.b32  	%r31335, %r28197, %r28193;
	// begin inline asm
	shf.r.wrap.b32 %r28201, %r28203, %r28203, %r28636;
	// end inline asm
	xor.b32  	%r31336, %r31335, %r28201;
	and.b32  	%r31337, %r28203, %r28179;
	not.b32 	%r31338, %r28203;
	and.b32  	%r31339, %r28155, %r31338;
	or.b32  	%r31340, %r31337, %r31339;
	add.s32 	%r31341, %r31340, %r28131;
	add.s32 	%r31342, %r31341, %r31336;
	add.s32 	%r31343, %r31342, %r29899;
	add.s32 	%r31344, %r31343, %r27063;
	// begin inline asm
	shf.r.wrap.b32 %r28205, %r28215, %r28215, %r28640;
	// end inline asm
	// begin inline asm
	shf.r.wrap.b32 %r28209, %r28215, %r28215, %r28644;
	// end inline asm
	xor.b32  	%r31345, %r28209, %r28205;
	// begin inline asm
	shf.r.wrap.b32 %r28213, %r28215, %r28215, %r28648;
	// end inline asm
	xor.b32  	%r31346, %r31345, %r28213;
	xor.b32  	%r31347, %r28191, %r28167;
	and.b32  	%r31348, %r28215, %r31347;
	and.b32  	%r31349, %r28191, %r28167;
	xor.b32  	%r31350, %r31348, %r31349;
	add.s32 	%r28227, %r31344, %r28143;
	add.s32 	%r31351, %r31344, %r31350;
	add.s32 	%r28239, %r31351, %r31346;
	// begin inline asm
	shf.r.wrap.b32 %r28217, %r28227, %r28227, %r28628;
	// end inline asm
	// begin inline asm
	shf.r.wrap.b32 %r28221, %r28227, %r28227, %r28632;
	// end inline asm
	xor.b32  	%r31352, %r28221, %r28217;
	// begin inline asm
	shf.r.wrap.b32 %r28225, %r28227, %r28227, %r28636;
	// end inline asm
	xor.b32  	%r31353, %r31352, %r28225;
	and.b32  	%r31354, %r28227, %r28203;
	not.b32 	%r31355, %r28227;
	and.b32  	%r31356, %r28179, %r31355;
	or.b32  	%r31357, %r31354, %r31356;
	add.s32 	%r31358, %r31357, %r28155;
	add.s32 	%r31359, %r31358, %r31353;
	add.s32 	%r31360, %r31359, %r29917;
	add.s32 	%r31361, %r31360, %r27079;
	// begin inline asm
	shf.r.wrap.b32 %r28229, %r28239, %r28239, %r28640;
	// end inline asm
	// begin inline asm
	shf.r.wrap.b32 %r28233, %r28239, %r28239, %r28644;
	// end inline asm
	xor.b32  	%r31362, %r28233, %r28229;
	// begin inline asm
	shf.r.wrap.b32 %r28237, %r28239, %r28239, %r28648;
	// end inline asm
	xor.b32  	%r31363, %r31362, %r28237;
	xor.b32  	%r31364, %r28215, %r28191;
	and.b32  	%r31365, %r28239, %r31364;
	and.b32  	%r31366, %r28215, %r28191;
	xor.b32  	%r31367, %r31365, %r31366;
	add.s32 	%r28251, %r31361, %r28167;
	add.s32 	%r31368, %r31361, %r31367;
	add.s32 	%r28263, %r31368, %r31363;
	// begin inline asm
	shf.r.wrap.b32 %r28241, %r28251, %r28251, %r28628;
	// end inline asm
	// begin inline asm
	shf.r.wrap.b32 %r28245, %r28251, %r28251, %r28632;
	// end inline asm
	xor.b32  	%r31369, %r28245, %r28241;
	// begin inline asm
	shf.r.wrap.b32 %r28249, %r28251, %r28251, %r28636;
	// end inline asm
	xor.b32  	%r31370, %r31369, %r28249;
	and.b32  	%r31371, %r28251, %r28227;
	not.b32 	%r31372, %r28251;
	and.b32  	%r31373, %r28203, %r31372;
	or.b32  	%r31374, %r31371, %r31373;
	add.s32 	%r31375, %r31374, %r28179;
	add.s32 	%r31376, %r31375, %r31370;
	add.s32 	%r31377, %r31376, %r29935;
	add.s32 	%r31378, %r31377, %r27095;
	// begin inline asm
	shf.r.wrap.b32 %r28253, %r28263, %r28263, %r28640;
	// end inline asm
	// begin inline asm
	shf.r.wrap.b32 %r28257, %r28263, %r28263, %r28644;
	// end inline asm
	xor.b32  	%r31379, %r28257, %r28253;
	// begin inline asm
	shf.r.wrap.b32 %r28261, %r28263, %r28263, %r28648;
	// end inline asm
	xor.b32  	%r31380, %r31379, %r28261;
	xor.b32  	%r31381, %r28239, %r28215;
	and.b32  	%r31382, %r28263, %r31381;
	and.b32  	%r31383, %r28239, %r28215;
	xor.b32  	%r31384, %r31382, %r31383;
	add.s32 	%r28275, %r31378, %r28191;
	add.s32 	%r31385, %r31378, %r31384;
	add.s32 	%r28287, %r31385, %r31380;
	// begin inline asm
	shf.r.wrap.b32 %r28265, %r28275, %r28275, %r28628;
	// end inline asm
	// begin inline asm
	shf.r.wrap.b32 %r28269, %r28275, %r28275, %r28632;
	// end inline asm
	xor.b32  	%r31386, %r28269, %r28265;
	// begin inline asm
	shf.r.wrap.b32 %r28273, %r28275, %r28275, %r28636;
	// end inline asm
	xor.b32  	%r31387, %r31386, %r28273;
	and.b32  	%r31388, %r28275, %r28251;
	not.b32 	%r31389, %r28275;
	and.b32  	%r31390, %r28227, %r31389;
	or.b32  	%r31391, %r31388, %r31390;
	add.s32 	%r31392, %r31391, %r28203;
	add.s32 	%r31393, %r31392, %r31387;
	add.s32 	%r31394, %r31393, %r29953;
	add.s32 	%r31395, %r31394, %r27111;
	// begin inline asm
	shf.r.wrap.b32 %r28277, %r28287, %r28287, %r28640;
	// end inline asm
	// begin inline asm
	shf.r.wrap.b32 %r28281, %r28287, %r28287, %r28644;
	// end inline asm
	xor.b32  	%r31396, %r28281, %r28277;
	// begin inline asm
	shf.r.wrap.b32 %r28285, %r28287, %r28287, %r28648;
	// end inline asm
	xor.b32  	%r31397, %r31396, %r28285;
	xor.b32  	%r31398, %r28263, %r28239;
	and.b32  	%r31399, %r28287, %r31398;
	and.b32  	%r31400, %r28263, %r28239;
	xor.b32  	%r31401, %r31399, %r31400;
	add.s32 	%r28299, %r31395, %r28215;
	add.s32 	%r31402, %r31395, %r31401;
	add.s32 	%r28311, %r31402, %r31397;
	// begin inline asm
	shf.r.wrap.b32 %r28289, %r28299, %r28299, %r28628;
	// end inline asm
	// begin inline asm
	shf.r.wrap.b32 %r28293, %r28299, %r28299, %r28632;
	// end inline asm
	xor.b32  	%r31403, %r28293, %r28289;
	// begin inline asm
	shf.r.wrap.b32 %r28297, %r28299, %r28299, %r28636;
	// end inline asm
	xor.b32  	%r31404, %r31403, %r28297;
	and.b32  	%r31405, %r28299, %r28275;
	not.b32 	%r31406, %r28299;
	and.b32  	%r31407, %r28251, %r31406;
	or.b32  	%r31408, %r31405, %r31407;
	add.s32 	%r31409, %r31408, %r28227;
	add.s32 	%r31410, %r31409, %r31404;
	add.s32 	%r31411, %r31410, %r29971;
	add.s32 	%r31412, %r31411, %r26911;
	// begin inline asm
	shf.r.wrap.b32 %r28301, %r28311, %r28311, %r28640;
	// end inline asm
	// begin inline asm
	shf.r.wrap.b32 %r28305, %r28311, %r28311, %r28644;
	// end inline asm
	xor.b32  	%r31413, %r28305, %r28301;
	// begin inline asm
	shf.r.wrap.b32 %r28309, %r28311, %r28311, %r28648;
	// end inline asm
	xor.b32  	%r31414, %r31413, %r28309;
	xor.b32  	%r31415, %r28287, %r28263;
	and.b32  	%r31416, %r28311, %r31415;
	and.b32  	%r31417, %r28287, %r28263;
	xor.b32  	%r31418, %r31416, %r31417;
	add.s32 	%r28323, %r31412, %r28239;
	add.s32 	%r31419, %r31412, %r31418;
	add.s32 	%r28335, %r31419, %r31414;
	// begin inline asm
	shf.r.wrap.b32 %r28313, %r28323, %r28323, %r28628;
	// end inline asm
	// begin inline asm
	shf.r.wrap.b32 %r28317, %r28323, %r28323, %r28632;
	// end inline asm
	xor.b32  	%r31420, %r28317, %r28313;
	// begin inline asm
	shf.r.wrap.b32 %r28321, %r28323, %r28323, %r28636;
	// end inline asm
	xor.b32  	%r31421, %r31420, %r28321;
	and.b32  	%r31422, %r28323, %r28299;
	not.b32 	%r31423, %r28323;
	and.b32  	%r31424, %r28275, %r31423;
	or.b32  	%r31425, %r31422, %r31424;
	add.s32 	%r31426, %r31425, %r28251;
	add.s32 	%r31427, %r31426, %r31421;
	add.s32 	%r31428, %r31427, %r29989;
	add.s32 	%r31429, %r31428, %r26927;
	// begin inline asm
	shf.r.wrap.b32 %r28325, %r28335, %r28335, %r28640;
	// end inline asm
	// begin inline asm
	shf.r.wrap.b32 %r28329, %r28335, %r28335, %r28644;
	// end inline asm
	xor.b32  	%r31430, %r28329, %r28325;
	// begin inline asm
	shf.r.wrap.b32 %r28333, %r28335, %r28335, %r28648;
	// end inline asm
	xor.b32  	%r31431, %r31430, %r28333;
	xor.b32  	%r31432, %r28311, %r28287;
	and.b32  	%r31433, %r28335, %r31432;
	and.b32  	%r31434, %r28311, %r28287;
	xor.b32  	%r31435, %r31433, %r31434;
	add.s32 	%r28347, %r31429, %r28263;
	add.s32 	%r31436, %r31429, %r31435;
	add.s32 	%r28359, %r31436, %r31431;
	// begin inline asm
	shf.r.wrap.b32 %r28337, %r28347, %r28347, %r28628;
	// end inline asm
	// begin inline asm
	shf.r.wrap.b32 %r28341, %r28347, %r28347, %r28632;
	// end inline asm
	xor.b32  	%r31437, %r28341, %r28337;
	// begin inline asm
	shf.r.wrap.b32 %r28345, %r28347, %r28347, %r28636;
	// end inline asm
	xor.b32  	%r31438, %r31437, %r28345;
	and.b32  	%r31439, %r28347, %r28323;
	not.b32 	%r31440, %r28347;
	and.b32  	%r31441, %r28299, %r31440;
	or.b32  	%r31442, %r31439, %r31441;
	add.s32 	%r31443, %r31442, %r28275;
	add.s32 	%r31444, %r31443, %r31438;
	add.s32 	%r31445, %r31444, %r30007;
	add.s32 	%r31446, %r31445, %r26943;
	// begin inline asm
	shf.r.wrap.b32 %r28349, %r28359, %r28359, %r28640;
	// end inline asm
	// begin inline asm
	shf.r.wrap.b32 %r28353, %r28359, %r28359, %r28644;
	// end inline asm
	xor.b32  	%r31447, %r28353, %r28349;
	// begin inline asm
	shf.r.wrap.b32 %r28357, %r28359, %r28359, %r28648;
	// end inline asm
	xor.b32  	%r31448, %r31447, %r28357;
	xor.b32  	%r31449, %r28335, %r28311;
	and.b32  	%r31450, %r28359, %r31449;
	and.b32  	%r31451, %r28335, %r28311;
	xor.b32  	%r31452, %r31450, %r31451;
	add.s32 	%r28371, %r31446, %r28287;
	add.s32 	%r31453, %r31446, %r31452;
	add.s32 	%r28383, %r31453, %r31448;
	// begin inline asm
	shf.r.wrap.b32 %r28361, %r28371, %r28371, %r28628;
	// end inline asm
	// begin inline asm
	shf.r.wrap.b32 %r28365, %r28371, %r28371, %r28632;
	// end inline asm
	xor.b32  	%r31454, %r28365, %r28361;
	// begin inline asm
	shf.r.wrap.b32 %r28369, %r28371, %r28371, %r28636;
	// end inline asm
	xor.b32  	%r31455, %r31454, %r28369;
	and.b32  	%r31456, %r28371, %r28347;
	not.b32 	%r31457, %r28371;
	and.b32  	%r31458, %r28323, %r31457;
	or.b32  	%r31459, %r31456, %r31458;
	add.s32 	%r31460, %r31459, %r28299;
	add.s32 	%r31461, %r31460, %r31455;
	add.s32 	%r31462, %r31461, %r30025;
	add.s32 	%r31463, %r31462, %r26959;
	// begin inline asm
	shf.r.wrap.b32 %r28373, %r28383, %r28383, %r28640;
	// end inline asm
	// begin inline asm
	shf.r.wrap.b32 %r28377, %r28383, %r28383, %r28644;
	// end inline asm
	xor.b32  	%r31464, %r28377, %r28373;
	// begin inline asm
	shf.r.wrap.b32 %r28381, %r28383, %r28383, %r28648;
	// end inline asm
	xor.b32  	%r31465, %r31464, %r28381;
	xor.b32  	%r31466, %r28359, %r28335;
	and.b32  	%r31467, %r28383, %r31466;
	and.b32  	%r31468, %r28359, %r28335;
	xor.b32  	%r31469, %r31467, %r31468;
	add.s32 	%r28395, %r31463, %r28311;
	add.s32 	%r31470, %r31463, %r31469;
	add.s32 	%r28407, %r31470, %r31465;
	// begin inline asm
	shf.r.wrap.b32 %r28385, %r28395, %r28395, %r28628;
	// end inline asm
	// begin inline asm
	shf.r.wrap.b32 %r28389, %r28395, %r28395, %r28632;
	// end inline asm
	xor.b32  	%r31471, %r28389, %r28385;
	// begin inline asm
	shf.r.wrap.b32 %r28393, %r28395, %r28395, %r28636;
	// end inline asm
	xor.b32  	%r31472, %r31471, %r28393;
	and.b32  	%r31473, %r28395, %r28371;
	not.b32 	%r31474, %r28395;
	and.b32  	%r31475, %r28347, %r31474;
	or.b32  	%r31476, %r31473, %r31475;
	add.s32 	%r31477, %r31476, %r28323;
	add.s32 	%r31478, %r31477, %r31472;
	add.s32 	%r31479, %r31478, %r30043;
	add.s32 	%r31480, %r31479, %r26975;
	// begin inline asm
	shf.r.wrap.b32 %r28397, %r28407, %r28407, %r28640;
	// end inline asm
	// begin inline asm
	shf.r.wrap.b32 %r28401, %r28407, %r28407, %r28644;
	// end inline asm
	xor.b32  	%r31481, %r28401, %r28397;
	// begin inline asm
	shf.r.wrap.b32 %r28405, %r28407, %r28407, %r28648;
	// end inline asm
	xor.b32  	%r31482, %r31481, %r28405;
	xor.b32  	%r31483, %r28383, %r28359;
	and.b32  	%r31484, %r28407, %r31483;
	and.b32  	%r31485, %r28383, %r28359;
	xor.b32  	%r31486, %r31484, %r31485;
	add.s32 	%r28419, %r31480, %r28335;
	add.s32 	%r31487, %r31480, %r31486;
	add.s32 	%r28431, %r31487, %r31482;
	// begin inline asm
	shf.r.wrap.b32 %r28409, %r28419, %r28419, %r28628;
	// end inline asm
	// begin inline asm
	shf.r.wrap.b32 %r28413, %r28419, %r28419, %r28632;
	// end inline asm
	xor.b32  	%r31488, %r28413, %r28409;
	// begin inline asm
	shf.r.wrap.b32 %r28417, %r28419, %r28419, %r28636;
	// end inline asm
	xor.b32  	%r31489, %r31488, %r28417;
	and.b32  	%r31490, %r28419, %r28395;
	not.b32 	%r31491, %r28419;
	and.b32  	%r31492, %r28371, %r31491;
	or.b32  	%r31493, %r31490, %r31492;
	add.s32 	%r31494, %r31493, %r28347;
	add.s32 	%r31495, %r31494, %r31489;
	add.s32 	%r31496, %r31495, %r30061;
	add.s32 	%r31497, %r31496, %r26991;
	// begin inline asm
	shf.r.wrap.b32 %r28421, %r28431, %r28431, %r28640;
	// end inline asm
	// begin inline asm
	shf.r.wrap.b32 %r28425, %r28431, %r28431, %r28644;
	// end inline asm
	xor.b32  	%r31498, %r28425, %r28421;
	// begin inline asm
	shf.r.wrap.b32 %r28429, %r28431, %r28431, %r28648;
	// end inline asm
	xor.b32  	%r31499, %r31498, %r28429;
	xor.b32  	%r31500, %r28407, %r28383;
	and.b32  	%r31501, %r28431, %r31500;
	and.b32  	%r31502, %r28407, %r28383;
	xor.b32  	%r31503, %r31501, %r31502;
	add.s32 	%r28443, %r31497, %r28359;
	add.s32 	%r31504, %r31497, %r31503;
	add.s32 	%r28455, %r31504, %r31499;
	// begin inline asm
	shf.r.wrap.b32 %r28433, %r28443, %r28443, %r28628;
	// end inline asm
	// begin inline asm
	shf.r.wrap.b32 %r28437, %r28443, %r28443, %r28632;
	// end inline asm
	xor.b32  	%r31505, %r28437, %r28433;
	// begin inline asm
	shf.r.wrap.b32 %r28441, %r28443, %r28443, %r28636;
	// end inline asm
	xor.b32  	%r31506, %r31505, %r28441;
	and.b32  	%r31507, %r28443, %r28419;
	not.b32 	%r31508, %r28443;
	and.b32  	%r31509, %r28395, %r31508;
	or.b32  	%r31510, %r31507, %r31509;
	add.s32 	%r31511, %r31510, %r28371;
	add.s32 	%r31512, %r31511, %r31506;
	add.s32 	%r31513, %r31512, %r30079;
	add.s32 	%r31514, %r31513, %r27007;
	// begin inline asm
	shf.r.wrap.b32 %r28445, %r28455, %r28455, %r28640;
	// end inline asm
	// begin inline asm
	shf.r.wrap.b32 %r28449, %r28455, %r28455, %r28644;
	// end inline asm
	xor.b32  	%r31515, %r28449, %r28445;
	// begin inline asm
	shf.r.wrap.b32 %r28453, %r28455, %r28455, %r28648;
	// end inline asm
	xor.b32  	%r31516, %r31515, %r28453;
	xor.b32  	%r31517, %r28431, %r28407;
	and.b32  	%r31518, %r28455, %r31517;
	and.b32  	%r31519, %r28431, %r28407;
	xor.b32  	%r31520, %r31518, %r31519;
	add.s32 	%r28467, %r31514, %r28383;
	add.s32 	%r31521, %r31514, %r31520;
	add.s32 	%r28479, %r31521, %r31516;
	// begin inline asm
	shf.r.wrap.b32 %r28457, %r28467, %r28467, %r28628;
	// end inline asm
	// begin inline asm
	shf.r.wrap.b32 %r28461, %r28467, %r28467, %r28632;
	// end inline asm
	xor.b32  	%r31522, %r28461, %r28457;
	// begin inline asm
	shf.r.wrap.b32 %r28465, %r28467, %r28467, %r28636;
	// end inline asm
	xor.b32  	%r31523, %r31522, %r28465;
	and.b32  	%r31524, %r28467, %r28443;
	not.b32 	%r31525, %r28467;
	and.b32  	%r31526, %r28419, %r31525;
	or.b32  	%r31527, %r31524, %r31526;
	add.s32 	%r31528, %r31527, %r28395;
	add.s32 	%r31529, %r31528, %r31523;
	add.s32 	%r31530, %r31529, %r30097;
	add.s32 	%r31531, %r31530, %r27023;
	// begin inline asm
	shf.r.wrap.b32 %r28469, %r28479, %r28479, %r28640;
	// end inline asm
	// begin inline asm
	shf.r.wrap.b32 %r28473, %r28479, %r28479, %r28644;
	// end inline asm
	xor.b32  	%r31532, %r28473, %r28469;
	// begin inline asm
	shf.r.wrap.b32 %r28477, %r28479, %r28479, %r28648;
	// end inline asm
	xor.b32  	%r31533, %r31532, %r28477;
	xor.b32  	%r31534, %r28455, %r28431;
	and.b32  	%r31535, %r28479, %r31534;
	and.b32  	%r31536, %r28455, %r28431;
	xor.b32  	%r31537, %r31535, %r31536;
	add.s32 	%r28491, %r31531, %r28407;
	add.s32 	%r31538, %r31531, %r31537;
	add.s32 	%r28503, %r31538, %r31533;
	// begin inline asm
	shf.r.wrap.b32 %r28481, %r28491, %r28491, %r28628;
	// end inline asm
	// begin inline asm
	shf.r.wrap.b32 %r28485, %r28491, %r28491, %r28632;
	// end inline asm
	xor.b32  	%r31539, %r28485, %r28481;
	// begin inline asm
	shf.r.wrap.b32 %r28489, %r28491, %r28491, %r28636;
	// end inline asm
	xor.b32  	%r31540, %r31539, %r28489;
	and.b32  	%r31541, %r28491, %r28467;
	not.b32 	%r31542, %r28491;
	and.b32  	%r31543, %r28443, %r31542;
	or.b32  	%r31544, %r31541, %r31543;
	add.s32 	%r31545, %r31544, %r28419;
	add.s32 	%r31546, %r31545, %r31540;
	add.s32 	%r31547, %r31546, %r30115;
	add.s32 	%r31548, %r31547, %r27039;
	// begin inline asm
	shf.r.wrap.b32 %r28493, %r28503, %r28503, %r28640;
	// end inline asm
	// begin inline asm
	shf.r.wrap.b32 %r28497, %r28503, %r28503, %r28644;
	// end inline asm
	xor.b32  	%r31549, %r28497, %r28493;
	// begin inline asm
	shf.r.wrap.b32 %r28501, %r28503, %r28503, %r28648;
	// end inline asm
	xor.b32  	%r31550, %r31549, %r28501;
	xor.b32  	%r31551, %r28479, %r28455;
	and.b32  	%r31552, %r28503, %r31551;
	and.b32  	%r31553, %r28479, %r28455;
	xor.b32  	%r31554, %r31552, %r31553;
	add.s32 	%r28515, %r31548, %r28431;
	add.s32 	%r31555, %r31548, %r31554;
	add.s32 	%r28527, %r31555, %r31550;
	// begin inline asm
	shf.r.wrap.b32 %r28505, %r28515, %r28515, %r28628;
	// end inline asm
	// begin inline asm
	shf.r.wrap.b32 %r28509, %r28515, %r28515, %r28632;
	// end inline asm
	xor.b32  	%r31556, %r28509, %r28505;
	// begin inline asm
	shf.r.wrap.b32 %r28513, %r28515, %r28515, %r28636;
	// end inline asm
	xor.b32  	%r31557, %r31556, %r28513;
	and.b32  	%r31558, %r28515, %r28491;
	not.b32 	%r31559, %r28515;
	and.b32  	%r31560, %r28467, %r31559;
	or.b32  	%r31561, %r31558, %r31560;
	add.s32 	%r31562, %r31561, %r28443;
	add.s32 	%r31563, %r31562, %r31557;
	add.s32 	%r31564, %r31563, %r30133;
	add.s32 	%r31565, %r31564, %r27055;
	// begin inline asm
	shf.r.wrap.b32 %r28517, %r28527, %r28527, %r28640;
	// end inline asm
	// begin inline asm
	shf.r.wrap.b32 %r28521, %r28527, %r28527, %r28644;
	// end inline asm
	xor.b32  	%r31566, %r28521, %r28517;
	// begin inline asm
	shf.r.wrap.b32 %r28525, %r28527, %r28527, %r28648;
	// end inline asm
	xor.b32  	%r31567, %r31566, %r28525;
	xor.b32  	%r31568, %r28503, %r28479;
	and.b32  	%r31569, %r28527, %r31568;
	and.b32  	%r31570, %r28503, %r28479;
	xor.b32  	%r31571, %r31569, %r31570;
	add.s32 	%r28539, %r31565, %r28455;
	add.s32 	%r31572, %r31565, %r31571;
	add.s32 	%r28551, %r31572, %r31567;
	// begin inline asm
	shf.r.wrap.b32 %r28529, %r28539, %r28539, %r28628;
	// end inline asm
	// begin inline asm
	shf.r.wrap.b32 %r28533, %r28539, %r28539, %r28632;
	// end inline asm
	xor.b32  	%r31573, %r28533, %r28529;
	// begin inline asm
	shf.r.wrap.b32 %r28537, %r28539, %r28539, %r28636;
	// end inline asm
	xor.b32  	%r31574, %r31573, %r28537;
	and.b32  	%r31575, %r28539, %r28515;
	not.b32 	%r31576, %r28539;
	and.b32  	%r31577, %r28491, %r31576;
	or.b32  	%r31578, %r31575, %r31577;
	add.s32 	%r31579, %r31578, %r28467;
	add.s32 	%r31580, %r31579, %r31574;
	add.s32 	%r31581, %r31580, %r30151;
	add.s32 	%r31582, %r31581, %r27071;
	// begin inline asm
	shf.r.wrap.b32 %r28541, %r28551, %r28551, %r28640;
	// end inline asm
	// begin inline asm
	shf.r.wrap.b32 %r28545, %r28551, %r28551, %r28644;
	// end inline asm
	xor.b32  	%r31583, %r28545, %r28541;
	// begin inline asm
	shf.r.wrap.b32 %r28549, %r28551, %r28551, %r28648;
	// end inline asm
	xor.b32  	%r31584, %r31583, %r28549;
	xor.b32  	%r31585, %r28527, %r28503;
	and.b32  	%r31586, %r28551, %r31585;
	and.b32  	%r31587, %r28527, %r28503;
	xor.b32  	%r31588, %r31586, %r31587;
	add.s32 	%r28563, %r31582, %r28479;
	add.s32 	%r31589, %r31582, %r31588;
	add.s32 	%r28575, %r31589, %r31584;
	// begin inline asm
	shf.r.wrap.b32 %r28553, %r28563, %r28563, %r28628;
	// end inline asm
	// begin inline asm
	shf.r.wrap.b32 %r28557, %r28563, %r28563, %r28632;
	// end inline asm
	xor.b32  	%r31590, %r28557, %r28553;
	// begin inline asm
	shf.r.wrap.b32 %r28561, %r28563, %r28563, %r28636;
	// end inline asm
	xor.b32  	%r31591, %r31590, %r28561;
	and.b32  	%r31592, %r28563, %r28539;
	not.b32 	%r31593, %r28563;
	and.b32  	%r31594, %r28515, %r31593;
	or.b32  	%r31595, %r31592, %r31594;
	add.s32 	%r31596, %r31595, %r28491;
	add.s32 	%r31597, %r31596, %r31591;
	add.s32 	%r31598, %r31597, %r30169;
	add.s32 	%r31599, %r31598, %r27087;
	// begin inline asm
	shf.r.wrap.b32 %r28565, %r28575, %r28575, %r28640;
	// end inline asm
	// begin inline asm
	shf.r.wrap.b32 %r28569, %r28575, %r28575, %r28644;
	// end inline asm
	xor.b32  	%r31600, %r28569, %r28565;
	// begin inline asm
	shf.r.wrap.b32 %r28573, %r28575, %r28575, %r28648;
	// end inline asm
	xor.b32  	%r31601, %r31600, %r28573;
	xor.b32  	%r31602, %r28551, %r28527;
	and.b32  	%r31603, %r28575, %r31602;
	and.b32  	%r31604, %r28551, %r28527;
	xor.b32  	%r31605, %r31603, %r31604;
	add.s32 	%r28587, %r31599, %r28503;
	add.s32 	%r31606, %r31599, %r31605;
	add.s32 	%r28599, %r31606, %r31601;
	// begin inline asm
	shf.r.wrap.b32 %r28577, %r28587, %r28587, %r28628;
	// end inline asm
	// begin inline asm
	shf.r.wrap.b32 %r28581, %r28587, %r28587, %r28632;
	// end inline asm
	xor.b32  	%r31607, %r28581, %r28577;
	// begin inline asm
	shf.r.wrap.b32 %r28585, %r28587, %r28587, %r28636;
	// end inline asm
	xor.b32  	%r31608, %r31607, %r28585;
	and.b32  	%r31609, %r28587, %r28563;
	not.b32 	%r31610, %r28587;
	and.b32  	%r31611, %r28539, %r31610;
	or.b32  	%r31612, %r31609, %r31611;
	add.s32 	%r31613, %r31612, %r28515;
	add.s32 	%r31614, %r31613, %r31608;
	add.s32 	%r31615, %r31614, %r30187;
	add.s32 	%r31616, %r31615, %r27103;
	// begin inline asm
	shf.r.wrap.b32 %r28589, %r28599, %r28599, %r28640;
	// end inline asm
	// begin inline asm
	shf.r.wrap.b32 %r28593, %r28599, %r28599, %r28644;
	// end inline asm
	xor.b32  	%r31617, %r28593, %r28589;
	// begin inline asm
	shf.r.wrap.b32 %r28597, %r28599, %r28599, %r28648;
	// end inline asm
	xor.b32  	%r31618, %r31617, %r28597;
	xor.b32  	%r31619, %r28575, %r28551;
	and.b32  	%r31620, %r28599, %r31619;
	and.b32  	%r31621, %r28575, %r28551;
	xor.b32  	%r31622, %r31620, %r31621;
	add.s32 	%r28611, %r31616, %r28527;
	add.s32 	%r31623, %r31616, %r31622;
	add.s32 	%r28623, %r31623, %r31618;
	// begin inline asm
	shf.r.wrap.b32 %r28601, %r28611, %r28611, %r28628;
	// end inline asm
	// begin inline asm
	shf.r.wrap.b32 %r28605, %r28611, %r28611, %r28632;
	// end inline asm
	xor.b32  	%r31624, %r28605, %r28601;
	// begin inline asm
	shf.r.wrap.b32 %r28609, %r28611, %r28611, %r28636;
	// end inline asm
	xor.b32  	%r31625, %r31624, %r28609;
	and.b32  	%r31626, %r28611, %r28587;
	not.b32 	%r31627, %r28611;
	and.b32  	%r31628, %r28563, %r31627;
	or.b32  	%r31629, %r31626, %r31628;
	add.s32 	%r31630, %r31629, %r28539;
	add.s32 	%r31631, %r31630, %r31625;
	add.s32 	%r31632, %r31631, %r30205;
	add.s32 	%r31633, %r31632, %r30573;
	// begin inline asm
	shf.r.wrap.b32 %r28613, %r28623, %r28623, %r28640;
	// end inline asm
	// begin inline asm
	shf.r.wrap.b32 %r28617, %r28623, %r28623, %r28644;
	// end inline asm
	xor.b32  	%r31634, %r28617, %r28613;
	// begin inline asm
	shf.r.wrap.b32 %r28621, %r28623, %r28623, %r28648;
	// end inline asm
	xor.b32  	%r31635, %r31634, %r28621;
	xor.b32  	%r31636, %r28599, %r28575;
	and.b32  	%r31637, %r28623, %r31636;
	and.b32  	%r31638, %r28599, %r28575;
	xor.b32  	%r31639, %r31637, %r31638;
	add.s32 	%r28635, %r31633, %r28551;
	add.s32 	%r31640, %r31633, %r31639;
	add.s32 	%r28647, %r31640, %r31635;
	// begin inline asm
	shf.r.wrap.b32 %r28625, %r28635, %r28635, %r28628;
	// end inline asm
	// begin inline asm
	shf.r.wrap.b32 %r28629, %r28635, %r28635, %r28632;
	// end inline asm
	xor.b32  	%r31641, %r28629, %r28625;
	// begin inline asm
	shf.r.wrap.b32 %r28633, %r28635, %r28635, %r28636;
	// end inline asm
	xor.b32  	%r31642, %r31641, %r28633;
	and.b32  	%r31643, %r28635, %r28611;
	not.b32 	%r31644, %r28635;
	and.b32  	%r31645, %r28587, %r31644;
	or.b32  	%r31646, %r31643, %r31645;
	add.s32 	%r31647, %r31646, %r28563;
	add.s32 	%r31648, %r31647, %r31642;
	add.s32 	%r31649, %r31648, %r30223;
	add.s32 	%r31650, %r31649, %r30582;
	// begin inline asm
	shf.r.wrap.b32 %r28637, %r28647, %r28647, %r28640;
	// end inline asm
	// begin inline asm
	shf.r.wrap.b32 %r28641, %r28647, %r28647, %r28644;
	// end inline asm
	xor.b32  	%r31651, %r28641, %r28637;
	// begin inline asm
	shf.r.wrap.b32 %r28645, %r28647, %r28647, %r28648;
	// end inline asm
	xor.b32  	%r31652, %r31651, %r28645;
	xor.b32  	%r31653, %r28623, %r28599;
	and.b32  	%r31654, %r28647, %r31653;
	and.b32  	%r31655, %r28623, %r28599;
	xor.b32  	%r31656, %r31654, %r31655;
	add.s32 	%r31657, %r31650, %r28575;
	add.s32 	%r31658, %r31650, %r31656;
	add.s32 	%r31659, %r31658, %r31652;
	add.s32 	%r31802, %r27135, %r31659;
	add.s32 	%r31803, %r30235, %r28647;
	add.s32 	%r31804, %r30236, %r28623;
	add.s32 	%r31805, %r30237, %r28599;
	add.s32 	%r31806, %r27123, %r31657;
	add.s32 	%r31807, %r30238, %r28635;
	add.s32 	%r31808, %r30239, %r28611;
	add.s32 	%r31809, %r30240, %r28587;
	bra.uni 	$L__BB0_503;
$L__BB0_287:
	setp.gt.s32 	%p214, %r4149, 55;
	@%p214 bra 	$L__BB0_468;
	setp.gt.s32 	%p232, %r4149, 0;
	mov.b32 	%r15954, 0;
	st.local.v4.b32 	[%rd3], {%r15954, %r15954, %r15954, %r15954};
	st.local.v4.b32 	[%rd3+16], {%r15954, %r15954, %r15954, %r15954};
	st.local.v4.b32 	[%rd3+32], {%r15954, %r15954, %r15954, %r15954};
	st.local.v4.b32 	[%rd3+48], {%r15954, %r15954, %r15954, %r15954};
	@%p232 bra 	$L__BB0_289;
	bra.uni 	$L__BB0_303;
$L__BB0_289:
	ld.shared.u8 	%rs1534, [_ZZ20mine_kernel_pow_modePKciS0_yjjPcPhPiiiiE7sh_tail];
	bra.uni 	$L__BB0_304;
$L__BB0_290:
	add.s32 	%r16014, %r4149, -1;
	setp.lt.u32 	%p288, %r16014, 15;
	mov.b32 	%r31795, 0;
	@%p288 bra 	$L__BB0_293;
	mov.b32 	%r31795, 0;
	mov.u32 	%r31794, %r31795;
$L__BB0_292:
	.pragma "nounroll";
	sub.s32 	%r16017, %r31795, %r4149;
	cvt.s64.s32 	%rd139, %r16017;
	add.s64 	%rd140, %rd2, %rd139;
	cvt.u64.u32 	%rd141, %r31795;
	add.s64 	%rd142, %rd3, %rd141;
	ld.local.u8 	%r16018, [%rd140+79];
	ld.local.u8 	%r16019, [%rd140+78];
	prmt.b32 	%r16020, %r16019, %r16018, 0x3340U;
	ld.local.u8 	%r16021, [%rd140+77];
	ld.local.u8 	%r16022, [%rd140+76];
	prmt.b32 	%r16023, %r16022, %r16021, 0x3340U;
	prmt.b32 	%r16024, %r16023, %r16020, 0x5410U;
	ld.local.u8 	%r16025, [%rd140+75];
	ld.local.u8 	%r16026, [%rd140+74];
	prmt.b32 	%r16027, %r16026, %r16025, 0x3340U;
	ld.local.u8 	%r16028, [%rd140+73];
	ld.local.u8 	%r16029, [%rd140+72];
	prmt.b32 	%r16030, %r16029, %r16028, 0x3340U;
	prmt.b32 	%r16031, %r16030, %r16027, 0x5410U;
	ld.local.u8 	%r16032, [%rd140+71];
	ld.local.u8 	%r16033, [%rd140+70];
	prmt.b32 	%r16034, %r16033, %r16032, 0x3340U;
	ld.local.u8 	%r16035, [%rd140+69];
	ld.local.u8 	%r16036, [%rd140+68];
	prmt.b32 	%r16037, %r16036, %r16035, 0x3340U;
	prmt.b32 	%r16038, %r16037, %r16034, 0x5410U;
	ld.local.u8 	%r16039, [%rd140+67];
	ld.local.u8 	%r16040, [%rd140+66];
	prmt.b32 	%r16041, %r16040, %r16039, 0x3340U;
	ld.local.u8 	%r16042, [%rd140+65];
	ld.local.u8 	%r16043, [%rd140+64];
	prmt.b32 	%r16044, %r16043, %r16042, 0x3340U;
	prmt.b32 	%r16045, %r16044, %r16041, 0x5410U;
	st.local.v4.b32 	[%rd142], {%r16045, %r16038, %r16031, %r16024};
	add.s32 	%r31795, %r31795, 16;
	add.s32 	%r31794, %r31794, 16;
	and.b32  	%r16046, %r4149, 2147483632;
	setp.ne.s32 	%p289, %r31794, %r16046;
	@%p289 bra 	$L__BB0_292;
$L__BB0_293:
	and.b32  	%r16048, %r4149, 15;
	setp.eq.s32 	%p290, %r16048, 0;
	@%p290 bra 	$L__BB0_467;
	add.s32 	%r16051, %r16048, -1;
	setp.lt.u32 	%p291, %r16051, 7;
	@%p291 bra 	$L__BB0_296;
	sub.s32 	%r16053, %r31795, %r4149;
	cvt.s64.s32 	%rd143, %r16053;
	add.s64 	%rd144, %rd2, %rd143;
	ld.local.u8 	%rs1354, [%rd144+64];
	cvt.u64.u32 	%rd145, %r31795;
	add.s64 	%rd146, %rd3, %rd145;
	st.local.u8 	[%rd146], %rs1354;
	ld.local.u8 	%rs1355, [%rd144+65];
	st.local.u8 	[%rd146+1], %rs1355;
	ld.local.u8 	%rs1356, [%rd144+66];
	st.local.u8 	[%rd146+2], %rs1356;
	ld.local.u8 	%rs1357, [%rd144+67];
	st.local.u8 	[%rd146+3], %rs1357;
	ld.local.u8 	%rs1358, [%rd144+68];
	st.local.u8 	[%rd146+4], %rs1358;
	ld.local.u8 	%rs1359, [%rd144+69];
	st.local.u8 	[%rd146+5], %rs1359;
	ld.local.u8 	%rs1360, [%rd144+70];
	st.local.u8 	[%rd146+6], %rs1360;
	ld.local.u8 	%rs1361, [%rd144+71];
	st.local.u8 	[%rd146+7], %rs1361;
	add.s32 	%r31795, %r31795, 8;
$L__BB0_296:
	and.b32  	%r16055, %r4149, 7;
	setp.eq.s32 	%p292, %r16055, 0;
	@%p292 bra 	$L__BB0_467;
	add.s32 	%r16058, %r16055, -1;
	setp.lt.u32 	%p293, %r16058, 3;
	@%p293 bra 	$L__BB0_299;
	sub.s32 	%r16060, %r31795, %r4149;
	cvt.s64.s32 	%rd147, %r16060;
	add.s64 	%rd148, %rd2, %rd147;
	ld.local.u8 	%rs1362, [%rd148+64];
	cvt.u64.u32 	%rd149, %r31795;
	add.s64 	%rd150, %rd3, %rd149;
	st.local.u8 	[%rd150], %rs1362;
	ld.local.u8 	%rs1363, [%rd148+65];
	st.local.u8 	[%rd150+1], %rs1363;
	ld.local.u8 	%rs1364, [%rd148+66];
	st.local.u8 	[%rd150+2], %rs1364;
	ld.local.u8 	%rs1365, [%rd148+67];
	st.local.u8 	[%rd150+3], %rs1365;
	add.s32 	%r31795, %r31795, 4;
$L__BB0_299:
	and.b32  	%r16062, %r4149, 3;
	setp.eq.s32 	%p294, %r16062, 0;
	@%p294 bra 	$L__BB0_467;
	setp.eq.s32 	%p295, %r16062, 1;
	sub.s32 	%r16065, %r31795, %r4149;
	cvt.s64.s32 	%rd8, %r16065;
	add.s64 	%rd151, %rd2, %rd8;
	ld.local.u8 	%rs1366, [%rd151+64];
	cvt.u64.u32 	%rd152, %r31795;
	add.s64 	%rd9, %rd3, %rd152;
	st.local.u8 	[%rd9], %rs1366;
	@%p295 bra 	$L__BB0_467;
	setp.eq.s32 	%p296, %r16062, 2;
	add.s64 	%rd153, %rd8, %rd2;
	add.s64 	%rd10, %rd153, 64;
	ld.local.u8 	%rs1367, [%rd153+65];
	st.local.u8 	[%rd9+1], %rs1367;
	@%p296 bra 	$L__BB0_467;
	ld.local.u8 	%rs1368, [%rd10+2];
	st.local.u8 	[%rd9+2], %rs1368;
	bra.uni 	$L__BB0_467;
$L__BB0_303:
	neg.s32 	%r15956, %r4149;
	cvt.s64.s32 	%rd137, %r15956;
	add.s64 	%rd138, %rd2, %rd137;
	ld.local.u8 	%rs1534, [%rd138];
$L__BB0_304:
	setp.gt.s32 	%p233, %r4149, 1;
	@%p233 bra 	$L__BB0_306;
	ld.local.u8 	%rs1535, [%rd6+1];
	bra.uni 	$L__BB0_307;
$L__BB0_306:
	ld.shared.u8 	%rs1535, [_ZZ20mine_kernel_pow_modePKciS0_yjjPcPhPiiiiE7sh_tail+1];
$L__BB0_307:
	setp.gt.s32 	%p234, %r4149, 2;
	@%p234 bra 	$L__BB0_309;
	ld.local.u8 	%rs1536, [%rd6+2];
	bra.uni 	$L__BB0_310;
$L__BB0_309:
	ld.shared.u8 	%rs1536, [_ZZ20mine_kernel_pow_modePKciS0_yjjPcPhPiiiiE7sh_tail+2];
$L__BB0_310:
	setp.gt.s32 	%p235, %r4149, 3;
	@%p235 bra 	$L__BB0_312;
	ld.local.u8 	%rs1537, [%rd6+3];
	bra.uni 	$L__BB0_313;
$L__BB0_312:
	ld.shared.u8 	%rs1537, [_ZZ20mine_kernel_pow_modePKciS0_yjjPcPhPiiiiE7sh_tail+3];
$L__BB0_313:
	setp.gt.s32 	%p236, %r4149, 4;
	@%p236 bra 	$L__BB0_315;
	ld.local.u8 	%rs1538, [%rd6+4];
	bra.uni 	$L__BB0_316;
$L__BB0_315:
	ld.shared.u8 	%rs1538, [_ZZ20mine_kernel_pow_modePKciS0_yjjPcPhPiiiiE7sh_tail+4];
$L__BB0_316:
	setp.gt.s32 	%p237, %r4149, 5;
	@%p237 bra 	$L__BB0_318;
	ld.local.u8 	%rs1539, [%rd6+5];
	bra.uni 	$L__BB0_319;
$L__BB0_318:
	ld.shared.u8 	%rs1539, [_ZZ20mine_kernel_pow_modePKciS0_yjjPcPhPiiiiE7sh_tail+5];
$L__BB0_319:
	setp.gt.s32 	%p238, %r4149, 6;
	@%p238 bra 	$L__BB0_321;
	ld.local.u8 	%rs1540, [%rd6+6];
	bra.uni 	$L__BB0_322;
$L__BB0_321:
	ld.shared.u8 	%rs1540, [_ZZ20mine_kernel_pow_modePKciS0_yjjPcPhPiiiiE7sh_tail+6];
$L__BB0_322:
	setp.gt.s32 	%p239, %r4149, 7;
	@%p239 bra 	$L__BB0_324;
	ld.local.u8 	%rs1541, [%rd6+7];
	bra.uni 	$L__BB0_325;
$L__BB0_324:
	ld.shared.u8 	%rs1541, [_ZZ20mine_kernel_pow_modePKciS0_yjjPcPhPiiiiE7sh_tail+7];
$L__BB0_325:
	setp.gt.s32 	%p240, %r4149, 8;
	@%p240 bra 	$L__BB0_327;
	ld.local.u8 	%rs1542, [%rd6+8];
	bra.uni 	$L__BB0_328;
$L__BB0_327:
	ld.shared.u8 	%rs1542, [_ZZ20mine_kernel_pow_modePKciS0_yjjPcPhPiiiiE7sh_tail+8];
$L__BB0_328:
	setp.gt.s32 	%p241, %r4149, 9;
	@%p241 bra 	$L__BB0_330;
	ld.local.u8 	%rs1543, [%rd6+9];
	bra.uni 	$L__BB0_331;
$L__BB0_330:
	ld.shared.u8 	%rs1543, [_ZZ20mine_kernel_pow_modePKciS0_yjjPcPhPiiiiE7sh_tail+9];
$L__BB0_331:
	setp.gt.s32 	%p242, %r4149, 10;
	@%p242 bra 	$L__BB0_333;
	ld.local.u8 	%rs1544, [%rd6+10];
	bra.uni 	$L__BB0_334;
$L__BB0_333:
	ld.shared.u8 	%rs1544, [_ZZ20mine_kernel_pow_modePKciS0_yjjPcPhPiiiiE7sh_tail+10];
$L__BB0_334:
	setp.gt.s32 	%p243, %r4149, 11;
	@%p243 bra 	$L__BB0_336;
	ld.local.u8 	%rs1545, [%rd6+11];
	bra.uni 	$L__BB0_337;
$L__BB0_336:
	ld.shared.u8 	%rs1545, [_ZZ20mine_kernel_pow_modePKciS0_yjjPcPhPiiiiE7sh_tail+11];
$L__BB0_337:
	setp.gt.s32 	%p244, %r4149, 12;
	@%p244 bra 	$L__BB0_339;
	ld.local.u8 	%rs1546, [%rd6+12];
	bra.uni 	$L__BB0_340;
$L__BB0_339:
	ld.shared.u8 	%rs1546, [_ZZ20mine_kernel_pow_modePKciS0_yjjPcPhPiiiiE7sh_tail+12];
$L__BB0_340:
	setp.gt.s32 	%p245, %r4149, 13;
	@%p245 bra 	$L__BB0_342;
	ld.local.u8 	%rs1547, [%rd6+13];
	bra.uni 	$L__BB0_343;
$L__BB0_342:
	ld.shared.u8 	%rs1547, [_ZZ20mine_kernel_pow_modePKciS0_yjjPcPhPiiiiE7sh_tail+13];
$L__BB0_343:
	setp.gt.s32 	%p246, %r4149, 14;
	@%p246 bra 	$L__BB0_345;
	ld.local.u8 	%rs1548, [%rd6+14];
	bra.uni 	$L__BB0_346;
$L__BB0_345:
	ld.shared.u8 	%rs1548, [_ZZ20mine_kernel_pow_modePKciS0_yjjPcPhPiiiiE7sh_tail+14];
$L__BB0_346:
	setp.gt.s32 	%p247, %r4149, 15;
	@%p247 bra 	$L__BB0_348;
	ld.local.u8 	%rs1549, [%rd6+15];
	bra.uni 	$L__BB0_349;
$L__BB0_348:
	ld.shared.u8 	%rs1549, [_ZZ20mine_kernel_pow_modePKciS0_yjjPcPhPiiiiE7sh_tail+15];
$L__BB0_349:
	setp.gt.s32 	%p248, %r4149, 16;
	@%p248 bra 	$L__BB0_351;
	ld.local.u8 	%rs1550, [%rd6+16];
	bra.uni 	$L__BB0_352;
$L__BB0_351:
	ld.shared.u8 	%rs1550, [_ZZ20mine_kernel_pow_modePKciS0_yjjPcPhPiiiiE7sh_tail+16];
$L__BB0_352:
	setp.gt.s32 	%p249, %r4149, 17;
	@%p249 bra 	$L__BB0_354;
	ld.local.u8 	%rs1551, [%rd6+17];
	bra.uni 	$L__BB0_355;
$L__BB0_354:
	ld.shared.u8 	%rs1551, [_ZZ20mine_kernel_pow_modePKciS0_yjjPcPhPiiiiE7sh_tail+17];
$L__BB0_355:
	setp.gt.s32 	%p250, %r4149, 18;
	@%p250 bra 	$L__BB0_357;
	ld.local.u8 	%rs1552, [%rd6+18];
	bra.uni 	$L__BB0_358;
$L__BB0_357:
	ld.shared.u8 	%rs1552, [_ZZ20mine_kernel_pow_modePKciS0_yjjPcPhPiiiiE7sh_tail+18];
$L__BB0_358:
	setp.gt.s32 	%p251, %r4149, 19;
	@%p251 bra 	$L__BB0_360;
	ld.local.u8 	%rs1553, [%rd6+19];
	bra.uni 	$L__BB0_361;
$L__BB0_360:
	ld.shared.u8 	%rs1553, [_ZZ20mine_kernel_pow_modePKciS0_yjjPcPhPiiiiE7sh_tail+19];
$L__BB0_361:
	setp.gt.s32 	%p252, %r4149, 20;
	@%p252 bra 	$L__BB0_363;
	ld.local.u8 	%rs1554, [%rd6+20];
	bra.uni 	$L__BB0_364;
$L__BB0_363:
	ld.shared.u8 	%rs1554, [_ZZ20mine_kernel_pow_modePKciS0_yjjPcPhPiiiiE7sh_tail+20];
$L__BB0_364:
	setp.gt.s32 	%p253, %r4149, 21;
	@%p253 bra 	$L__BB0_366;
	ld.local.u8 	%rs1555, [%rd6+21];
	bra.uni 	$L__BB0_367;
$L__BB0_366:
	ld.shared.u8 	%rs1555, [_ZZ20mine_kernel_pow_modePKciS0_yjjPcPhPiiiiE7sh_tail+21];
$L__BB0_367:
	setp.gt.s32 	%p254, %r4149, 22;
	@%p254 bra 	$L__BB0_369;
	ld.local.u8 	%rs1556, [%rd6+22];
	bra.uni 	$L__BB0_370;
$L__BB0_369:
	ld.shared.u8 	%rs1556, [_ZZ20mine_kernel_pow_modePKciS0_yjjPcPhPiiiiE7sh_tail+22];
$L__BB0_370:
	setp.gt.s32 	%p255, %r4149, 23;
	@%p255 bra 	$L__BB0_372;
	ld.local.u8 	%rs1557, [%rd6+23];
	bra.uni 	$L__BB0_373;
$L__BB0_372:
	ld.shared.u8 	%rs1557, [_ZZ20mine_kernel_pow_modePKciS0_yjjPcPhPiiiiE7sh_tail+23];
$L__BB0_373:
	setp.gt.s32 	%p256, %r4149, 24;
	@%p256 bra 	$L__BB0_375;
	ld.local.u8 	%rs1558, [%rd6+24];
	bra.uni 	$L__BB0_376;
$L__BB0_375:
	ld.shared.u8 	%rs1558, [_ZZ20mine_kernel_pow_modePKciS0_yjjPcPhPiiiiE7sh_tail+24];
$L__BB0_376:
	setp.gt.s32 	%p257, %r4149, 25;
	@%p257 bra 	$L__BB0_378;
	ld.local.u8 	%rs1559, [%rd6+25];
	bra.uni 	$L__BB0_379;
$L__BB0_378:
	ld.shared.u8 	%rs1559, [_ZZ20mine_kernel_pow_modePKciS0_yjjPcPhPiiiiE7sh_tail+25];
$L__BB0_379:
	setp.gt.s32 	%p258, %r4149, 26;
	@%p258 bra 	$L__BB0_381;
	ld.local.u8 	%rs1560, [%rd6+26];
	bra.uni 	$L__BB0_382;
$L__BB0_381:
	ld.shared.u8 	%rs1560, [_ZZ20mine_kernel_pow_modePKciS0_yjjPcPhPiiiiE7sh_tail+26];
$L__BB0_382:
	setp.gt.s32 	%p259, %r4149, 27;
	@%p259 bra 	$L__BB0_384;
	ld.local.u8 	%rs1561, [%rd6+27];
	bra.uni 	$L__BB0_385;
$L__BB0_384:
	ld.shared.u8 	%rs1561, [_ZZ20mine_kernel_pow_modePKciS0_yjjPcPhPiiiiE7sh_tail+27];
$L__BB0_385:
	setp.gt.s32 	%p260, %r4149, 28;
	@%p260 bra 	$L__BB0_387;
	ld.local.u8 	%rs1562, [%rd6+28];
	bra.uni 	$L__BB0_388;
$L__BB0_387:
	ld.shared.u8 	%rs1562, [_ZZ20mine_kernel_pow_modePKciS0_yjjPcPhPiiiiE7sh_tail+28];
$L__BB0_388:
	setp.gt.s32 	%p261, %r4149, 29;
	@%p261 bra 	$L__BB0_390;
	ld.local.u8 	%rs1563, [%rd6+29];
	bra.uni 	$L__BB0_391;
$L__BB0_390:
	ld.shared.u8 	%rs1563, [_ZZ20mine_kernel_pow_modePKciS0_yjjPcPhPiiiiE7sh_tail+29];
$L__BB0_391:
	setp.gt.s32 	%p262, %r4149, 30;
	@%p262 bra 	$L__BB0_393;
	ld.local.u8 	%rs1564, [%rd6+30];
	bra.uni 	$L__BB0_394;
$L__BB0_393:
	ld.shared.u8 	%rs1564, [_ZZ20mine_kernel_pow_modePKciS0_yjjPcPhPiiiiE7sh_tail+30];
$L__BB0_394:
	setp.gt.s32 	%p263, %r4149, 31;
	@%p263 bra 	$L__BB0_396;
	ld.local.u8 	%rs1565, [%rd6+31];
	bra.uni 	$L__BB0_397;
$L__BB0_396:
	ld.shared.u8 	%rs1565, [_ZZ20mine_kernel_pow_modePKciS0_yjjPcPhPiiiiE7sh_tail+31];
$L__BB0_397:
	setp.gt.s32 	%p264, %r4149, 32;
	@%p264 bra 	$L__BB0_399;
	ld.local.u8 	%rs1566, [%rd6+32];
	bra.uni 	$L__BB0_400;
$L__BB0_399:
	ld.shared.u8 	%rs1566, [_ZZ20mine_kernel_pow_modePKciS0_yjjPcPhPiiiiE7sh_tail+32];
$L__BB0_400:
	setp.gt.s32 	%p265, %r4149, 33;
	@%p265 bra 	$L__BB0_402;
	ld.local.u8 	%rs1567, [%rd6+33];
	bra.uni 	$L__BB0_403;
$L__BB0_402:
	ld.shared.u8 	%rs1567, [_ZZ20mine_kernel_pow_modePKciS0_yjjPcPhPiiiiE7sh_tail+33];
$L__BB0_403:
	setp.gt.s32 	%p266, %r4149, 34;
	@%p266 bra 	$L__BB0_405;
	ld.local.u8 	%rs1568, [%rd6+34];
	bra.uni 	$L__BB0_406;
$L__BB0_405:
	ld.shared.u8 	%rs1568, [_ZZ20mine_kernel_pow_modePKciS0_yjjPcPhPiiiiE7sh_tail+34];
$L__BB0_406:
	setp.gt.s32 	%p267, %r4149, 35;
	@%p267 bra 	$L__BB0_408;
	ld.local.u8 	%rs1569, [%rd6+35];
	bra.uni 	$L__BB0_409;
$L__BB0_408:
	ld.shared.u8 	%rs1569, [_ZZ20mine_kernel_pow_modePKciS0_yjjPcPhPiiiiE7sh_tail+35];
$L__BB0_409:
	setp.gt.s32 	%p268, %r4149, 36;
	@%p268 bra 	$L__BB0_411;
	ld.local.u8 	%rs1570, [%rd6+36];
	bra.uni 	$L__BB0_412;
$L__BB0_411:
	ld.shared.u8 	%rs1570, [_ZZ20mine_kernel_pow_modePKciS0_yjjPcPhPiiiiE7sh_tail+36];
$L__BB0_412:
	setp.gt.s32 	%p269, %r4149, 37;
	@%p269 bra 	$L__BB0_414;
	ld.local.u8 	%rs1571, [%rd6+37];
	bra.uni 	$L__BB0_415;
$L__BB0_414:
	ld.shared.u8 	%rs1571, [_ZZ20mine_kernel_pow_modePKciS0_yjjPcPhPiiiiE7sh_tail+37];
$L__BB0_415:
	setp.gt.s32 	%p270, %r4149, 38;
	@%p270 bra 	$L__BB0_417;
	ld.local.u8 	%rs1572, [%rd6+38];
	bra.uni 	$L__BB0_418;
$L__BB0_417:
	ld.shared.u8 	%rs1572, [_ZZ20mine_kernel_pow_modePKciS0_yjjPcPhPiiiiE7sh_tail+38];
$L__BB0_418:
	setp.gt.s32 	%p271, %r4149, 39;
	@%p271 bra 	$L__BB0_420;
	ld.local.u8 	%rs1573, [%rd6+39];
	bra.uni 	$L__BB0_421;
$L__BB0_420:
	ld.shared.u8 	%rs1573, [_ZZ20mine_kernel_pow_modePKciS0_yjjPcPhPiiiiE7sh_tail+39];
$L__BB0_421:
	setp.gt.s32 	%p272, %r4149, 40;
	@%p272 bra 	$L__BB0_423;
	ld.local.u8 	%rs1574, [%rd6+40];
	bra.uni 	$L__BB0_424;
$L__BB0_423:
	ld.shared.u8 	%rs1574, [_ZZ20mine_kernel_pow_modePKciS0_yjjPcPhPiiiiE7sh_tail+40];
$L__BB0_424:
	setp.gt.s32 	%p273, %r4149, 41;
	@%p273 bra 	$L__BB0_426;
	ld.local.u8 	%rs1575, [%rd6+41];
	bra.uni 	$L__BB0_427;
$L__BB0_426:
	ld.shared.u8 	%rs1575, [_ZZ20mine_kernel_pow_modePKciS0_yjjPcPhPiiiiE7sh_tail+41];
$L__BB0_427:
	setp.gt.s32 	%p274, %r4149, 42;
	@%p274 bra 	$L__BB0_429;
	ld.local.u8 	%rs1576, [%rd6+42];
	bra.uni 	$L__BB0_430;
$L__BB0_429:
	ld.shared.u8 	%rs1576, [_ZZ20mine_kernel_pow_modePKciS0_yjjPcPhPiiiiE7sh_tail+42];
$L__BB0_430:
	setp.gt.s32 	%p275, %r4149, 43;
	@%p275 bra 	$L__BB0_432;
	ld.local.u8 	%rs1577, [%rd6+43];
	bra.uni 	$L__BB0_433;
$L__BB0_432:
	ld.shared.u8 	%rs1577, [_ZZ20mine_kernel_pow_modePKciS0_yjjPcPhPiiiiE7sh_tail+43];
$L__BB0_433:
	setp.gt.s32 	%p276, %r4149, 44;
	@%p276 bra 	$L__BB0_435;
	ld.local.u8 	%rs1578, [%rd6+44];
	bra.uni 	$L__BB0_436;
$L__BB0_435:
	ld.shared.u8 	%rs1578, [_ZZ20mine_kernel_pow_modePKciS0_yjjPcPhPiiiiE7sh_tail+44];
$L__BB0_436:
	setp.gt.s32 	%p277, %r4149, 45;
	@%p277 bra 	$L__BB0_438;
	ld.local.u8 	%rs1579, [%rd6+45];
	bra.uni 	$L__BB0_439;
$L__BB0_438:
	ld.shared.u8 	%rs1579, [_ZZ20mine_kernel_pow_modePKciS0_yjjPcPhPiiiiE7sh_tail+45];
$L__BB0_439:
	setp.gt.s32 	%p278, %r4149, 46;
	@%p278 bra 	$L__BB0_441;
	ld.local.u8 	%rs1580, [%rd6+46];
	bra.uni 	$L__BB0_442;
$L__BB0_441:
	ld.shared.u8 	%rs1580, [_ZZ20mine_kernel_pow_modePKciS0_yjjPcPhPiiiiE7sh_tail+46];
$L__BB0_442:
	setp.gt.s32 	%p279, %r4149, 47;
	@%p279 bra 	$L__BB0_444;
	ld.local.u8 	%rs1581, [%rd6+47];
	bra.uni 	$L__BB0_445;
$L__BB0_444:
	ld.shared.u8 	%rs1581, [_ZZ20mine_kernel_pow_modePKciS0_yjjPcPhPiiiiE7sh_tail+47];
$L__BB0_445:
	setp.gt.s32 	%p280, %r4149, 48;
	@%p280 bra 	$L__BB0_447;
	ld.local.u8 	%rs1582, [%rd6+48];
	bra.uni 	$L__BB0_448;
$L__BB0_447:
	ld.shared.u8 	%rs1582, [_ZZ20mine_kernel_pow_modePKciS0_yjjPcPhPiiiiE7sh_tail+48];
$L__BB0_448:
	setp.gt.s32 	%p281, %r4149, 49;
	@%p281 bra 	$L__BB0_450;
	ld.local.u8 	%rs1583, [%rd6+49];
	bra.uni 	$L__BB0_451;
$L__BB0_450:
	ld.shared.u8 	%rs1583, [_ZZ20mine_kernel_pow_modePKciS0_yjjPcPhPiiiiE7sh_tail+49];
$L__BB0_451:
	setp.gt.s32 	%p282, %r4149, 50;
	@%p282 bra 	$L__BB0_453;
	ld.local.u8 	%rs1584, [%rd6+50];
	bra.uni 	$L__BB0_454;
$L__BB0_453:
	ld.shared.u8 	%rs1584, [_ZZ20mine_kernel_pow_modePKciS0_yjjPcPhPiiiiE7sh_tail+50];
$L__BB0_454:
	setp.gt.s32 	%p283, %r4149, 51;
	@%p283 bra 	$L__BB0_456;
	ld.local.u8 	%rs1585, [%rd6+51];
	bra.uni 	$L__BB0_457;
$L__BB0_456:
	ld.shared.u8 	%rs1585, [_ZZ20mine_kernel_pow_modePKciS0_yjjPcPhPiiiiE7sh_tail+51];
$L__BB0_457:
	setp.gt.s32 	%p284, %r4149, 52;
	@%p284 bra 	$L__BB0_459;
	ld.local.u8 	%rs1586, [%rd6+52];
	bra.uni 	$L__BB0_460;
$L__BB0_459:
	ld.shared.u8 	%rs1586, [_ZZ20mine_kernel_pow_modePKciS0_yjjPcPhPiiiiE7sh_tail+52];
$L__BB0_460:
	setp.gt.s32 	%p285, %r4149, 53;
	@%p285 bra 	$L__BB0_462;
	ld.local.u8 	%rs1587, [%rd6+53];
	bra.uni 	$L__BB0_463;
$L__BB0_462:
	ld.shared.u8 	%rs1587, [_ZZ20mine_kernel_pow_modePKciS0_yjjPcPhPiiiiE7sh_tail+53];
$L__BB0_463:
	setp.eq.s32 	%p286, %r4149, 55;
	@%p286 bra 	$L__BB0_465;
	ld.local.u8 	%rs1588, [%rd6+54];
	bra.uni 	$L__BB0_466;
$L__BB0_465:
	ld.shared.u8 	%rs1588, [_ZZ20mine_kernel_pow_modePKciS0_yjjPcPhPiiiiE7sh_tail+54];
$L__BB0_466:
	setp.gt.s32 	%p287, %r4149, 0;
	ld.local.u8 	%rs510, [%rd6+55];
	ld.local.u8 	%rs511, [%rd6+56];
	ld.local.u8 	%rs512, [%rd6+57];
	ld.local.u8 	%rs513, [%rd6+58];
	ld.local.u8 	%rs514, [%rd6+59];
	ld.local.u8 	%rs515, [%rd6+60];
	ld.local.u8 	%rs516, [%rd6+61];
	ld.local.u8 	%rs517, [%rd6+62];
	ld.local.u8 	%rs518, [%rd6+63];
	@%p287 bra 	$L__BB0_290;
$L__BB0_467:
	add.s64 	%rd154, %rd3, %rd5;
	mov.b16 	%rs1369, 128;
	st.local.u8 	[%rd154], %rs1369;
	ld.shared.u64 	%rd155, [_ZZ20mine_kernel_pow_modePKciS0_yjjPcPhPiiiiE7sh_bits];
	shr.u64 	%rd156, %rd155, 56;
	shr.u64 	%rd157, %rd155, 48;
	shr.u64 	%rd158, %rd155, 40;
	shr.u64 	%rd159, %rd155, 24;
	shr.u64 	%rd160, %rd155, 16;
	shr.u64 	%rd161, %rd155, 8;
	cvt.u32.u64 	%r20676, %rd161;
	cvt.u32.u64 	%r20677, %rd155;
	prmt.b32 	%r20678, %r20676, %r20677, 0x3340U;
	cvt.u32.u64 	%r20679, %rd159;
	cvt.u32.u64 	%r20680, %rd160;
	prmt.b32 	%r20681, %r20679, %r20680, 0x3340U;
	prmt.b32 	%r20682, %r20681, %r20678, 0x5410U;
	cvt.u32.u64 	%r20683, %rd158;
	{ .reg .b32 tmp; mov.b64 {tmp, %r20684}, %rd155; }
	prmt.b32 	%r20685, %r20683, %r20684, 0x3340U;
	cvt.u32.u64 	%r20686, %rd156;
	cvt.u32.u64 	%r20687, %rd157;
	prmt.b32 	%r20688, %r20686, %r20687, 0x3340U;
	prmt.b32 	%r20689, %r20688, %r20685, 0x5410U;
	st.local.v2.b32 	[%rd3+56], {%r20689, %r20682};
	ld.shared.u32 	%r16849, [_ZZ20mine_kernel_pow_modePKciS0_yjjPcPhPiiiiE6sh_mid];
	ld.shared.u32 	%r20690, [_ZZ20mine_kernel_pow_modePKciS0_yjjPcPhPiiiiE6sh_mid+4];
	ld.shared.u32 	%r20691, [_ZZ20mine_kernel_pow_modePKciS0_yjjPcPhPiiiiE6sh_mid+8];
	ld.shared.u32 	%r20692, [_ZZ20mine_kernel_pow_modePKciS0_yjjPcPhPiiiiE6sh_mid+12];
	ld.shared.u32 	%r16837, [_ZZ20mine_kernel_pow_modePKciS0_yjjPcPhPiiiiE6sh_mid+16];
	ld.shared.u32 	%r20693, [_ZZ20mine_kernel_pow_modePKciS0_yjjPcPhPiiiiE6sh_mid+20];
	ld.shared.u32 	%r20694, [_ZZ20mine_kernel_pow_modePKciS0_yjjPcPhPiiiiE6sh_mid+24];
	ld.shared.u32 	%r20695, [_ZZ20mine_kernel_pow_modePKciS0_yjjPcPhPiiiiE6sh_mid+28];
	cvt.u32.u16 	%r20696, %rs1534;
	shl.b32 	%r20697, %r20696, 24;
	cvt.u32.u16 	%r20698, %rs1535;
	shl.b32 	%r20699, %r20698, 16;
	and.b32  	%r20700, %r20699, 16711680;
	or.b32  	%r20701, %r20700, %r20697;
	mul.wide.u16 	%r20702, %rs1536, 256;
	or.b32  	%r20703, %r20701, %r20702;
	cvt.u32.u16 	%r20704, %rs1537;
	and.b32  	%r20705, %r20704, 255;
	or.b32  	%r20706, %r20703, %r20705;
	cvt.u32.u16 	%r20707, %rs1538;
	shl.b32 	%r20708, %r20707, 24;
	cvt.u32.u16 	%r20709, %rs1539;
	shl.b32 	%r20710, %r20709, 16;
	and.b32  	%r20711, %r20710, 16711680;
	or.b32  	%r20712, %r20711, %r20708;
	mul.wide.u16 	%r20713, %rs1540, 256;
	or.b32  	%r20714, %r20712, %r20713;
	cvt.u32.u16 	%r20715, %rs1541;
	and.b32  	%r20716, %r20715, 255;
	or.b32  	%r16082, %r20714, %r20716;
	cvt.u32.u16 	%r20717, %rs1542;
	shl.b32 	%r20718, %r20717, 24;
	cvt.u32.u16 	%r20719, %rs1543;
	shl.b32 	%r20720, %r20719, 16;
	and.b32  	%r20721, %r20720, 16711680;
	or.b32  	%r20722, %r20721, %r20718;
	mul.wide.u16 	%r20723, %rs1544, 256;
	or.b32  	%r20724, %r20722, %r20723;
	cvt.u32.u16 	%r20725, %rs1545;
	and.b32  	%r20726, %r20725, 255;
	or.b32  	%r16098, %r20724, %r20726;
	cvt.u32.u16 	%r20727, %rs1546;
	shl.b32 	%r20728, %r20727, 24;
	cvt.u32.u16 	%r20729, %rs1547;
	shl.b32 	%r20730, %r20729, 16;
	and.b32  	%r20731, %r20730, 16711680;
	or.b32  	%r20732, %r20731, %r20728;
	mul.wide.u16 	%r20733, %rs1548, 256;
	or.b32  	%r20734, %r20732, %r20733;
	cvt.u32.u16 	%r20735, %rs1549;
	and.b32  	%r20736, %r20735, 255;
	or.b32  	%r16114, %r20734, %r20736;
	cvt.u32.u16 	%r20737, %rs1550;
	shl.b32 	%r20738, %r20737, 24;
	cvt.u32.u16 	%r20739, %rs1551;
	shl.b32 	%r20740, %r20739, 16;
	and.b32  	%r20741, %r20740, 16711680;
	or.b32  	%r20742, %r20741, %r20738;
	mul.wide.u16 	%r20743, %rs1552, 256;
	or.b32  	%r20744, %r20742, %r20743;
	cvt.u32.u16 	%r20745, %rs1553;
	and.b32  	%r20746, %r20745, 255;
	or.b32  	%r16130, %r20744, %r20746;
	cvt.u32.u16 	%r20747, %rs1554;
	shl.b32 	%r20748, %r20747, 24;
	cvt.u32.u16 	%r20749, %rs1555;
	shl.b32 	%r20750, %r20749, 16;
	and.b32  	%r20751, %r20750, 16711680;
	or.b32  	%r20752, %r20751, %r20748;
	mul.wide.u16 	%r20753, %rs1556, 256;
	or.b32  	%r20754, %r20752, %r20753;
	cvt.u32.u16 	%r20755, %rs1557;
	and.b32  	%r20756, %r20755, 255;
	or.b32  	%r16146, %r20754, %r20756;
	cvt.u32.u16 	%r20757, %rs1558;
	shl.b32 	%r20758, %r20757, 24;
	cvt.u32.u16 	%r20759, %rs1559;
	shl.b32 	%r20760, %r20759, 16;
	and.b32  	%r20761, %r20760, 16711680;
	or.b32  	%r20762, %r20761, %r20758;
	mul.wide.u16 	%r20763, %rs1560, 256;
	or.b32  	%r20764, %r20762, %r20763;
	cvt.u32.u16 	%r20765, %rs1561;
	and.b32  	%r20766, %r20765, 255;
	or.b32  	%r16162, %r20764, %r20766;
	cvt.u32.u16 	%r20767, %rs1562;
	shl.b32 	%r20768, %r20767, 24;
	cvt.u32.u16 	%r20769, %rs1563;
	shl.b32 	%r20770, %r20769, 16;
	and.b32  	%r20771, %r20770, 16711680;
	or.b32  	%r20772, %r20771, %r20768;
	mul.wide.u16 	%r20773, %rs1564, 256;
	or.b32  	%r20774, %r20772, %r20773;
	cvt.u32.u16 	%r20775, %rs1565;
	and.b32  	%r20776, %r20775, 255;
	or.b32  	%r16178, %r20774, %r20776;
	cvt.u32.u16 	%r20777, %rs1566;
	shl.b32 	%r20778, %r20777, 24;
	cvt.u32.u16 	%r20779, %rs1567;
	shl.b32 	%r20780, %r20779, 16;
	and.b32  	%r20781, %r20780, 16711680;
	or.b32  	%r20782, %r20781, %r20778;
	mul.wide.u16 	%r20783, %rs1568, 256;
	or.b32  	%r20784, %r20782, %r20783;
	cvt.u32.u16 	%r20785, %rs1569;
	and.b32  	%r20786, %r20785, 255;
	or.b32  	%r16194, %r20784, %r20786;
	cvt.u32.u16 	%r20787, %rs1570;
	shl.b32 	%r20788, %r20787, 24;
	cvt.u32.u16 	%r20789, %rs1571;
	shl.b32 	%r20790, %r20789, 16;
	and.b32  	%r20791, %r20790, 16711680;
	or.b32  	%r20792, %r20791, %r20788;
	mul.wide.u16 	%r20793, %rs1572, 256;
	or.b32  	%r20794, %r20792, %r20793;
	cvt.u32.u16 	%r20795, %rs1573;
	and.b32  	%r20796, %r20795, 255;
	or.b32  	%r16210, %r20794, %r20796;
	cvt.u32.u16 	%r20797, %rs1574;
	shl.b32 	%r20798, %r20797, 24;
	cvt.u32.u16 	%r20799, %rs1575;
	shl.b32 	%r20800, %r20799, 16;
	and.b32  	%r20801, %r20800, 16711680;
	or.b32  	%r20802, %r20801, %r20798;
	mul.wide.u16 	%r20803, %rs1576, 256;
	or.b32  	%r20804, %r20802, %r20803;
	cvt.u32.u16 	%r20805, %rs1577;
	and.b32  	%r20806, %r20805, 255;
	or.b32  	%r16226, %r20804, %r20806;
	cvt.u32.u16 	%r20807, %rs1578;
	shl.b32 	%r20808, %r20807, 24;
	cvt.u32.u16 	%r20809, %rs1579;
	shl.b32 	%r20810, %r20809, 16;
	and.b32  	%r20811, %r20810, 16711680;
	or.b32  	%r20812, %r20811, %r20808;
	mul.wide.u16 	%r20813, %rs1580, 256;
	or.b32  	%r20814, %r20812, %r20813;
	cvt.u32.u16 	%r20815, %rs1581;
	and.b32  	%r20816, %r20815, 255;
	or.b32  	%r16242, %r20814, %r20816;
	cvt.u32.u16 	%r20817, %rs1582;
	shl.b32 	%r20818, %r20817, 24;
	cvt.u32.u16 	%r20819, %rs1583;
	shl.b32 	%r20820, %r20819, 16;
	and.b32  	%r20821, %r20820, 16711680;
	or.b32  	%r20822, %r20821, %r20818;
	mul.wide.u16 	%r20823, %rs1584, 256;
	or.b32  	%r20824, %r20822, %r20823;
	cvt.u32.u16 	%r20825, %rs1585;
	and.b32  	%r20826, %r20825, 255;
	or.b32  	%r16258, %r20824, %r20826;
	cvt.u32.u16 	%r20827, %rs1586;
	shl.b32 	%r20828, %r20827, 24;
	cvt.u32.u16 	%r20829, %rs1587;
	shl.b32 	%r20830, %r20829, 16;
	and.b32  	%r20831, %r20830, 16711680;
	or.b32  	%r20832, %r20831, %r20828;
	mul.wide.u16 	%r20833, %rs1588, 256;
	or.b32  	%r20834, %r20832, %r20833;
	cvt.u32.u16 	%r20835, %rs510;
	and.b32  	%r20836, %r20835, 255;
	or.b32  	%r16274, %r20834, %r20836;
	cvt.u32.u16 	%r20837, %rs511;
	shl.b32 	%r20838, %r20837, 24;
	cvt.u32.u16 	%r20839, %rs512;
	shl.b32 	%r20840, %r20839, 16;
	and.b32  	%r20841, %r20840, 16711680;
	or.b32  	%r20842, %r20841, %r20838;
	mul.wide.u16 	%r20843, %rs513, 256;
	or.b32  	%r20844, %r20842, %r20843;
	cvt.u32.u16 	%r20845, %rs514;
	and.b32  	%r20846, %r20845, 255;
	or.b32  	%r16290, %r20844, %r20846;
	cvt.u32.u16 	%r20847, %rs515;
	shl.b32 	%r20848, %r20847, 24;
	cvt.u32.u16 	%r20849, %rs516;
	shl.b32 	%r20850, %r20849, 16;
	and.b32  	%r20851, %r20850, 16711680;
	or.b32  	%r20852, %r20851, %r20848;
	mul.wide.u16 	%r20853, %rs517, 256;
	or.b32  	%r20854, %r20852, %r20853;
	cvt.u32.u16 	%r20855, %rs518;
	and.b32  	%r20856, %r20855, 255;
	or.b32  	%r16306, %r20854, %r20856;
	mov.b32 	%r19127, 17;
	// begin inline asm
	shf.r.wrap.b32 %r16068, %r16290, %r16290, %r19127;
	// end inline asm
	mov.b32 	%r19131, 19;
	// begin inline asm
	shf.r.wrap.b32 %r16072, %r16290, %r16290, %r19131;
	// end inline asm
	shr.u32 	%r20857, %r20844, 10;
	xor.b32  	%r20858, %r20857, %r16068;
	xor.b32  	%r20859, %r20858, %r16072;
	add.s32 	%r20860, %r20859, %r16210;
	mov.b32 	%r19135, 7;
	// begin inline asm
	shf.r.wrap.b32 %r16076, %r16082, %r16082, %r19135;
	// end inline asm
	mov.b32 	%r19139, 18;
	// begin inline asm
	shf.r.wrap.b32 %r16080, %r16082, %r16082, %r19139;
	// end inline asm
	shr.u32 	%r20861, %r16082, 3;
	xor.b32  	%r20862, %r20861, %r16076;
	xor.b32  	%r20863, %r20862, %r16080;
	add.s32 	%r20864, %r20860, %r20706;
	add.s32 	%r16322, %r20864, %r20863;
	// begin inline asm
	shf.r.wrap.b32 %r16084, %r16306, %r16306, %r19127;
	// end inline asm
	// begin inline asm
	shf.r.wrap.b32 %r16088, %r16306, %r16306, %r19131;
	// end inline asm
	shr.u32 	%r20865, %r20854, 10;
	xor.b32  	%r20866, %r20865, %r16084;
	xor.b32  	%r20867, %r20866, %r16088;
	add.s32 	%r20868, %r20867, %r16226;
	// begin inline asm
	shf.r.wrap.b32 %r16092, %r16098, %r16098, %r19135;
	// end inline asm
	// begin inline asm
	shf.r.wrap.b32 %r16096, %r16098, %r16098, %r19139;
	// end inline asm
	shr.u32 	%r20869, %r16098, 3;
	xor.b32  	%r20870, %r20869, %r16092;
	xor.b32  	%r20871, %r20870, %r16096;
	add.s32 	%r20872, %r20868, %r16082;
	add.s32 	%r16338, %r20872, %r20871;
	// begin inline asm
	shf.r.wrap.b32 %r16100, %r16322, %r16322, %r19127;
	// end inline asm
	// begin inline asm
	shf.r.wrap.b32 %r16104, %r16322, %r16322, %r19131;
	// end inline asm
	shr.u32 	%r20873, %r16322, 10;
	xor.b32  	%r20874, %r20873, %r16100;
	xor.b32  	%r20875, %r20874, %r16104;
	add.s32 	%r20876, %r20875, %r16242;
	// begin inline asm
	shf.r.wrap.b32 %r16108, %r16114, %r16114, %r19135;
	// end inline asm
	// begin inline asm
	shf.r.wrap.b32 %r16112, %r16114, %r16114, %r19139;
	// end inline asm
	shr.u32 	%r20877, %r16114, 3;
	xor.b32  	%r20878, %r20877, %r16108;
	xor.b32  	%r20879, %r20878, %r16112;
	add.s32 	%r20880, %r20876, %r16098;
	add.s32 	%r16354, %r20880, %r20879;
	// begin inline asm
	shf.r.wrap.b32 %r16116, %r16338, %r16338, %r19127;
	// end inline asm
	// begin inline asm
	shf.r.wrap.b32 %r16120, %r16338, %r16338, %r19131;
	// end inline asm
	shr.u32 	%r20881, %r16338, 10;
	xor.b32  	%r20882, %r20881, %r16116;
	xor.b32  	%r20883, %r20882, %r16120;
	add.s32 	%r20884, %r20883, %r16258;
	// begin inline asm
	shf.r.wrap.b32 %r16124, %r16130, %r16130, %r19135;
	// end inline asm
	// begin inline asm
	shf.r.wrap.b32 %r16128, %r16130, %r16130, %r19139;
	// end inline asm
	shr.u32 	%r20885, %r16130, 3;
	xor.b32  	%r20886, %r20885, %r16124;
	xor.b32  	%r20887, %r20886, %r16128;
	add.s32 	%r20888, %r20884, %r16114;
	add.s32 	%r16370, %r20888, %r20887;
	// begin inline asm
	shf.r.wrap.b32 %r16132, %r16354, %r16354, %r19127;
	// end inline asm
	// begin inline asm
	shf.r.wrap.b32 %r16136, %r16354, %r16354, %r19131;
	// end inline asm
	shr.u32 	%r20889, %r16354, 10;
	xor.b32  	%r20890, %r20889, %r16132;
	xor.b32  	%r20891, %r20890, %r16136;
	add.s32 	%r20892, %r20891, %r16274;
	// begin inline asm
	shf.r.wrap.b32 %r16140, %r16146, %r16146, %r19135;
	// end inline asm
	// begin inline asm
	shf.r.wrap.b32 %r16144, %r16146, %r16146, %r19139;
	// end inline asm
	shr.u32 	%r20893, %r16146, 3;
	xor.b32  	%r20894, %r20893, %r16140;
	xor.b32  	%r20895, %r20894, %r16144;
	add.s32 	%r20896, %r20892, %r16130;
	add.s32 	%r16386, %r20896, %r20895;
	// begin inline asm
	shf.r.wrap.b32 %r16148, %r16370, %r16370, %r19127;
	// end inline asm
	// begin inline asm
	shf.r.wrap.b32 %r16152, %r16370, %r16370, %r19131;
	// end inline asm
	shr.u32 	%r20897, %r16370, 10;
	xor.b32  	%r20898, %r20897, %r16148;
	xor.b32  	%r20899, %r20898, %r16152;
	add.s32 	%r20900, %r20899, %r16290;
	// begin inline asm
	shf.r.wrap.b32 %r16156, %r16162, %r16162, %r19135;
	// end inline asm
	// begin inline asm
	shf.r.wrap.b32 %r16160, %r16162, %r16162, %r19139;
	// end inline asm
	shr.u32 	%r20901, %r16162, 3;
	xor.b32  	%r20902, %r20901, %r16156;
	xor.b32  	%r20903, %r20902, %r16160;
	add.s32 	%r20904, %r20900, %r16146;
	add.s32 	%r16402, %r20904, %r20903;
	// begin inline asm
	shf.r.wrap.b32 %r16164, %r16386, %r16386, %r19127;
	// end inline asm
	// begin inline asm
	shf.r.wrap.b32 %r16168, %r16386, %r16386, %r19131;
	// end inline asm
	shr.u32 	%r20905, %r16386, 10;
	xor.b32  	%r20906, %r20905, %r16164;
	xor.b32  	%r20907, %r20906, %r16168;
	add.s32 	%r20908, %r20907, %r16306;
	// begin inline asm
	shf.r.wrap.b32 %r16172, %r16178, %r16178, %r19135;
	// end inline asm
	// begin inline asm
	shf.r.wrap.b32 %r16176, %r16178, %r16178, %r19139;
	// end inline asm
	shr.u32 	%r20909, %r16178, 3;
	xor.b32  	%r20910, %r20909, %r16172;
	xor.b32  	%r20911, %r20910, %r16176;
	add.s32 	%r20912, %r20908, %r16162;
	add.s32 	%r16418, %r20912, %r20911;
	// begin inline asm
	shf.r.wrap.b32 %r16180, %r16402, %r16402, %r19127;
	// end inline asm
	// begin inline asm
	shf.r.wrap.b32 %r16184, %r16402, %r16402, %r19131;
	// end inline asm
	shr.u32 	%r20913, %r16402, 10;
	xor.b32  	%r20914, %r20913, %r16180;
	xor.b32  	%r20915, %r20914, %r16184;
	add.s32 	%r20916, %r20915, %r16322;
	// begin inline asm
	shf.r.wrap.b32 %r16188, %r16194, %r16194, %r19135;
	// end inline asm
	// begin inline asm
	shf.r.wrap.b32 %r16192, %r16194, %r16194, %r19139;
	// end inline asm
	shr.u32 	%r20917, %r16194, 3;
	xor.b32  	%r20918, %r20917, %r16188;
	xor.b32  	%r20919, %r20918, %r16192;
	add.s32 	%r20920, %r20916, %r16178;
	add.s32 	%r16434, %r20920, %r20919;
	// begin inline asm
	shf.r.wrap.b32 %r16196, %r16418, %r16418, %r19127;
	// end inline asm
	// begin inline asm
	shf.r.wrap.b32 %r16200, %r16418, %r16418, %r19131;
	// end inline asm
	shr.u32 	%r20921, %r16418, 10;
	xor.b32  	%r20922, %r20921, %r16196;
	xor.b32  	%r20923, %r20922, %r16200;
	add.s32 	%r20924, %r20923, %r16338;
	// begin inline asm
	shf.r.wrap.b32 %r16204, %r16210, %r16210, %r19135;
	// end inline asm
	// begin inline asm
	shf.r.wrap.b32 %r16208, %r16210, %r16210, %r19139;
	// end inline asm
	shr.u32 	%r20925, %r16210, 3;
	xor.b32  	%r20926, %r20925, %r16204;
	xor.b32  	%r20927, %r20926, %r16208;
	add.s32 	%r20928, %r20924, %r16194;
	add.s32 	%r16450, %r20928, %r20927;
	// begin inline asm
	shf.r.wrap.b32 %r16212, %r16434, %r16434, %r19127;
	// end inline asm
	// begin inline asm
	shf.r.wrap.b32 %r16216, %r16434, %r16434, %r19131;
	// end inline asm
	shr.u32 	%r20929, %r16434, 10;
	xor.b32  	%r20930, %r20929, %r16212;
	xor.b32  	%r20931, %r20930, %r16216;
	add.s32 	%r20932, %r20931, %r16354;
	// begin inline asm
	shf.r.wrap.b32 %r16220, %r16226, %r16226, %r19135;
	// end inline asm
	// begin inline asm
	shf.r.wrap.b32 %r16224, %r16226, %r16226, %r19139;
	// end inline asm
	shr.u32 	%r20933, %r16226, 3;
	xor.b32  	%r20934, %r20933, %r16220;
	xor.b32  	%r20935, %r20934, %r16224;
	add.s32 	%r20936, %r20932, %r16210;
	add.s32 	%r16466, %r20936, %r20935;
	// begin inline asm
	shf.r.wrap.b32 %r16228, %r16450, %r16450, %r19127;
	// end inline asm
	// begin inline asm
	shf.r.wrap.b32 %r16232, %r16450, %r16450, %r19131;
	// end inline asm
	shr.u32 	%r20937, %r16450, 10;
	xor.b32  	%r20938, %r20937, %r16228;
	xor.b32  	%r20939, %r20938, %r16232;
	add.s32 	%r20940, %r20939, %r16370;
	// begin inline asm
	shf.r.wrap.b32 %r16236, %r16242, %r16242, %r19135;
	// end inline asm
	// begin inline asm
	shf.r.wrap.b32 %r16240, %r16242, %r16242, %r19139;
	// end inline asm
	shr.u32 	%r20941, %r16242, 3;
	xor.b32  	%r20942, %r20941, %r16236;
	xor.b32  	%r20943, %r20942, %r16240;
	add.s32 	%r20944, %r20940, %r16226;
	add.s32 	%r16482, %r20944, %r20943;
	// begin inline asm
	shf.r.wrap.b32 %r16244, %r16466, %r16466, %r19127;
	// end inline asm
	// begin inline asm
	shf.r.wrap.b32 %r16248, %r16466, %r16466, %r19131;
	// end inline asm
	shr.u32 	%r20945, %r16466, 10;
	xor.b32  	%r20946, %r20945, %r16244;
	xor.b32  	%r20947, %r20946, %r16248;
	add.s32 	%r20948, %r20947, %r16386;
	// begin inline asm
	shf.r.wrap.b32 %r16252, %r16258, %r16258, %r19135;
	// end inline asm
	// begin inline asm
	shf.r.wrap.b32 %r16256, %r16258, %r16258, %r19139;
	// end inline asm
	shr.u32 	%r20949, %r16258, 3;
	xor.b32  	%r20950, %r20949, %r16252;
	xor.b32  	%r20951, %r20950, %r16256;
	add.s32 	%r20952, %r20948, %r16242;
	add.s32 	%r16498, %r20952, %r20951;
	// begin inline asm
	shf.r.wrap.b32 %r16260, %r16482, %r16482, %r19127;
	// end inline asm
	// begin inline asm
	shf.r.wrap.b32 %r16264, %r16482, %r16482, %r19131;
	// end inline asm
	shr.u32 	%r20953, %r16482, 10;
	xor.b32  	%r20954, %r20953, %r16260;
	xor.b32  	%r20955, %r20954, %r16264;
	add.s32 	%r20956, %r20955, %r16402;
	// begin inline asm
	shf.r.wrap.b32 %r16268, %r16274, %r16274, %r19135;
	// end inline asm
	// begin inline asm
	shf.r.wrap.b32 %r16272, %r16274, %r16274, %r19139;
	// end inline asm
	shr.u32 	%r20957, %r16274, 3;
	xor.b32  	%r20958, %r20957, %r16268;
	xor.b32  	%r20959, %r20958, %r16272;
	add.s32 	%r20960, %r20956, %r16258;
	add.s32 	%r16514, %r20960, %r20959;
	// begin inline asm
	shf.r.wrap.b32 %r16276, %r16498, %r16498, %r19127;
	// end inline asm
	// begin inline asm
	shf.r.wrap.b32 %r16280, %r16498, %r16498, %r19131;
	// end inline asm
	shr.u32 	%r20961, %r16498, 10;
	xor.b32  	%r20962, %r20961, %r16276;
	xor.b32  	%r20963, %r20962, %r16280;
	add.s32 	%r20964, %r20963, %r16418;
	// begin inline asm
	shf.r.wrap.b32 %r16284, %r16290, %r16290, %r19135;
	// end inline asm
	// begin inline asm
	shf.r.wrap.b32 %r16288, %r16290, %r16290, %r19139;
	// end inline asm
	shr.u32 	%r20965, %r16290, 3;
	xor.b32  	%r20966, %r20965, %r16284;
	xor.b32  	%r20967, %r20966, %r16288;
	add.s32 	%r20968, %r20964, %r16274;
	add.s32 	%r16530, %r20968, %r20967;
	// begin inline asm
	shf.r.wrap.b32 %r16292, %r16514, %r16514, %r19127;
	// end inline asm
	// begin inline asm
	shf.r.wrap.b32 %r16296, %r16514, %r16514, %r19131;
	// end inline asm
	shr.u32 	%r20969, %r16514, 10;
	xor.b32  	%r20970, %r20969, %r16292;
	xor.b32  	%r20971, %r20970, %r16296;
	add.s32 	%r20972, %r20971, %r16434;
	// begin inline asm
	shf.r.wrap.b32 %r16300, %r16306, %r16306, %r19135;
	// end inline asm
	// begin inline asm
	shf.r.wrap.b32 %r16304, %r16306, %r16306, %r19139;
	// end inline asm
	shr.u32 	%r20973, %r16306, 3;
	xor.b32  	%r20974, %r20973, %r16300;
	xor.b32  	%r20975, %r20974, %r16304;
	add.s32 	%r20976, %r20972, %r16290;
	add.s32 	%r16546, %r20976, %r20975;
	// begin inline asm
	shf.r.wrap.b32 %r16308, %r16530, %r16530, %r19127;
	// end inline asm
	// begin inline asm
	shf.r.wrap.b32 %r16312, %r16530, %r16530, %r19131;
	// end inline asm
	shr.u32 	%r20977, %r16530, 10;
	xor.b32  	%r20978, %r20977, %r16308;
	xor.b32  	%r20979, %r20978, %r16312;
	add.s32 	%r20980, %r20979, %r16450;
	// begin inline asm
	shf.r.wrap.b32 %r16316, %r16322, %r16322, %r19135;
	// end inline asm
	// begin inline asm
	shf.r.wrap.b32 %r16320, %r16322, %r16322, %r19139;
	// end inline asm
	shr.u32 	%r20981, %r16322, 3;
	xor.b32  	%r20982, %r20981, %r16316;
	xor.b32  	%r20983, %r20982, %r16320;
	add.s32 	%r20984, %r20980, %r16306;
	add.s32 	%r16562, %r20984, %r20983;
	// begin inline asm
	shf.r.wrap.b32 %r16324, %r16546, %r16546, %r19127;
	// end inline asm
	// begin inline asm
	shf.r.wrap.b32 %r16328, %r16546, %r16546, %r19131;
	// end inline asm
	shr.u32 	%r20985, %r16546, 10;
	xor.b32  	%r20986, %r20985, %r16324;
	xor.b32  	%r20987, %r20986, %r16328;
	add.s32 	%r20988, %r20987, %r16466;
	// begin inline asm
	shf.r.wrap.b32 %r16332, %r16338, %r16338, %r19135;
	// end inline asm
	// begin inline asm
	shf.r.wrap.b32 %r16336, %r16338, %r16338, %r19139;
	// end inline asm
	shr.u32 	%r20989, %r16338, 3;
	xor.b32  	%r20990, %r20989, %r16332;
	xor.b32  	%r20991, %r20990, %r16336;
	add.s32 	%r20992, %r20988, %r16322;
	add.s32 	%r16578, %r20992, %r20991;
	// begin inline asm
	shf.r.wrap.b32 %r16340, %r16562, %r16562, %r19127;
	// end inline asm
	// begin inline asm
	shf.r.wrap.b32 %r16344, %r16562, %r16562, %r19131;
	// end inline asm
	shr.u32 	%r20993, %r16562, 10;
	xor.b32  	%r20994, %r20993, %r16340;
	xor.b32  	%r20995, %r20994, %r16344;
	add.s32 	%r20996, %r20995, %r16482;
	// begin inline asm
	shf.r.wrap.b32 %r16348, %r16354, %r16354, %r19135;
	// end inline asm
	// begin inline asm
	shf.r.wrap.b32 %r16352, %r16354, %r16354, %r19139;
	// end inline asm
	shr.u32 	%r20997, %r16354, 3;
	xor.b32  	%r20998, %r20997, %r16348;
	xor.b32  	%r20999, %r20998, %r16352;
	add.s32 	%r21000, %r20996, %r16338;
	add.s32 	%r16594, %r21000, %r20999;
	// begin inline asm
	shf.r.wrap.b32 %r16356, %r16578, %r16578, %r19127;
	// end inline asm
	// begin inline asm
	shf.r.wrap.b32 %r16360, %r16578, %r16578, %r19131;
	// end inline asm
	shr.u32 	%r21001, %r16578, 10;
	xor.b32  	%r21002, %r21001, %r16356;
	xor.b32  	%r21003, %r21002, %r16360;
	add.s32 	%r21004, %r21003, %r16498;
	// begin inline asm
	shf.r.wrap.b32 %r16364, %r16370, %r16370, %r19135;
	// end inline asm
	// begin inline asm
	shf.r.wrap.b32 %r16368, %r16370, %r16370, %r19139;
	// end inline asm
	shr.u32 	%r21005, %r16370, 3;
	xor.b32  	%r21006, %r21005, %r16364;
	xor.b32  	%r21007, %r21006, %r16368;
	add.s32 	%r21008, %r21004, %r16354;
	add.s32 	%r16610, %r21008, %r21007;
	// begin inline asm
	shf.r.wrap.b32 %r16372, %r16594, %r16594, %r19127;
	// end inline asm
	// begin inline asm
	shf.r.wrap.b32 %r16376, %r16594, %r16594, %r19131;
	// end inline asm
	shr.u32 	%r21009, %r16594, 10;
	xor.b32  	%r21010, %r21009, %r16372;
	xor.b32  	%r21011, %r21010, %r16376;
	add.s32 	%r21012, %r21011, %r16514;
	// begin inline asm
	shf.r.wrap.b32 %r16380, %r16386, %r16386, %r19135;
	// end inline asm
	// begin inline asm
	shf.r.wrap.b32 %r16384, %r16386, %r16386, %r19139;
	// end inline asm
	shr.u32 	%r21013, %r16386, 3;
	xor.b32  	%r21014, %r21013, %r16380;
	xor.b32  	%r21015, %r21014, %r16384;
	add.s32 	%r21016, %r21012, %r16370;
	add.s32 	%r16626, %r21016, %r21015;
	// begin inline asm
	shf.r.wrap.b32 %r16388, %r16610, %r16610, %r19127;
	// end inline asm
	// begin inline asm
	shf.r.wrap.b32 %r16392, %r16610, %r16610, %r19131;
	// end inline asm
	shr.u32 	%r21017, %r16610, 10;
	xor.b32  	%r21018, %r21017, %r16388;
	xor.b32  	%r21019, %r21018, %r16392;
	add.s32 	%r21020, %r21019, %r16530;
	// begin inline asm
	shf.r.wrap.b32 %r16396, %r16402, %r16402, %r19135;
	// end inline asm
	// begin inline asm
	shf.r.wrap.b32 %r16400, %r16402, %r16402, %r19139;
	// end inline asm
	shr.u32 	%r21021, %r16402, 3;
	xor.b32  	%r21022, %r21021, %r16396;
	xor.b32  	%r21023, %r21022, %r16400;
	add.s32 	%r21024, %r21020, %r16386;
	add.s32 	%r16642, %r21024, %r21023;
	// begin inline asm
	shf.r.wrap.b32 %r16404, %r16626, %r16626, %r19127;
	// end inline asm
	// begin inline asm
	shf.r.wrap.b32 %r16408, %r16626, %r16626, %r19131;
	// end inline asm
	shr.u32 	%r21025, %r16626, 10;
	xor.b32  	%r21026, %r21025, %r16404;
	xor.b32  	%r21027, %r21026, %r16408;
	add.s32 	%r21028, %r21027, %r16546;
	// begin inline asm
	shf.r.wrap.b32 %r16412, %r16418, %r16418, %r19135;
	// end inline asm
	// begin inline asm
	shf.r.wrap.b32 %r16416, %r16418, %r16418, %r19139;
	// end inline asm
	shr.u32 	%r21029, %r16418, 3;
	xor.b32  	%r21030, %r21029, %r16412;
	xor.b32  	%r21031, %r21030, %r16416;
	add.s32 	%r21032, %r21028, %r16402;
	add.s32 	%r16658, %r21032, %r21031;
	// begin inline asm
	shf.r.wrap.b32 %r16420, %r16642, %r16642, %r19127;
	// end inline asm
	// begin inline asm
	shf.r.wrap.b32 %r16424, %r16642, %r16642, %r19131;
	// end inline asm
	shr.u32 	%r21033, %r16642, 10;
	xor.b32  	%r21034, %r21033, %r16420;
	xor.b32  	%r21035, %r21034, %r16424;
	add.s32 	%r21036, %r21035, %r16562;
	// begin inline asm
	shf.r.wrap.b32 %r16428, %r16434, %r16434, %r19135;
	// end inline asm
	// begin inline asm
	shf.r.wrap.b32 %r16432, %r16434, %r16434, %r19139;
	// end inline asm
	shr.u32 	%r21037, %r16434, 3;
	xor.b32  	%r21038, %r21037, %r16428;
	xor.b32  	%r21039, %r21038, %r16432;
	add.s32 	%r21040, %r21036, %r16418;
	add.s32 	%r16674, %r21040, %r21039;
	// begin inline asm
	shf.r.wrap.b32 %r16436, %r16658, %r16658, %r19127;
	// end inline asm
	// begin inline asm
	shf.r.wrap.b32 %r16440, %r16658, %r16658, %r19131;
	// end inline asm
	shr.u32 	%r21041, %r16658, 10;
	xor.b32  	%r21042, %r21041, %r16436;
	xor.b32  	%r21043, %r21042, %r16440;
	add.s32 	%r21044, %r21043, %r16578;
	// begin inline asm
	shf.r.wrap.b32 %r16444, %r16450, %r16450, %r19135;
	// end inline asm
	// begin inline asm
	shf.r.wrap.b32 %r16448, %r16450, %r16450, %r19139;
	// end inline asm
	shr.u32 	%r21045, %r16450, 3;
	xor.b32  	%r21046, %r21045, %r16444;
	xor.b32  	%r21047, %r21046, %r16448;
	add.s32 	%r21048, %r21044, %r16434;
	add.s32 	%r16690, %r21048, %r21047;
	// begin inline asm
	shf.r.wrap.b32 %r16452, %r16674, %r16674, %r19127;
	// end inline asm
	// begin inline asm
	shf.r.wrap.b32 %r16456, %r16674, %r16674, %r19131;
	// end inline asm
	shr.u32 	%r21049, %r16674, 10;
	xor.b32  	%r21050, %r21049, %r16452;
	xor.b32  	%r21051, %r21050, %r16456;
	add.s32 	%r21052, %r21051, %r16594;
	// begin inline asm
	shf.r.wrap.b32 %r16460, %r16466, %r16466, %r19135;
	// end inline asm
	// begin inline asm
	shf.r.wrap.b32 %r16464, %r16466, %r16466, %r19139;
	// end inline asm
	shr.u32 	%r21053, %r16466, 3;
	xor.b32  	%r21054, %r21053, %r16460;
	xor.b32  	%r21055, %r21054, %r16464;
	add.s32 	%r21056, %r21052, %r16450;
	add.s32 	%r16706, %r21056, %r21055;
	// begin inline asm
	shf.r.wrap.b32 %r16468, %r16690, %r16690, %r19127;
	// end inline asm
	// begin inline asm
	shf.r.wrap.b32 %r16472, %r16690, %r16690, %r19131;
	// end inline asm
	shr.u32 	%r21057, %r16690, 10;
	xor.b32  	%r21058, %r21057, %r16468;
	xor.b32  	%r21059, %r21058, %r16472;
	add.s32 	%r21060, %r21059, %r16610;
	// begin inline asm
	shf.r.wrap.b32 %r16476, %r16482, %r16482, %r19135;
	// end inline asm
	// begin inline asm
	shf.r.wrap.b32 %r16480, %r16482, %r16482, %r19139;
	// end inline asm
	shr.u32 	%r21061, %r16482, 3;
	xor.b32  	%r21062, %r21061, %r16476;
	xor.b32  	%r21063, %r21062, %r16480;
	add.s32 	%r21064, %r21060, %r16466;
	add.s32 	%r16722, %r21064, %r21063;
	// begin inline asm
	shf.r.wrap.b32 %r16484, %r16706, %r16706, %r19127;
	// end inline asm
	// begin inline asm
	shf.r.wrap.b32 %r16488, %r16706, %r16706, %r19131;
	// end inline asm
	shr.u32 	%r21065, %r16706, 10;
	xor.b32  	%r21066, %r21065, %r16484;
	xor.b32  	%r21067, %r21066, %r16488;
	add.s32 	%r21068, %r21067, %r16626;
	// begin inline asm
	shf.r.wrap.b32 %r16492, %r16498, %r16498, %r19135;
	// end inline asm
	// begin inline asm
	shf.r.wrap.b32 %r16496, %r16498, %r16498, %r19139;
	// end inline asm
	shr.u32 	%r21069, %r16498, 3;
	xor.b32  	%r21070, %r21069, %r16492;
	xor.b32  	%r21071, %r21070, %r16496;
	add.s32 	%r21072, %r21068, %r16482;
	add.s32 	%r16738, %r21072, %r21071;
	// begin inline asm
	shf.r.wrap.b32 %r16500, %r16722, %r16722, %r19127;
	// end inline asm
	// begin inline asm
	shf.r.wrap.b32 %r16504, %r16722, %r16722, %r19131;
	// end inline asm
	shr.u32 	%r21073, %r16722, 10;
	xor.b32  	%r21074, %r21073, %r16500;
	xor.b32  	%r21075, %r21074, %r16504;
	add.s32 	%r21076, %r21075, %r16642;
	// begin inline asm
	shf.r.wrap.b32 %r16508, %r16514, %r16514, %r19135;
	// end inline asm
	// begin inline asm
	shf.r.wrap.b32 %r16512, %r16514, %r16514, %r19139;
	// end inline asm
	shr.u32 	%r21077, %r16514, 3;
	xor.b32  	%r21078, %r21077, %r16508;
	xor.b32  	%r21079, %r21078, %r16512;
	add.s32 	%r21080, %r21076, %r16498;
	add.s32 	%r16754, %r21080, %r21079;
	// begin inline asm
	shf.r.wrap.b32 %r16516, %r16738, %r16738, %r19127;
	// end inline asm
	// begin inline asm
	shf.r.wrap.b32 %r16520, %r16738, %r16738, %r19131;
	// end inline asm
	shr.u32 	%r21081, %r16738, 10;
	xor.b32  	%r21082, %r21081, %r16516;
	xor.b32  	%r21083, %r21082, %r16520;
	add.s32 	%r21084, %r21083, %r16658;
	// begin inline asm
	shf.r.wrap.b32 %r16524, %r16530, %r16530, %r19135;
	// end inline asm
	// begin inline asm
	shf.r.wrap.b32 %r16528, %r16530, %r16530, %r19139;
	// end inline asm
	shr.u32 	%r21085, %r16530, 3;
	xor.b32  	%r21086, %r21085, %r16524;
	xor.b32  	%r21087, %r21086, %r16528;
	add.s32 	%r21088, %r21084, %r16514;
	add.s32 	%r16770, %r21088, %r21087;
	// begin inline asm
	shf.r.wrap.b32 %r16532, %r16754, %r16754, %r19127;
	// end inline asm
	// begin inline asm
	shf.r.wrap.b32 %r16536, %r16754, %r16754, %r19131;
	// end inline asm
	shr.u32 	%r21089, %r16754, 10;
	xor.b32  	%r21090, %r21089, %r16532;
	xor.b32  	%r21091, %r21090, %r16536;
	add.s32 	%r21092, %r21091, %r16674;
	// begin inline asm
	shf.r.wrap.b32 %r16540, %r16546, %r16546, %r19135;
	// end inline asm
	// begin inline asm
	shf.r.wrap.b32 %r16544, %r16546, %r16546, %r19139;
	// end inline asm
	shr.u32 	%r21093, %r16546, 3;
	xor.b32  	%r21094, %r21093, %r16540;
	xor.b32  	%r21095, %r21094, %r16544;
	add.s32 	%r21096, %r21092, %r16530;
	add.s32 	%r16786, %r21096, %r21095;
	// begin inline asm
	shf.r.wrap.b32 %r16548, %r16770, %r16770, %r19127;
	// end inline asm
	// begin inline asm
	shf.r.wrap.b32 %r16552, %r16770, %r16770, %r19131;
	// end inline asm
	shr.u32 	%r21097, %r16770, 10;
	xor.b32  	%r21098, %r21097, %r16548;
	xor.b32  	%r21099, %r21098, %r16552;
	add.s32 	%r21100, %r21099, %r16690;
	// begin inline asm
	shf.r.wrap.b32 %r16556, %r16562, %r16562, %r19135;
	// end inline asm
	// begin inline asm
	shf.r.wrap.b32 %r16560, %r16562, %r16562, %r19139;
	// end inline asm
	shr.u32 	%r21101, %r16562, 3;
	xor.b32  	%r21102, %r21101, %r16556;
	xor.b32  	%r21103, %r21102, %r16560;
	add.s32 	%r21104, %r21100, %r16546;
	add.s32 	%r16802, %r21104, %r21103;
	// begin inline asm
	shf.r.wrap.b32 %r16564, %r16786, %r16786, %r19127;
	// end inline asm
	// begin inline asm
	shf.r.wrap.b32 %r16568, %r16786, %r16786, %r19131;
	// end inline asm
	shr.u32 	%r21105, %r16786, 10;
	xor.b32  	%r21106, %r21105, %r16564;
	xor.b32  	%r21107, %r21106, %r16568;
	add.s32 	%r21108, %r21107, %r16706;
	// begin inline asm
	shf.r.wrap.b32 %r16572, %r16578, %r16578, %r19135;
	// end inline asm
	// begin inline asm
	shf.r.wrap.b32 %r16576, %r16578, %r16578, %r19139;
	// end inline asm
	shr.u32 	%r21109, %r16578, 3;
	xor.b32  	%r21110, %r21109, %r16572;
	xor.b32  	%r21111, %r21110, %r16576;
	add.s32 	%r21112, %r21108, %r16562;
	add.s32 	%r16818, %r21112, %r21111;
	// begin inline asm
	shf.r.wrap.b32 %r16580, %r16802, %r16802, %r19127;
	// end inline asm
	// begin inline asm
	shf.r.wrap.b32 %r16584, %r16802, %r16802, %r19131;
	// end inline asm
	shr.u32 	%r21113, %r16802, 10;
	xor.b32  	%r21114, %r21113, %r16580;
	xor.b32  	%r21115, %r21114, %r16584;
	add.s32 	%r21116, %r21115, %r16722;
	// begin inline asm
	shf.r.wrap.b32 %r16588, %r16594, %r16594, %r19135;
	// end inline asm
	// begin inline asm
	shf.r.wrap.b32 %r16592, %r16594, %r16594, %r19139;
	// end inline asm
	shr.u32 	%r21117, %r16594, 3;
	xor.b32  	%r21118, %r21117, %r16588;
	xor.b32  	%r21119, %r21118, %r16592;
	add.s32 	%r21120, %r21116, %r16578;
	add.s32 	%r16834, %r21120, %r21119;
	// begin inline asm
	shf.r.wrap.b32 %r16596, %r16818, %r16818, %r19127;
	// end inline asm
	// begin inline asm
	shf.r.wrap.b32 %r16600, %r16818, %r16818, %r19131;
	// end inline asm
	shr.u32 	%r21121, %r16818, 10;
	xor.b32  	%r21122, %r21121, %r16596;
	xor.b32  	%r21123, %r21122, %r16600;
	add.s32 	%r21124, %r21123, %r16738;
	// begin inline asm
	shf.r.wrap.b32 %r16604, %r16610, %r16610, %r19135;
	// end inline asm
	// begin inline asm
	shf.r.wrap.b32 %r16608, %r16610, %r16610, %r19139;
	// end inline asm
	shr.u32 	%r21125, %r16610, 3;
	xor.b32  	%r21126, %r21125, %r16604;
	xor.b32  	%r21127, %r21126, %r16608;
	add.s32 	%r21128, %r21124, %r16594;
	add.s32 	%r16634, %r21128, %r21127;
	// begin inline asm
	shf.r.wrap.b32 %r16612, %r16834, %r16834, %r19127;
	// end inline asm
	// begin inline asm
	shf.r.wrap.b32 %r16616, %r16834, %r16834, %r19131;
	// end inline asm
	shr.u32 	%r21129, %r16834, 10;
	xor.b32  	%r21130, %r21129, %r16612;
	xor.b32  	%r21131, %r21130, %r16616;
	add.s32 	%r21132, %r21131, %r16754;
	// begin inline asm
	shf.r.wrap.b32 %r16620, %r16626, %r16626, %r19135;
	// end inline asm
	// begin inline asm
	shf.r.wrap.b32 %r16624, %r16626, %r16626, %r19139;
	// end inline asm
	shr.u32 	%r21133, %r16626, 3;
	xor.b32  	%r21134, %r21133, %r16620;
	xor.b32  	%r21135, %r21134, %r16624;
	add.s32 	%r21136, %r21132, %r16610;
	add.s32 	%r16650, %r21136, %r21135;
	// begin inline asm
	shf.r.wrap.b32 %r16628, %r16634, %r16634, %r19127;
	// end inline asm
	// begin inline asm
	shf.r.wrap.b32 %r16632, %r16634, %r16634, %r19131;
	// end inline asm
	shr.u32 	%r21137, %r16634, 10;
	xor.b32  	%r21138, %r21137, %r16628;
	xor.b32  	%r21139, %r21138, %r16632;
	add.s32 	%r21140, %r21139, %r16770;
	// begin inline asm
	shf.r.wrap.b32 %r16636, %r16642, %r16642, %r19135;
	// end inline asm
	// begin inline asm
	shf.r.wrap.b32 %r16640, %r16642, %r16642, %r19139;
	// end inline asm
	shr.u32 	%r21141, %r16642, 3;
	xor.b32  	%r21142, %r21141, %r16636;
	xor.b32  	%r21143, %r21142, %r16640;
	add.s32 	%r21144, %r21140, %r16626;
	add.s32 	%r16666, %r21144, %r21143;
	// begin inline asm
	shf.r.wrap.b32 %r16644, %r16650, %r16650, %r19127;
	// end inline asm
	// begin inline asm
	shf.r.wrap.b32 %r16648, %r16650, %r16650, %r19131;
	// end inline asm
	shr.u32 	%r21145, %r16650, 10;
	xor.b32  	%r21146, %r21145, %r16644;
	xor.b32  	%r21147, %r21146, %r16648;
	add.s32 	%r21148, %r21147, %r16786;
	// begin inline asm
	shf.r.wrap.b32 %r16652, %r16658, %r16658, %r19135;
	// end inline asm
	// begin inline asm
	shf.r.wrap.b32 %r16656, %r16658, %r16658, %r19139;
	// end inline asm
	shr.u32 	%r21149, %r16658, 3;
	xor.b32  	%r21150, %r21149, %r16652;
	xor.b32  	%r21151, %r21150, %r16656;
	add.s32 	%r21152, %r21148, %r16642;
	add.s32 	%r16682, %r21152, %r21151;
	// begin inline asm
	shf.r.wrap.b32 %r16660, %r16666, %r16666, %r19127;
	// end inline asm
	// begin inline asm
	shf.r.wrap.b32 %r16664, %r16666, %r16666, %r19131;
	// end inline asm
	shr.u32 	%r21153, %r16666, 10;
	xor.b32  	%r21154, %r21153, %r16660;
	xor.b32  	%r21155, %r21154, %r16664;
	add.s32 	%r21156, %r21155, %r16802;
	// begin inline asm
	shf.r.wrap.b32 %r16668, %r16674, %r16674, %r19135;
	// end inline asm
	// begin inline asm
	shf.r.wrap.b32 %r16672, %r16674, %r16674, %r19139;
	// end inline asm
	shr.u32 	%r21157, %r16674, 3;
	xor.b32  	%r21158, %r21157, %r16668;
	xor.b32  	%r21159, %r21158, %r16672;
	add.s32 	%r21160, %r21156, %r16658;
	add.s32 	%r16698, %r21160, %r21159;
	// begin inline asm
	shf.r.wrap.b32 %r16676, %r16682, %r16682, %r19127;
	// end inline asm
	// begin inline asm
	shf.r.wrap.b32 %r16680, %r16682, %r16682, %r19131;
	// end inline asm
	shr.u32 	%r21161, %r16682, 10;
	xor.b32  	%r21162, %r21161, %r16676;
	xor.b32  	%r21163, %r21162, %r16680;
	add.s32 	%r21164, %r21163, %r16818;
	// begin inline asm
	shf.r.wrap.b32 %r16684, %r16690, %r16690, %r19135;
	// end inline asm
	// begin inline asm
	shf.r.wrap.b32 %r16688, %r16690, %r16690, %r19139;
	// end inline asm
	shr.u32 	%r21165, %r16690, 3;
	xor.b32  	%r21166, %r21165, %r16684;
	xor.b32  	%r21167, %r21166, %r16688;
	add.s32 	%r21168, %r21164, %r16674;
	add.s32 	%r16714, %r21168, %r21167;
	// begin inline asm
	shf.r.wrap.b32 %r16692, %r16698, %r16698, %r19127;
	// end inline asm
	// begin inline asm
	shf.r.wrap.b32 %r16696, %r16698, %r16698, %r19131;
	// end inline asm
	shr.u32 	%r21169, %r16698, 10;
	xor.b32  	%r21170, %r21169, %r16692;
	xor.b32  	%r21171, %r21170, %r16696;
	add.s32 	%r21172, %r21171, %r16834;
	// begin inline asm
	shf.r.wrap.b32 %r16700, %r16706, %r16706, %r19135;
	// end inline asm
	// begin inline asm
	shf.r.wrap.b32 %r16704, %r16706, %r16706, %r19139;
	// end inline asm
	shr.u32 	%r21173, %r16706, 3;
	xor.b32  	%r21174, %r21173, %r16700;
	xor.b32  	%r21175, %r21174, %r16704;
	add.s32 	%r21176, %r21172, %r16690;
	add.s32 	%r16730, %r21176, %r21175;
	// begin inline asm
	shf.r.wrap.b32 %r16708, %r16714, %r16714, %r19127;
	// end inline asm
	// begin inline asm
	shf.r.wrap.b32 %r16712, %r16714, %r16714, %r19131;
	// end inline asm
	shr.u32 	%r21177, %r16714, 10;
	xor.b32  	%r21178, %r21177, %r16708;
	xor.b32  	%r21179, %r21178, %r16712;
	add.s32 	%r21180, %r21179, %r16634;
	// begin inline asm
	shf.r.wrap.b32 %r16716, %r16722, %r16722, %r19135;
	// end inline asm
	// begin inline asm
	shf.r.wrap.b32 %r16720, %r16722, %r16722, %r19139;
	// end inline asm
	shr.u32 	%r21181, %r16722, 3;
	xor.b32  	%r21182, %r21181, %r16716;
	xor.b32  	%r21183, %r21182, %r16720;
	add.s32 	%r21184, %r21180, %r16706;
	add.s32 	%r16746, %r21184, %r21183;
	// begin inline asm
	shf.r.wrap.b32 %r16724, %r16730, %r16730, %r19127;
	// end inline asm
	// begin inline asm
	shf.r.wrap.b32 %r16728, %r16730, %r16730, %r19131;
	// end inline asm
	shr.u32 	%r21185, %r16730, 10;
	xor.b32  	%r21186, %r21185, %r16724;
	xor.b32  	%r21187, %r21186, %r16728;
	add.s32 	%r21188, %r21187, %r16650;
	// begin inline asm
	shf.r.wrap.b32 %r16732, %r16738, %r16738, %r19135;
	// end inline asm
	// begin inline asm
	shf.r.wrap.b32 %r16736, %r16738, %r16738, %r19139;
	// end inline asm
	shr.u32 	%r21189, %r16738, 3;
	xor.b32  	%r21190, %r21189, %r16732;
	xor.b32  	%r21191, %r21190, %r16736;
	add.s32 	%r21192, %r21188, %r16722;
	add.s32 	%r16762, %r21192, %r21191;
	// begin inline asm
	shf.r.wrap.b32 %r16740, %r16746, %r16746, %r19127;
	// end inline asm
	// begin inline asm
	shf.r.wrap.b32 %r16744, %r16746, %r16746, %r19131;
	// end inline asm
	shr.u32 	%r21193, %r16746, 10;
	xor.b32  	%r21194, %r21193, %r16740;
	xor.b32  	%r21195, %r21194, %r16744;
	add.s32 	%r21196, %r21195, %r16666;
	// begin inline asm
	shf.r.wrap.b32 %r16748, %r16754, %r16754, %r19135;
	// end inline asm
	// begin inline asm
	shf.r.wrap.b32 %r16752, %r16754, %r16754, %r19139;
	// end inline asm
	shr.u32 	%r21197, %r16754, 3;
	xor.b32  	%r21198, %r21197, %r16748;
	xor.b32  	%r21199, %r21198, %r16752;
	add.s32 	%r21200, %r21196, %r16738;
	add.s32 	%r16778, %r21200, %r21199;
	// begin inline asm
	shf.r.wrap.b32 %r16756, %r16762, %r16762, %r19127;
	// end inline asm
	// begin inline asm
	shf.r.wrap.b32 %r16760, %r16762, %r16762, %r19131;
	// end inline asm
	shr.u32 	%r21201, %r16762, 10;
	xor.b32  	%r21202, %r21201, %r16756;
	xor.b32  	%r21203, %r21202, %r16760;
	add.s32 	%r21204, %r21203, %r16682;
	// begin inline asm
	shf.r.wrap.b32 %r16764, %r16770, %r16770, %r19135;
	// end inline asm
	// begin inline asm
	shf.r.wrap.b32 %r16768, %r16770, %r16770, %r19139;
	// end inline asm
	shr.u32 	%r21205, %r16770, 3;
	xor.b32  	%r21206, %r21205, %r16764;
	xor.b32  	%r21207, %r21206, %r16768;
	add.s32 	%r21208, %r21204, %r16754;
	add.s32 	%r16794, %r21208, %r21207;
	// begin inline asm
	shf.r.wrap.b32 %r16772, %r16778, %r16778, %r19127;
	// end inline asm
	// begin inline asm
	shf.r.wrap.b32 %r16776, %r16778, %r16778, %r19131;
	// end inline asm
	shr.u32 	%r21209, %r16778, 10;
	xor.b32  	%r21210, %r21209, %r16772;
	xor.b32  	%r21211, %r21210, %r16776;
	add.s32 	%r21212, %r21211, %r16698;
	// begin inline asm
	shf.r.wrap.b32 %r16780, %r16786, %r16786, %r19135;
	// end inline asm
	// begin inline asm
	shf.r.wrap.b32 %r16784, %r16786, %r16786, %r19139;
	// end inline asm
	shr.u32 	%r21213, %r16786, 3;
	xor.b32  	%r21214, %r21213, %r16780;
	xor.b32  	%r21215, %r21214, %r16784;
	add.s32 	%r21216, %r21212, %r16770;
	add.s32 	%r16810, %r21216, %r21215;
	// begin inline asm
	shf.r.wrap.b32 %r16788, %r16794, %r16794, %r19127;
	// end inline asm
	// begin inline asm
	shf.r.wrap.b32 %r16792, %r16794, %r16794, %r19131;
	// end inline asm
	shr.u32 	%r21217, %r16794, 10;
	xor.b32  	%r21218, %r21217, %r16788;
	xor.b32  	%r21219, %r21218, %r16792;
	add.s32 	%r21220, %r21219, %r16714;
	// begin inline asm
	shf.r.wrap.b32 %r16796, %r16802, %r16802, %r19135;
	// end inline asm
	// begin inline asm
	shf.r.wrap.b32 %r16800, %r16802, %r16802, %r19139;
	// end inline asm
	shr.u32 	%r21221, %r16802, 3;
	xor.b32  	%r21222, %r21221, %r16796;
	xor.b32  	%r21223, %r21222, %r16800;
	add.s32 	%r21224, %r21220, %r16786;
	add.s32 	%r16826, %r21224, %r21223;
	// begin inline asm
	shf.r.wrap.b32 %r16804, %r16810, %r16810, %r19127;
	// end inline asm
	// begin inline asm
	shf.r.wrap.b32 %r16808, %r16810, %r16810, %r19131;
	// end inline asm
	shr.u32 	%r21225, %r16810, 10;
	xor.b32  	%r21226, %r21225, %r16804;
	xor.b32  	%r21227, %r21226, %r16808;
	add.s32 	%r21228, %r21227, %r16730;
	// begin inline asm
	shf.r.wrap.b32 %r16812, %r16818, %r16818, %r19135;
	// end inline asm
	// begin inline asm
	shf.r.wrap.b32 %r16816, %r16818, %r16818, %r19139;
	// end inline asm
	shr.u32 	%r21229, %r16818, 3;
	xor.b32  	%r21230, %r21229, %r16812;
	xor.b32  	%r21231, %r21230, %r16816;
	add.s32 	%r21232, %r21228, %r16802;
	add.s32 	%r21233, %r21232, %r21231;
	// begin inline asm
	shf.r.wrap.b32 %r16820, %r16826, %r16826, %r19127;
	// end inline asm
	// begin inline asm
	shf.r.wrap.b32 %r16824, %r16826, %r16826, %r19131;
	// end inline asm
	shr.u32 	%r21234, %r16826, 10;
	xor.b32  	%r21235, %r21234, %r16820;
	xor.b32  	%r21236, %r21235, %r16824;
	add.s32 	%r21237, %r21236, %r16746;
	// begin inline asm
	shf.r.wrap.b32 %r16828, %r16834, %r16834, %r19135;
	// end inline asm
	// begin inline asm
	shf.r.wrap.b32 %r16832, %r16834, %r16834, %r19139;
	// end inline asm
	shr.u32 	%r21238, %r16834, 3;
	xor.b32  	%r21239, %r21238, %r16828;
	xor.b32  	%r21240, %r21239, %r16832;
	add.s32 	%r21241, %r21237, %r16818;
	add.s32 	%r21242, %r21241, %r21240;
	mov.b32 	%r20655, 6;
	// begin inline asm
	shf.r.wrap.b32 %r16836, %r16837, %r16837, %r20655;
	// end inline asm
	mov.b32 	%r20659, 11;
	// begin inline asm
	shf.r.wrap.b32 %r16840, %r16837, %r16837, %r20659;
	// end inline asm
	xor.b32  	%r21243, %r16840, %r16836;
	mov.b32 	%r20663, 25;
	// begin inline asm
	shf.r.wrap.b32 %r16844, %r16837, %r16837, %r20663;
	// end inline asm
	xor.b32  	%r21244, %r21243, %r16844;
	and.b32  	%r21245, %r16837, %r20693;
	not.b32 	%r21246, %r16837;
	and.b32  	%r21247, %r20694, %r21246;
	or.b32  	%r21248, %r21245, %r21247;
	add.s32 	%r21249, %r21248, %r20695;
	add.s32 	%r21250, %r21249, %r21244;
	add.s32 	%r21252, %r21250, %r111;
	add.s32 	%r21253, %r21252, %r20706;
	mov.b32 	%r20667, 2;
	// begin inline asm
	shf.r.wrap.b32 %r16848, %r16849, %r16849, %r20667;
	// end inline asm
	mov.b32 	%r20671, 13;
	// begin inline asm
	shf.r.wrap.b32 %r16852, %r16849, %r16849, %r20671;
	// end inline asm
	xor.b32  	%r21254, %r16852, %r16848;
	mov.b32 	%r20675, 22;
	// begin inline asm
	shf.r.wrap.b32 %r16856, %r16849, %r16849, %r20675;
	// end inline asm
	xor.b32  	%r21255, %r21254, %r16856;
	xor.b32  	%r21256, %r20690, %r20691;
	and.b32  	%r21257, %r16849, %r21256;
	and.b32  	%r21258, %r20690, %r20691;
	xor.b32  	%r21259, %r21257, %r21258;
	add.s32 	%r16870, %r21253, %r20692;
	add.s32 	%r21260, %r21253, %r21259;
	add.s32 	%r16882, %r21260, %r21255;
	// begin inline asm
	shf.r.wrap.b32 %r16860, %r16870, %r16870, %r20655;
	// end inline asm
	// begin inline asm
	shf.r.wrap.b32 %r16864, %r16870, %r16870, %r20659;
	// end inline asm
	xor.b32  	%r21261, %r16864, %r16860;
	// begin inline asm
	shf.r.wrap.b32 %r16868, %r16870, %r16870, %r20663;
	// end inline asm
	xor.b32  	%r21262, %r21261, %r16868;
	and.b32  	%r21263, %r16870, %r16837;
	not.b32 	%r21264, %r16870;
	and.b32  	%r21265, %r20693, %r21264;
	or.b32  	%r21266, %r21263, %r21265;
	add.s32 	%r21267, %r21266, %r20694;
	add.s32 	%r21268, %r21267, %r21262;
	add.s32 	%r21269, %r21268, %r101;
	add.s32 	%r21270, %r21269, %r16082;
	// begin inline asm
	shf.r.wrap.b32 %r16872, %r16882, %r16882, %r20667;
	// end inline asm
	// begin inline asm
	shf.r.wrap.b32 %r16876, %r16882, %r16882, %r20671;
	// end inline asm
	xor.b32  	%r21271, %r16876, %r16872;
	// begin inline asm
	shf.r.wrap.b32 %r16880, %r16882, %r16882, %r20675;
	// end inline asm
	xor.b32  	%r21272, %r21271, %r16880;
	xor.b32  	%r21273, %r16849, %r20690;
	and.b32  	%r21274, %r16882, %r21273;
	and.b32  	%r21275, %r16849, %r20690;
	xor.b32  	%r21276, %r21274, %r21275;
	add.s32 	%r16894, %r21270, %r20691;
	add.s32 	%r21277, %r21270, %r21276;
	add.s32 	%r16906, %r21277, %r21272;
	// begin inline asm
	shf.r.wrap.b32 %r16884, %r16894, %r16894, %r20655;
	// end inline asm
	// begin inline asm
	shf.r.wrap.b32 %r16888, %r16894, %r16894, %r20659;
	// end inline asm
	xor.b32  	%r21278, %r16888, %r16884;
	// begin inline asm
	shf.r.wrap.b32 %r16892, %r16894, %r16894, %r20663;
	// end inline asm
	xor.b32  	%r21279, %r21278, %r16892;
	and.b32  	%r21280, %r16894, %r16870;
	not.b32 	%r21281, %r16894;
	and.b32  	%r21282, %r16837, %r21281;
	or.b32  	%r21283, %r21280, %r21282;
	add.s32 	%r21284, %r21283, %r20693;
	add.s32 	%r21285, %r21284, %r21279;
	add.s32 	%r21286, %r21285, %r102;
	add.s32 	%r21287, %r21286, %r16098;
	// begin inline asm
	shf.r.wrap.b32 %r16896, %r16906, %r16906, %r20667;
	// end inline asm
	// begin inline asm
	shf.r.wrap.b32 %r16900, %r16906, %r16906, %r20671;
	// end inline asm
	xor.b32  	%r21288, %r16900, %r16896;
	// begin inline asm
	shf.r.wrap.b32 %r16904, %r16906, %r16906, %r20675;
	// end inline asm
	xor.b32  	%r21289, %r21288, %r16904;
	xor.b32  	%r21290, %r16882, %r16849;
	and.b32  	%r21291, %r16906, %r21290;
	and.b32  	%r21292, %r16882, %r16849;
	xor.b32  	%r21293, %r21291, %r21292;
	add.s32 	%r16918, %r21287, %r20690;
	add.s32 	%r21294, %r21287, %r21293;
	add.s32 	%r16930, %r21294, %r21289;
	// begin inline asm
	shf.r.wrap.b32 %r16908, %r16918, %r16918, %r20655;
	// end inline asm
	// begin inline asm
	shf.r.wrap.b32 %r16912, %r16918, %r16918, %r20659;
	// end inline asm
	xor.b32  	%r21295, %r16912, %r16908;
	// begin inline asm
	shf.r.wrap.b32 %r16916, %r16918, %r16918, %r20663;
	// end inline asm
	xor.b32  	%r21296, %r21295, %r16916;
	and.b32  	%r21297, %r16918, %r16894;
	not.b32 	%r21298, %r16918;
	and.b32  	%r21299, %r16870, %r21298;
	or.b32  	%r21300, %r21297, %r21299;
	add.s32 	%r21301, %r21300, %r16837;
	add.s32 	%r21302, %r21301, %r21296;
	add.s32 	%r21303, %r21302, %r103;
	add.s32 	%r21304, %r21303, %r16114;
	// begin inline asm
	shf.r.wrap.b32 %r16920, %r16930, %r16930, %r20667;
	// end inline asm
	// begin inline asm
	shf.r.wrap.b32 %r16924, %r16930, %r16930, %r20671;
	// end inline asm
	xor.b32  	%r21305, %r16924, %r16920;
	// begin inline asm
	shf.r.wrap.b32 %r16928, %r16930, %r16930, %r20675;
	// end inline asm
	xor.b32  	%r21306, %r21305, %r16928;
	xor.b32  	%r21307, %r16906, %r16882;
	and.b32  	%r21308, %r16930, %r21307;
	and.b32  	%r21309, %r16906, %r16882;
	xor.b32  	%r21310, %r21308, %r21309;
	add.s32 	%r16942, %r21304, %r16849;
	add.s32 	%r21311, %r21304, %r21310;
	add.s32 	%r16954, %r21311, %r21306;
	// begin inline asm
	shf.r.wrap.b32 %r16932, %r16942, %r16942, %r20655;
	// end inline asm
	// begin inline asm
	shf.r.wrap.b32 %r16936, %r16942, %r16942, %r20659;
	// end inline asm
	xor.b32  	%r21312, %r16936, %r16932;
	// begin inline asm
	shf.r.wrap.b32 %r16940, %r16942, %r16942, %r20663;
	// end inline asm
	xor.b32  	%r21313, %r21312, %r16940;
	and.b32  	%r21314, %r16942, %r16918;
	not.b32 	%r21315, %r16942;
	and.b32  	%r21316, %r16894, %r21315;
	or.b32  	%r21317, %r21314, %r21316;
	add.s32 	%r21318, %r21317, %r16870;
	add.s32 	%r21319, %r21318, %r21313;
	add.s32 	%r21320, %r21319, %r104;
	add.s32 	%r21321, %r21320, %r16130;
	// begin inline asm
	shf.r.wrap.b32 %r16944, %r16954, %r16954, %r20667;
	// end inline asm
	// begin inline asm
	shf.r.wrap.b32 %r16948, %r16954, %r16954, %r20671;
	// end inline asm
	xor.b32  	%r21322, %r16948, %r16944;
	// begin inline asm
	shf.r.wrap.b32 %r16952, %r16954, %r16954, %r20675;
	// end inline asm
	xor.b32  	%r21323, %r21322, %r16952;
	xor.b32  	%r21324, %r16930, %r16906;
	and.b32  	%r21325, %r16954, %r21324;
	and.b32  	%r21326, %r16930, %r16906;
	xor.b32  	%r21327, %r21325, %r21326;
	add.s32 	%r16966, %r21321, %r16882;
	add.s32 	%r21328, %r21321, %r21327;
	add.s32 	%r16978, %r21328, %r21323;
	// begin inline asm
	shf.r.wrap.b32 %r16956, %r16966, %r16966, %r20655;
	// end inline asm
	// begin inline asm
	shf.r.wrap.b32 %r16960, %r16966, %r16966, %r20659;
	// end inline asm
	xor.b32  	%r21329, %r16960, %r16956;
	// begin inline asm
	shf.r.wrap.b32 %r16964, %r16966, %r16966, %r20663;
	// end inline asm
	xor.b32  	%r21330, %r21329, %r16964;
	and.b32  	%r21331, %r16966, %r16942;
	not.b32 	%r21332, %r16966;
	and.b32  	%r21333, %r16918, %r21332;
	or.b32  	%r21334, %r21331, %r21333;
	add.s32 	%r21335, %r21334, %r16894;
	add.s32 	%r21336, %r21335, %r21330;
	add.s32 	%r21337, %r21336, %r105;
	add.s32 	%r21338, %r21337, %r16146;
	// begin inline asm
	shf.r.wrap.b32 %r16968, %r16978, %r16978, %r20667;
	// end inline asm
	// begin inline asm
	shf.r.wrap.b32 %r16972, %r16978, %r16978, %r20671;
	// end inline asm
	xor.b32  	%r21339, %r16972, %r16968;
	// begin inline asm
	shf.r.wrap.b32 %r16976, %r16978, %r16978, %r20675;
	// end inline asm
	xor.b32  	%r21340, %r21339, %r16976;
	xor.b32  	%r21341, %r16954, %r16930;
	and.b32  	%r21342, %r16978, %r21341;
	and.b32  	%r21343, %r16954, %r16930;
	xor.b32  	%r21344, %r21342, %r21343;
	add.s32 	%r16990, %r21338, %r16906;
	add.s32 	%r21345, %r21338, %r21344;
	add.s32 	%r17002, %r21345, %r21340;
	// begin inline asm
	shf.r.wrap.b32 %r16980, %r16990, %r16990, %r20655;
	// end inline asm
	// begin inline asm
	shf.r.wrap.b32 %r16984, %r16990, %r16990, %r20659;
	// end inline asm
	xor.b32  	%r21346, %r16984, %r16980;
	// begin inline asm
	shf.r.wrap.b32 %r16988, %r16990, %r16990, %r20663;
	// end inline asm
	xor.b32  	%r21347, %r21346, %r16988;
	and.b32  	%r21348, %r16990, %r16966;
	not.b32 	%r21349, %r16990;
	and.b32  	%r21350, %r16942, %r21349;
	or.b32  	%r21351, %r21348, %r21350;
	add.s32 	%r21352, %r21351, %r16918;
	add.s32 	%r21353, %r21352, %r21347;
	add.s32 	%r21354, %r21353, %r106;
	add.s32 	%r21355, %r21354, %r16162;
	// begin inline asm
	shf.r.wrap.b32 %r16992, %r17002, %r17002, %r20667;
	// end inline asm
	// begin inline asm
	shf.r.wrap.b32 %r16996, %r17002, %r17002, %r20671;
	// end inline asm
	xor.b32  	%r21356, %r16996, %r16992;
	// begin inline asm
	shf.r.wrap.b32 %r17000, %r17002, %r17002, %r20675;
	// end inline asm
	xor.b32  	%r21357, %r21356, %r17000;
	xor.b32  	%r21358, %r16978, %r16954;
	and.b32  	%r21359, %r17002, %r21358;
	and.b32  	%r21360, %r16978, %r16954;
	xor.b32  	%r21361, %r21359, %r21360;
	add.s32 	%r17014, %r21355, %r16930;
	add.s32 	%r21362, %r21355, %r21361;
	add.s32 	%r17026, %r21362, %r21357;
	// begin inline asm
	shf.r.wrap.b32 %r17004, %r17014, %r17014, %r20655;
	// end inline asm
	// begin inline asm
	shf.r.wrap.b32 %r17008, %r17014, %r17014, %r20659;
	// end inline asm
	xor.b32  	%r21363, %r17008, %r17004;
	// begin inline asm
	shf.r.wrap.b32 %r17012, %r17014, %r17014, %r20663;
	// end inline asm
	xor.b32  	%r21364, %r21363, %r17012;
	and.b32  	%r21365, %r17014, %r16990;
	not.b32 	%r21366, %r17014;
	and.b32  	%r21367, %r16966, %r21366;
	or.b32  	%r21368, %r21365, %r21367;
	add.s32 	%r21369, %r21368, %r16942;
	add.s32 	%r21370, %r21369, %r21364;
	add.s32 	%r21371, %r21370, %r107;
	add.s32 	%r21372, %r21371, %r16178;
	// begin inline asm
	shf.r.wrap.b32 %r17016, %r17026, %r17026, %r20667;
	// end inline asm
	// begin inline asm
	shf.r.wrap.b32 %r17020, %r17026, %r17026, %r20671;
	// end inline asm
	xor.b32  	%r21373, %r17020, %r17016;
	// begin inline asm
	shf.r.wrap.b32 %r17024, %r17026, %r17026, %r20675;
	// end inline asm
	xor.b32  	%r21374, %r21373, %r17024;
	xor.b32  	%r21375, %r17002, %r16978;
	and.b32  	%r21376, %r17026, %r21375;
	and.b32  	%r21377, %r17002, %r16978;
	xor.b32  	%r21378, %r21376, %r21377;
	add.s32 	%r17038, %r21372, %r16954;
	add.s32 	%r21379, %r21372, %r21378;
	add.s32 	%r17050, %r21379, %r21374;
	// begin inline asm
	shf.r.wrap.b32 %r17028, %r17038, %r17038, %r20655;
	// end inline asm
	// begin inline asm
	shf.r.wrap.b32 %r17032, %r17038, %r17038, %r20659;
	// end inline asm
	xor.b32  	%r21380, %r17032, %r17028;
	// begin inline asm
	shf.r.wrap.b32 %r17036, %r17038, %r17038, %r20663;
	// end inline asm
	xor.b32  	%r21381, %r21380, %r17036;
	and.b32  	%r21382, %r17038, %r17014;
	not.b32 	%r21383, %r17038;
	and.b32  	%r21384, %r16990, %r21383;
	or.b32  	%r21385, %r21382, %r21384;
	add.s32 	%r21386, %r21385, %r16966;
	add.s32 	%r21387, %r21386, %r21381;
	add.s32 	%r21388, %r21387, %r108;
	add.s32 	%r21389, %r21388, %r16194;
	// begin inline asm
	shf.r.wrap.b32 %r17040, %r17050, %r17050, %r20667;
	// end inline asm
	// begin inline asm
	shf.r.wrap.b32 %r17044, %r17050, %r17050, %r20671;
	// end inline asm
	xor.b32  	%r21390, %r17044, %r17040;
	// begin inline asm
	shf.r.wrap.b32 %r17048, %r17050, %r17050, %r20675;
	// end inline asm
	xor.b32  	%r21391, %r21390, %r17048;
	xor.b32  	%r21392, %r17026, %r17002;
	and.b32  	%r21393, %r17050, %r21392;
	and.b32  	%r21394, %r17026, %r17002;
	xor.b32  	%r21395, %r21393, %r21394;
	add.s32 	%r17062, %r21389, %r16978;
	add.s32 	%r21396, %r21389, %r21395;
	add.s32 	%r17074, %r21396, %r21391;
	// begin inline asm
	shf.r.wrap.b32 %r17052, %r17062, %r17062, %r20655;
	// end inline asm
	// begin inline asm
	shf.r.wrap.b32 %r17056, %r17062, %r17062, %r20659;
	// end inline asm
	xor.b32  	%r21397, %r17056, %r17052;
	// begin inline asm
	shf.r.wrap.b32 %r17060, %r17062, %r17062, %r20663;
	// end inline asm
	xor.b32  	%r21398, %r21397, %r17060;
	and.b32  	%r21399, %r17062, %r17038;
	not.b32 	%r21400, %r17062;
	and.b32  	%r21401, %r17014, %r21400;
	or.b32  	%r21402, %r21399, %r21401;
	add.s32 	%r21403, %r21402, %r16990;
	add.s32 	%r21404, %r21403, %r21398;
	add.s32 	%r21405, %r21404, %r109;
	add.s32 	%r21406, %r21405, %r16210;
	// begin inline asm
	shf.r.wrap.b32 %r17064, %r17074, %r17074, %r20667;
	// end inline asm
	// begin inline asm
	shf.r.wrap.b32 %r17068, %r17074, %r17074, %r20671;
	// end inline asm
	xor.b32  	%r21407, %r17068, %r17064;
	// begin inline asm
	shf.r.wrap.b32 %r17072, %r17074, %r17074, %r20675;
	// end inline asm
	xor.b32  	%r21408, %r21407, %r17072;
	xor.b32  	%r21409, %r17050, %r17026;
	and.b32  	%r21410, %r17074, %r21409;
	and.b32  	%r21411, %r17050, %r17026;
	xor.b32  	%r21412, %r21410, %r21411;
	add.s32 	%r17086, %r21406, %r17002;
	add.s32 	%r21413, %r21406, %r21412;
	add.s32 	%r17098, %r21413, %r21408;
	// begin inline asm
	shf.r.wrap.b32 %r17076, %r17086, %r17086, %r20655;
	// end inline asm
	// begin inline asm
	shf.r.wrap.b32 %r17080, %r17086, %r17086, %r20659;
	// end inline asm
	xor.b32  	%r21414, %r17080, %r17076;
	// begin inline asm
	shf.r.wrap.b32 %r17084, %r17086, %r17086, %r20663;
	// end inline asm
	xor.b32  	%r21415, %r21414, %r17084;
	and.b32  	%r21416, %r17086, %r17062;
	not.b32 	%r21417, %r17086;
	and.b32  	%r21418, %r17038, %r21417;
	or.b32  	%r21419, %r21416, %r21418;
	add.s32 	%r21420, %r21419, %r17014;
	add.s32 	%r21421, %r21420, %r21415;
	ld.const.u32 	%r21422, [Kc+40];
	add.s32 	%r21423, %r21421, %r21422;
	add.s32 	%r21424, %r21423, %r16226;
	// begin inline asm
	shf.r.wrap.b32 %r17088, %r17098, %r17098, %r20667;
	// end inline asm
	// begin inline asm
	shf.r.wrap.b32 %r17092, %r17098, %r17098, %r20671;
	// end inline asm
	xor.b32  	%r21425, %r17092, %r17088;
	// begin inline asm
	shf.r.wrap.b32 %r17096, %r17098, %r17098, %r20675;
	// end inline asm
	xor.b32  	%r21426, %r21425, %r17096;
	xor.b32  	%r21427, %r17074, %r17050;
	and.b32  	%r21428, %r17098, %r21427;
	and.b32  	%r21429, %r17074, %r17050;
	xor.b32  	%r21430, %r21428, %r21429;
	add.s32 	%r17110, %r21424, %r17026;
	add.s32 	%r21431, %r21424, %r21430;
	add.s32 	%r17122, %r21431, %r21426;
	// begin inline asm
	shf.r.wrap.b32 %r17100, %r17110, %r17110, %r20655;
	// end inline asm
	// begin inline asm
	shf.r.wrap.b32 %r17104, %r17110, %r17110, %r20659;
	// end inline asm
	xor.b32  	%r21432, %r17104, %r17100;
	// begin inline asm
	shf.r.wrap.b32 %r17108, %r17110, %r17110, %r20663;
	// end inline asm
	xor.b32  	%r21433, %r21432, %r17108;
	and.b32  	%r21434, %r17110, %r17086;
	not.b32 	%r21435, %r17110;
	and.b32  	%r21436, %r17062, %r21435;
	or.b32  	%r21437, %r21434, %r21436;
	add.s32 	%r21438, %r21437, %r17038;
	add.s32 	%r21439, %r21438, %r21433;
	ld.const.u32 	%r21440, [Kc+44];
	add.s32 	%r21441, %r21439, %r21440;
	add.s32 	%r21442, %r21441, %r16242;
	// begin inline asm
	shf.r.wrap.b32 %r17112, %r17122, %r17122, %r20667;
	// end inline asm
	// begin inline asm
	shf.r.wrap.b32 %r17116, %r17122, %r17122, %r20671;
	// end inline asm
	xor.b32  	%r21443, %r17116, %r17112;
	// begin inline asm
	shf.r.wrap.b32 %r17120, %r17122, %r17122, %r20675;
	// end inline asm
	xor.b32  	%r21444, %r21443, %r17120;
	xor.b32  	%r21445, %r17098, %r17074;
	and.b32  	%r21446, %r17122, %r21445;
	and.b32  	%r21447, %r17098, %r17074;
	xor.b32  	%r21448, %r21446, %r21447;
	add.s32 	%r17134, %r21442, %r17050;
	add.s32 	%r21449, %r21442, %r21448;
	add.s32 	%r17146, %r21449, %r21444;
	// begin inline asm
	shf.r.wrap.b32 %r17124, %r17134, %r17134, %r20655;
	// end inline asm
	// begin inline asm
	shf.r.wrap.b32 %r17128, %r17134, %r17134, %r20659;
	// end inline asm
	xor.b32  	%r21450, %r17128, %r17124;
	// begin inline asm
	shf.r.wrap.b32 %r17132, %r17134, %r17134, %r20663;
	// end inline asm
	xor.b32  	%r21451, %r21450, %r17132;
	and.b32  	%r21452, %r17134, %r17110;
	not.b32 	%r21453, %r17134;
	and.b32  	%r21454, %r17086, %r21453;
	or.b32  	%r21455, %r21452, %r21454;
	add.s32 	%r21456, %r21455, %r17062;
	add.s32 	%r21457, %r21456, %r21451;
	ld.const.u32 	%r21458, [Kc+48];
	add.s32 	%r21459, %r21457, %r21458;
	add.s32 	%r21460, %r21459, %r16258;
	// begin inline asm
	shf.r.wrap.b32 %r17136, %r17146, %r17146, %r20667;
	// end inline asm
	// begin inline asm
	shf.r.wrap.b32 %r17140, %r17146, %r17146, %r20671;
	// end inline asm
	xor.b32  	%r21461, %r17140, %r17136;
	// begin inline asm
	shf.r.wrap.b32 %r17144, %r17146, %r17146, %r20675;
	// end inline asm
	xor.b32  	%r21462, %r21461, %r17144;
	xor.b32  	%r21463, %r17122, %r17098;
	and.b32  	%r21464, %r17146, %r21463;
	and.b32  	%r21465, %r17122, %r17098;
	xor.b32  	%r21466, %r21464, %r21465;
	add.s32 	%r17158, %r21460, %r17074;
	add.s32 	%r21467, %r21460, %r21466;
	add.s32 	%r17170, %r21467, %r21462;
	// begin inline asm
	shf.r.wrap.b32 %r17148, %r17158, %r17158, %r20655;
	// end inline asm
	// begin inline asm
	shf.r.wrap.b32 %r17152, %r17158, %r17158, %r20659;
	// end inline asm
	xor.b32  	%r21468, %r17152, %r17148;
	// begin inline asm
	shf.r.wrap.b32 %r17156, %r17158, %r17158, %r20663;
	// end inline asm
	xor.b32  	%r21469, %r21468, %r17156;
	and.b32  	%r21470, %r17158, %r17134;
	not.b32 	%r21471, %r17158;
	and.b32  	%r21472, %r17110, %r21471;
	or.b32  	%r21473, %r21470, %r21472;
	add.s32 	%r21474, %r21473, %r17086;
	add.s32 	%r21475, %r21474, %r21469;
	ld.const.u32 	%r21476, [Kc+52];
	add.s32 	%r21477, %r21475, %r21476;
	add.s32 	%r21478, %r21477, %r16274;
	// begin inline asm
	shf.r.wrap.b32 %r17160, %r17170, %r17170, %r20667;
	// end inline asm
	// begin inline asm
	shf.r.wrap.b32 %r17164, %r17170, %r17170, %r20671;
	// end inline asm
	xor.b32  	%r21479, %r17164, %r17160;
	// begin inline asm
	shf.r.wrap.b32 %r17168, %r17170, %r17170, %r20675;
	// end inline asm
	xor.b32  	%r21480, %r21479, %r17168;
	xor.b32  	%r21481, %r17146, %r17122;
	and.b32  	%r21482, %r17170, %r21481;
	and.b32  	%r21483, %r17146, %r17122;
	xor.b32  	%r21484, %r21482, %r21483;
	add.s32 	%r17182, %r21478, %r17098;
	add.s32 	%r21485, %r21478, %r21484;
	add.s32 	%r17194, %r21485, %r21480;
	// begin inline asm
	shf.r.wrap.b32 %r17172, %r17182, %r17182, %r20655;
	// end inline asm
	// begin inline asm
	shf.r.wrap.b32 %r17176, %r17182, %r17182, %r20659;
	// end inline asm
	xor.b32  	%r21486, %r17176, %r17172;
	// begin inline asm
	shf.r.wrap.b32 %r17180, %r17182, %r17182, %r20663;
	// end inline asm
	xor.b32  	%r21487, %r21486, %r17180;
	and.b32  	%r21488, %r17182, %r17158;
	not.b32 	%r21489, %r17182;
	and.b32  	%r21490, %r17134, %r21489;
	or.b32  	%r21491, %r21488, %r21490;
	add.s32 	%r21492, %r21491, %r17110;
	add.s32 	%r21493, %r21492, %r21487;
	ld.const.u32 	%r21494, [Kc+56];
	add.s32 	%r21495, %r21493, %r21494;
	add.s32 	%r21496, %r21495, %r16290;
	// begin inline asm
	shf.r.wrap.b32 %r17184, %r17194, %r17194, %r20667;
	// end inline asm
	// begin inline asm
	shf.r.wrap.b32 %r17188, %r17194, %r17194, %r20671;
	// end inline asm
	xor.b32  	%r21497, %r17188, %r17184;
	// begin inline asm
	shf.r.wrap.b32 %r17192, %r17194, %r17194, %r20675;
	// end inline asm
	xor.b32  	%r21498, %r21497, %r17192;
	xor.b32  	%r21499, %r17170, %r17146;
	and.b32  	%r21500, %r17194, %r21499;
	and.b32  	%r21501, %r17170, %r17146;
	xor.b32  	%r21502, %r21500, %r21501;
	add.s32 	%r17206, %r21496, %r17122;
	add.s32 	%r21503, %r21496, %r21502;
	add.s32 	%r17218, %r21503, %r21498;
	// begin inline asm
	shf.r.wrap.b32 %r17196, %r17206, %r17206, %r20655;
	// end inline asm
	// begin inline asm
	shf.r.wrap.b32 %r17200, %r17206, %r17206, %r20659;
	// end inline asm
	xor.b32  	%r21504, %r17200, %r17196;
	// begin inline asm
	shf.r.wrap.b32 %r17204, %r17206, %r17206, %r20663;
	// end inline asm
	xor.b32  	%r21505, %r21504, %r17204;
	and.b32  	%r21506, %r17206, %r17182;
	not.b32 	%r21507, %r17206;
	and.b32  	%r21508, %r17158, %r21507;
	or.b32  	%r21509, %r21506, %r21508;
	add.s32 	%r21510, %r21509, %r17134;
	add.s32 	%r21511, %r21510, %r21505;
	ld.const.u32 	%r21512, [Kc+60];
	add.s32 	%r21513, %r21511, %r21512;
	add.s32 	%r21514, %r21513, %r16306;
	// begin inline asm
	shf.r.wrap.b32 %r17208, %r17218, %r17218, %r20667;
	// end inline asm
	// begin inline asm
	shf.r.wrap.b32 %r17212, %r17218, %r17218, %r20671;
	// end inline asm
	xor.b32  	%r21515, %r17212, %r17208;
	// begin inline asm
	shf.r.wrap.b32 %r17216, %r17218, %r17218, %r20675;
	// end inline asm
	xor.b32  	%r21516, %r21515, %r17216;
	xor.b32  	%r21517, %r17194, %r17170;
	and.b32  	%r21518, %r17218, %r21517;
	and.b32  	%r21519, %r17194, %r17170;
	xor.b32  	%r21520, %r21518, %r21519;
	add.s32 	%r17230, %r21514, %r17146;
	add.s32 	%r21521, %r21514, %r21520;
	add.s32 	%r17242, %r21521, %r21516;
	// begin inline asm
	shf.r.wrap.b32 %r17220, %r17230, %r17230, %r20655;
	// end inline asm
	// begin inline asm
	shf.r.wrap.b32 %r17224, %r17230, %r17230, %r20659;
	// end inline asm
	xor.b32  	%r21522, %r17224, %r17220;
	// begin inline asm
	shf.r.wrap.b32 %r17228, %r17230, %r17230, %r20663;
	// end inline asm
	xor.b32  	%r21523, %r21522, %r17228;
	and.b32  	%r21524, %r17230, %r17206;
	not.b32 	%r21525, %r17230;
	and.b32  	%r21526, %r17182, %r21525;
	or.b32  	%r21527, %r21524, %r21526;
	add.s32 	%r21528, %r21527, %r17158;
	add.s32 	%r21529, %r21528, %r21523;
	ld.const.u32 	%r21530, [Kc+64];
	add.s32 	%r21531, %r21529, %r21530;
	add.s32 	%r21532, %r21531, %r16322;
	// begin inline asm
	shf.r.wrap.b32 %r17232, %r17242, %r17242, %r20667;
	// end inline asm
	// begin inline asm
	shf.r.wrap.b32 %r17236, %r17242, %r17242, %r20671;
	// end inline asm
	xor.b32  	%r21533, %r17236, %r17232;
	// begin inline asm
	shf.r.wrap.b32 %r17240, %r17242, %r17242, %r20675;
	// end inline asm
	xor.b32  	%r21534, %r21533, %r17240;
	xor.b32  	%r21535, %r17218, %r17194;
	and.b32  	%r21536, %r17242, %r21535;
	and.b32  	%r21537, %r17218, %r17194;
	xor.b32  	%r21538, %r21536, %r21537;
	add.s32 	%r17254, %r21532, %r17170;
	add.s32 	%r21539, %r21532, %r21538;
	add.s32 	%r17266, %r21539, %r21534;
	// begin inline asm
	shf.r.wrap.b32 %r17244, %r17254, %r17254, %r20655;
	// end inline asm
	// begin inline asm
	shf.r.wrap.b32 %r17248, %r17254, %r17254, %r20659;
	// end inline asm
	xor.b32  	%r21540, %r17248, %r17244;
	// begin inline asm
	shf.r.wrap.b32 %r17252, %r17254, %r17254, %r20663;
	// end inline asm
	xor.b32  	%r21541, %r21540, %r17252;
	and.b32  	%r21542, %r17254, %r17230;
	not.b32 	%r21543, %r17254;
	and.b32  	%r21544, %r17206, %r21543;
	or.b32  	%r21545, %r21542, %r21544;
	add.s32 	%r21546, %r21545, %r17182;
	add.s32 	%r21547, %r21546, %r21541;
	ld.const.u32 	%r21548, [Kc+68];
	add.s32 	%r21549, %r21547, %r21548;
	add.s32 	%r21550, %r21549, %r16338;
	// begin inline asm
	shf.r.wrap.b32 %r17256, %r17266, %r17266, %r20667;
	// end inline asm
	// begin inline asm
	shf.r.wrap.b32 %r17260, %r17266, %r17266, %r20671;
	// end inline asm
	xor.b32  	%r21551, %r17260, %r17256;
	// begin inline asm
	shf.r.wrap.b32 %r17264, %r17266, %r17266, %r20675;
	// end inline asm
	xor.b32  	%r21552, %r21551, %r17264;
	xor.b32  	%r21553, %r17242, %r17218;
	and.b32  	%r21554, %r17266, %r21553;
	and.b32  	%r21555, %r17242, %r17218;
	xor.b32  	%r21556, %r21554, %r21555;
	add.s32 	%r17278, %r21550, %r17194;
	add.s32 	%r21557, %r21550, %r21556;
	add.s32 	%r17290, %r21557, %r21552;
	// begin inline asm
	shf.r.wrap.b32 %r17268, %r17278, %r17278, %r20655;
	// end inline asm
	// begin inline asm
	shf.r.wrap.b32 %r17272, %r17278, %r17278, %r20659;
	// end inline asm
	xor.b32  	%r21558, %r17272, %r17268;
	// begin inline asm
	shf.r.wrap.b32 %r17276, %r17278, %r17278, %r20663;
	// end inline asm
	xor.b32  	%r21559, %r21558, %r17276;
	and.b32  	%r21560, %r17278, %r17254;
	not.b32 	%r21561, %r17278;
	and.b32  	%r21562, %r17230, %r21561;
	or.b32  	%r21563, %r21560, %r21562;
	add.s32 	%r21564, %r21563, %r17206;
	add.s32 	%r21565, %r21564, %r21559;
	ld.const.u32 	%r21566, [Kc+72];
	add.s32 	%r21567, %r21565, %r21566;
	add.s32 	%r21568, %r21567, %r16354;
	// begin inline asm
	shf.r.wrap.b32 %r17280, %r17290, %r17290, %r20667;
	// end inline asm
	// begin inline asm
	shf.r.wrap.b32 %r17284, %r17290, %r17290, %r20671;
	// end inline asm
	xor.b32  	%r21569, %r17284, %r17280;
	// begin inline asm
	shf.r.wrap.b32 %r17288, %r17290, %r17290, %r20675;
	// end inline asm
	xor.b32  	%r21570, %r21569, %r17288;
	xor.b32  	%r21571, %r17266, %r17242;
	and.b32  	%r21572, %r17290, %r21571;
	and.b32  	%r21573, %r17266, %r17242;
	xor.b32  	%r21574, %r21572, %r21573;
	add.s32 	%r17302, %r21568, %r17218;
	add.s32 	%r21575, %r21568, %r21574;
	add.s32 	%r17314, %r21575, %r21570;
	// begin inline asm
	shf.r.wrap.b32 %r17292, %r17302, %r17302, %r20655;
	// end inline asm
	// begin inline asm
	shf.r.wrap.b32 %r17296, %r17302, %r17302, %r20659;
	// end inline asm
	xor.b32  	%r21576, %r17296, %r17292;
	// begin inline asm
	shf.r.wrap.b32 %r17300, %r17302, %r17302, %r20663;
	// end inline asm
	xor.b32  	%r21577, %r21576, %r17300;
	and.b32  	%r21578, %r17302, %r17278;
	not.b32 	%r21579, %r17302;
	and.b32  	%r21580, %r17254, %r21579;
	or.b32  	%r21581, %r21578, %r21580;
	add.s32 	%r21582, %r21581, %r17230;
	add.s32 	%r21583, %r21582, %r21577;
	ld.const.u32 	%r21584, [Kc+76];
	add.s32 	%r21585, %r21583, %r21584;
	add.s32 	%r21586, %r21585, %r16370;
	// begin inline asm
	shf.r.wrap.b32 %r17304, %r17314, %r17314, %r20667;
	// end inline asm
	// begin inline asm
	shf.r.wrap.b32 %r17308, %r17314, %r17314, %r20671;
	// end inline asm
	xor.b32  	%r21587, %r17308, %r17304;
	// begin inline asm
	shf.r.wrap.b32 %r17312, %r17314, %r17314, %r20675;
	// end inline asm
	xor.b32  	%r21588, %r21587, %r17312;
	xor.b32  	%r21589, %r17290, %r17266;
	and.b32  	%r21590, %r17314, %r21589;
	and.b32  	%r21591, %r17290, %r17266;
	xor.b32  	%r21592, %r21590, %r21591;
	add.s32 	%r17326, %r21586, %r17242;
	add.s32 	%r21593, %r21586, %r21592;
	add.s32 	%r17338, %r21593, %r21588;
	// begin inline asm
	shf.r.wrap.b32 %r17316, %r17326, %r17326, %r20655;
	// end inline asm
	// begin inline asm
	shf.r.wrap.b32 %r17320, %r17326, %r17326, %r20659;
	// end inline asm
	xor.b32  	%r21594, %r17320, %r17316;
	// begin inline asm
	shf.r.wrap.b32 %r17324, %r17326, %r17326, %r20663;
	// end inline asm
	xor.b32  	%r21595, %r21594, %r17324;
	and.b32  	%r21596, %r17326, %r17302;
	not.b32 	%r21597, %r17326;
	and.b32  	%r21598, %r17278, %r21597;
	or.b32  	%r21599, %r21596, %r21598;
	add.s32 	%r21600, %r21599, %r17254;
	add.s32 	%r21601, %r21600, %r21595;
	ld.const.u32 	%r21602, [Kc+80];
	add.s32 	%r21603, %r21601, %r21602;
	add.s32 	%r21604, %r21603, %r16386;
	// begin inline asm
	shf.r.wrap.b32 %r17328, %r17338, %r17338, %r20667;
	// end inline asm
	// begin inline asm
	shf.r.wrap.b32 %r17332, %r17338, %r17338, %r20671;
	// end inline asm
	xor.b32  	%r21605, %r17332, %r17328;
	// begin inline asm
	shf.r.wrap.b32 %r17336, %r17338, %r17338, %r20675;
	// end inline asm
	xor.b32  	%r21606, %r21605, %r17336;
	xor.b32  	%r21607, %r17314, %r17290;
	and.b32  	%r21608, %r17338, %r21607;
	and.b32  	%r21609, %r17314, %r17290;
	xor.b32  	%r21610, %r21608, %r21609;
	add.s32 	%r17350, %r21604, %r17266;
	add.s32 	%r21611, %r21604, %r21610;
	add.s32 	%r17362, %r21611, %r21606;
	// begin inline asm
	shf.r.wrap.b32 %r17340, %r17350, %r17350, %r20655;
	// end inline asm
	// begin inline asm
	shf.r.wrap.b32 %r17344, %r17350, %r17350, %r20659;
	// end inline asm
	xor.b32  	%r21612, %r17344, %r17340;
	// begin inline asm
	shf.r.wrap.b32 %r17348, %r17350, %r17350, %r20663;
	// end inline asm
	xor.b32  	%r21613, %r21612, %r17348;
	and.b32  	%r21614, %r17350, %r17326;
	not.b32 	%r21615, %r17350;
	and.b32  	%r21616, %r17302, %r21615;
	or.b32  	%r21617, %r21614, %r21616;
	add.s32 	%r21618, %r21617, %r17278;
	add.s32 	%r21619, %r21618, %r21613;
	ld.const.u32 	%r21620, [Kc+84];
	add.s32 	%r21621, %r21619, %r21620;
	add.s32 	%r21622, %r21621, %r16402;
	// begin inline asm
	shf.r.wrap.b32 %r17352, %r17362, %r17362, %r20667;
	// end inline asm
	// begin inline asm
	shf.r.wrap.b32 %r17356, %r17362, %r17362, %r20671;
	// end inline asm
	xor.b32  	%r21623, %r17356, %r17352;
	// begin inline asm
	shf.r.wrap.b32 %r17360, %r17362, %r17362, %r20675;
	// end inline asm
	xor.b32  	%r21624, %r21623, %r17360;
	xor.b32  	%r21625, %r17338, %r17314;
	and.b32  	%r21626, %r17362, %r21625;
	and.b32  	%r21627, %r17338, %r17314;
	xor.b32  	%r21628, %r21626, %r21627;
	add.s32 	%r17374, %r21622, %r17290;
	add.s32 	%r21629, %r21622, %r21628;
	add.s32 	%r17386, %r21629, %r21624;
	// begin inline asm
	shf.r.wrap.b32 %r17364, %r17374, %r17374, %r20655;
	// end inline asm
	// begin inline asm
	shf.r.wrap.b32 %r17368, %r17374, %r17374, %r20659;
	// end inline asm
	xor.b32  	%r21630, %r17368, %r17364;
	// begin inline asm
	shf.r.wrap.b32 %r17372, %r17374, %r17374, %r20663;
	// end inline asm
	xor.b32  	%r21631, %r21630, %r17372;
	and.b32  	%r21632, %r17374, %r17350;
	not.b32 	%r21633, %r17374;
	and.b32  	%r21634, %r17326, %r21633;
	or.b32  	%r21635, %r21632, %r21634;
	add.s32 	%r21636, %r21635, %r17302;
	add.s32 	%r21637, %r21636, %r21631;
	ld.const.u32 	%r21638, [Kc+88];
	add.s32 	%r21639, %r21637, %r21638;
	add.s32 	%r21640, %r21639, %r16418;
	// begin inline asm
	shf.r.wrap.b32 %r17376, %r17386, %r17386, %r20667;
	// end inline asm
	// begin inline asm
	shf.r.wrap.b32 %r17380, %r17386, %r17386, %r20671;
	// end inline asm
	xor.b32  	%r21641, %r17380, %r17376;
	// begin inline asm
	shf.r.wrap.b32 %r17384, %r17386, %r17386, %r20675;
	// end inline asm
	xor.b32  	%r21642, %r21641, %r17384;
	xor.b32  	%r21643, %r17362, %r17338;
	and.b32  	%r21644, %r17386, %r21643;
	and.b32  	%r21645, %r17362, %r17338;
	xor.b32  	%r21646, %r21644, %r21645;
	add.s32 	%r17398, %r21640, %r17314;
	add.s32 	%r21647, %r21640, %r21646;
	add.s32 	%r17410, %r21647, %r21642;
	// begin inline asm
	shf.r.wrap.b32 %r17388, %r17398, %r17398, %r20655;
	// end inline asm
	// begin inline asm
	shf.r.wrap.b32 %r17392, %r17398, %r17398, %r20659;
	// end inline asm
	xor.b32  	%r21648, %r17392, %r17388;
	// begin inline asm
	shf.r.wrap.b32 %r17396, %r17398, %r17398, %r20663;
	// end inline asm
	xor.b32  	%r21649, %r21648, %r17396;
	and.b32  	%r21650, %r17398, %r17374;
	not.b32 	%r21651, %r17398;
	and.b32  	%r21652, %r17350, %r21651;
	or.b32  	%r21653, %r21650, %r21652;
	add.s32 	%r21654, %r21653, %r17326;
	add.s32 	%r21655, %r21654, %r21649;
	ld.const.u32 	%r21656, [Kc+92];
	add.s32 	%r21657, %r21655, %r21656;
	add.s32 	%r21658, %r21657, %r16434;
	// begin inline asm
	shf.r.wrap.b32 %r17400, %r17410, %r17410, %r20667;
	// end inline asm
	// begin inline asm
	shf.r.wrap.b32 %r17404, %r17410, %r17410, %r20671;
	// end inline asm
	xor.b32  	%r21659, %r17404, %r17400;
	// begin inline asm
	shf.r.wrap.b32 %r17408, %r17410, %r17410, %r20675;
	// end inline asm
	xor.b32  	%r21660, %r21659, %r17408;
	xor.b32  	%r21661, %r17386, %r17362;
	and.b32  	%r21662, %r17410, %r21661;
	and.b32  	%r21663, %r17386, %r17362;
	xor.b32  	%r21664, %r21662, %r21663;
	add.s32 	%r17422, %r21658, %r17338;
	add.s32 	%r21665, %r21658, %r21664;
	add.s32 	%r17434, %r21665, %r21660;
	// begin inline asm
	shf.r.wrap.b32 %r17412, %r17422, %r17422, %r20655;
	// end inline asm
	// begin inline asm
	shf.r.wrap.b32 %r17416, %r17422, %r17422, %r20659;
	// end inline asm
	xor.b32  	%r21666, %r17416, %r17412;
	// begin inline asm
	shf.r.wrap.b32 %r17420, %r17422, %r17422, %r20663;
	// end inline asm
	xor.b32  	%r21667, %r21666, %r17420;
	and.b32  	%r21668, %r17422, %r17398;
	not.b32 	%r21669, %r17422;
	and.b32  	%r21670, %r17374, %r21669;
	or.b32  	%r21671, %r21668, %r21670;
	add.s32 	%r21672, %r21671, %r17350;
	add.s32 	%r21673, %r21672, %r21667;
	ld.const.u32 	%r21674, [Kc+96];
	add.s32 	%r21675, %r21673, %r21674;
	add.s32 	%r21676, %r21675, %r16450;
	// begin inline asm
	shf.r.wrap.b32 %r17424, %r17434, %r17434, %r20667;
	// end inline asm
	// begin inline asm
	shf.r.wrap.b32 %r17428, %r17434, %r17434, %r20671;
	// end inline asm
	xor.b32  	%r21677, %r17428, %r17424;
	// begin inline asm
	shf.r.wrap.b32 %r17432, %r17434, %r17434, %r20675;
	// end inline asm
	xor.b32  	%r21678, %r21677, %r17432;
	xor.b32  	%r21679, %r17410, %r17386;
	and.b32  	%r21680, %r17434, %r21679;
	and.b32  	%r21681, %r17410, %r17386;
	xor.b32  	%r21682, %r21680, %r21681;
	add.s32 	%r17446, %r21676, %r17362;
	add.s32 	%r21683, %r21676, %r21682;
	add.s32 	%r17458, %r21683, %r21678;
	// begin inline asm
	shf.r.wrap.b32 %r17436, %r17446, %r17446, %r20655;
	// end inline asm
	// begin inline asm
	shf.r.wrap.b32 %r17440, %r17446, %r17446, %r20659;
	// end inline asm
	xor.b32  	%r21684, %r17440, %r17436;
	// begin inline asm
	shf.r.wrap.b32 %r17444, %r17446, %r17446, %r20663;
	// end inline asm
	xor.b32  	%r21685, %r21684, %r17444;
	and.b32  	%r21686, %r17446, %r17422;
	not.b32 	%r21687, %r17446;
	and.b32  	%r21688, %r17398, %r21687;
	or.b32  	%r21689, %r21686, %r21688;
	add.s32 	%r21690, %r21689, %r17374;
	add.s32 	%r21691, %r21690, %r21685;
	ld.const.u32 	%r21692, [Kc+100];
	add.s32 	%r21693, %r21691, %r21692;
	add.s32 	%r21694, %r21693, %r16466;
	// begin inline asm
	shf.r.wrap.b32 %r17448, %r17458, %r17458, %r20667;
	// end inline asm
	// begin inline asm
	shf.r.wrap.b32 %r17452, %r17458, %r17458, %r20671;
	// end inline asm
	xor.b32  	%r21695, %r17452, %r17448;
	// begin inline asm
	shf.r.wrap.b32 %r17456, %r17458, %r17458, %r20675;
	// end inline asm
	xor.b32  	%r21696, %r21695, %r17456;
	xor.b32  	%r21697, %r17434, %r17410;
	and.b32  	%r21698, %r17458, %r21697;
	and.b32  	%r21699, %r17434, %r17410;
	xor.b32  	%r21700, %r21698, %r21699;
	add.s32 	%r17470, %r21694, %r17386;
	add.s32 	%r21701, %r21694, %r21700;
	add.s32 	%r17482, %r21701, %r21696;
	// begin inline asm
	shf.r.wrap.b32 %r17460, %r17470, %r17470, %r20655;
	// end inline asm
	// begin inline asm
	shf.r.wrap.b32 %r17464, %r17470, %r17470, %r20659;
	// end inline asm
	xor.b32  	%r21702, %r17464, %r17460;
	// begin inline asm
	shf.r.wrap.b32 %r17468, %r17470, %r17470, %r20663;
	// end inline asm
	xor.b32  	%r21703, %r21702, %r17468;
	and.b32  	%r21704, %r17470, %r17446;
	not.b32 	%r21705, %r17470;
	and.b32  	%r21706, %r17422, %r21705;
	or.b32  	%r21707, %r21704, %r21706;
	add.s32 	%r21708, %r21707, %r17398;
	add.s32 	%r21709, %r21708, %r21703;
	ld.const.u32 	%r21710, [Kc+104];
	add.s32 	%r21711, %r21709, %r21710;
	add.s32 	%r21712, %r21711, %r16482;
	// begin inline asm
	shf.r.wrap.b32 %r17472, %r17482, %r17482, %r20667;
	// end inline asm
	// begin inline asm
	shf.r.wrap.b32 %r17476, %r17482, %r17482, %r20671;
	// end inline asm
	xor.b32  	%r21713, %r17476, %r17472;
	// begin inline asm
	shf.r.wrap.b32 %r17480, %r17482, %r17482, %r20675;
	// end inline asm
	xor.b32  	%r21714, %r21713, %r17480;
	xor.b32  	%r21715, %r17458, %r17434;
	and.b32  	%r21716, %r17482, %r21715;
	and.b32  	%r21717, %r17458, %r17434;
	xor.b32  	%r21718, %r21716, %r21717;
	add.s32 	%r17494, %r21712, %r17410;
	add.s32 	%r21719, %r21712, %r21718;
	add.s32 	%r17506, %r21719, %r21714;
	// begin inline asm
	shf.r.wrap.b32 %r17484, %r17494, %r17494, %r20655;
	// end inline asm
	// begin inline asm
	shf.r.wrap.b32 %r17488, %r17494, %r17494, %r20659;
	// end inline asm
	xor.b32  	%r21720, %r17488, %r17484;
	// begin inline asm
	shf.r.wrap.b32 %r17492, %r17494, %r17494, %r20663;
	// end inline asm
	xor.b32  	%r21721, %r21720, %r17492;
	and.b32  	%r21722, %r17494, %r17470;
	not.b32 	%r21723, %r17494;
	and.b32  	%r21724, %r17446, %r21723;
	or.b32  	%r21725, %r21722, %r21724;
	add.s32 	%r21726, %r21725, %r17422;
	add.s32 	%r21727, %r21726, %r21721;
	ld.const.u32 	%r21728, [Kc+108];
	add.s32 	%r21729, %r21727, %r21728;
	add.s32 	%r21730, %r21729, %r16498;
	// begin inline asm
	shf.r.wrap.b32 %r17496, %r17506, %r17506, %r20667;
	// end inline asm
	// begin inline asm
	shf.r.wrap.b32 %r17500, %r17506, %r17506, %r20671;
	// end inline asm
	xor.b32  	%r21731, %r17500, %r17496;
	// begin inline asm
	shf.r.wrap.b32 %r17504, %r17506, %r17506, %r20675;
	// end inline asm
	xor.b32  	%r21732, %r21731, %r17504;
	xor.b32  	%r21733, %r17482, %r17458;
	and.b32  	%r21734, %r17506, %r21733;
	and.b32  	%r21735, %r17482, %r17458;
	xor.b32  	%r21736, %r21734, %r21735;
	add.s32 	%r17518, %r21730, %r17434;
	add.s32 	%r21737, %r21730, %r21736;
	add.s32 	%r17530, %r21737, %r21732;
	// begin inline asm
	shf.r.wrap.b32 %r17508, %r17518, %r17518, %r20655;
	// end inline asm
	// begin inline asm
	shf.r.wrap.b32 %r17512, %r17518, %r17518, %r20659;
	// end inline asm
	xor.b32  	%r21738, %r17512, %r17508;
	// begin inline asm
	shf.r.wrap.b32 %r17516, %r17518, %r17518, %r20663;
	// end inline asm
	xor.b32  	%r21739, %r21738, %r17516;
	and.b32  	%r21740, %r17518, %r17494;
	not.b32 	%r21741, %r17518;
	and.b32  	%r21742, %r17470, %r21741;
	or.b32  	%r21743, %r21740, %r21742;
	add.s32 	%r21744, %r21743, %r17446;
	add.s32 	%r21745, %r21744, %r21739;
	ld.const.u32 	%r21746, [Kc+112];
	add.s32 	%r21747, %r21745, %r21746;
	add.s32 	%r21748, %r21747, %r16514;
	// begin inline asm
	shf.r.wrap.b32 %r17520, %r17530, %r17530, %r20667;
	// end inline asm
	// begin inline asm
	shf.r.wrap.b32 %r17524, %r17530, %r17530, %r20671;
	// end inline asm
	xor.b32  	%r21749, %r17524, %r17520;
	// begin inline asm
	shf.r.wrap.b32 %r17528, %r17530, %r17530, %r20675;
	// end inline asm
	xor.b32  	%r21750, %r21749, %r17528;
	xor.b32  	%r21751, %r17506, %r17482;
	and.b32  	%r21752, %r17530, %r21751;
	and.b32  	%r21753, %r17506, %r17482;
	xor.b32  	%r21754, %r21752, %r21753;
	add.s32 	%r17542, %r21748, %r17458;
	add.s32 	%r21755, %r21748, %r21754;
	add.s32 	%r17554, %r21755, %r21750;
	// begin inline asm
	shf.r.wrap.b32 %r17532, %r17542, %r17542, %r20655;
	// end inline asm
	// begin inline asm
	shf.r.wrap.b32 %r17536, %r17542, %r17542, %r20659;
	// end inline asm
	xor.b32  	%r21756, %r17536, %r17532;
	// begin inline asm
	shf.r.wrap.b32 %r17540, %r17542, %r17542, %r20663;
	// end inline asm
	xor.b32  	%r21757, %r21756, %r17540;
	and.b32  	%r21758, %r17542, %r17518;
	not.b32 	%r21759, %r17542;
	and.b32  	%r21760, %r17494, %r21759;
	or.b32  	%r21761, %r21758, %r21760;
	add.s32 	%r21762, %r21761, %r17470;
	add.s32 	%r21763, %r21762, %r21757;
	ld.const.u32 	%r21764, [Kc+116];
	add.s32 	%r21765, %r21763, %r21764;
	add.s32 	%r21766, %r21765, %r16530;
	// begin inline asm
	shf.r.wrap.b32 %r17544, %r17554, %r17554, %r20667;
	// end inline asm
	// begin inline asm
	shf.r.wrap.b32 %r17548, %r17554, %r17554, %r20671;
	// end inline asm
	xor.b32  	%r21767, %r17548, %r17544;
	// begin inline asm
	shf.r.wrap.b32 %r17552, %r17554, %r17554, %r20675;
	// end inline asm
	xor.b32  	%r21768, %r21767, %r17552;
	xor.b32  	%r21769, %r17530, %r17506;
	and.b32  	%r21770, %r17554, %r21769;
	and.b32  	%r21771, %r17530, %r17506;
	xor.b32  	%r21772, %r21770, %r21771;
	add.s32 	%r17566, %r21766, %r17482;
	add.s32 	%r21773, %r21766, %r21772;
	add.s32 	%r17578, %r21773, %r21768;
	// begin inline asm
	shf.r.wrap.b32 %r17556, %r17566, %r17566, %r20655;
	// end inline asm
	// begin inline asm
	shf.r.wrap.b32 %r17560, %r17566, %r17566, %r20659;
	// end inline asm
	xor.b32  	%r21774, %r17560, %r17556;
	// begin inline asm
	shf.r.wrap.b32 %r17564, %r17566, %r17566, %r20663;
	// end inline asm
	xor.b32  	%r21775, %r21774, %r17564;
	and.b32  	%r21776, %r17566, %r17542;
	not.b32 	%r21777, %r17566;
	and.b32  	%r21778, %r17518, %r21777;
	or.b32  	%r21779, %r21776, %r21778;
	add.s32 	%r21780, %r21779, %r17494;
	add.s32 	%r21781, %r21780, %r21775;
	ld.const.u32 	%r21782, [Kc+120];
	add.s32 	%r21783, %r21781, %r21782;
	add.s32 	%r21784, %r21783, %r16546;
	// begin inline asm
	shf.r.wrap.b32 %r17568, %r17578, %r17578, %r20667;
	// end inline asm
	// begin inline asm
	shf.r.wrap.b32 %r17572, %r17578, %r17578, %r20671;
	// end inline asm
	xor.b32  	%r21785, %r17572, %r17568;
	// begin inline asm
	shf.r.wrap.b32 %r17576, %r17578, %r17578, %r20675;
	// end inline asm
	xor.b32  	%r21786, %r21785, %r17576;
	xor.b32  	%r21787, %r17554, %r17530;
	and.b32  	%r21788, %r17578, %r21787;
	and.b32  	%r21789, %r17554, %r17530;
	xor.b32  	%r21790, %r21788, %r21789;
	add.s32 	%r17590, %r21784, %r17506;
	add.s32 	%r21791, %r21784, %r21790;
	add.s32 	%r17602, %r21791, %r21786;
	// begin inline asm
	shf.r.wrap.b32 %r17580, %r17590, %r17590, %r20655;
	// end inline asm
	// begin inline asm
	shf.r.wrap.b32 %r17584, %r17590, %r17590, %r20659;
	// end inline asm
	xor.b32  	%r21792, %r17584, %r17580;
	// begin inline asm
	shf.r.wrap.b32 %r17588, %r17590, %r17590, %r20663;
	// end inline asm
	xor.b32  	%r21793, %r21792, %r17588;
	and.b32  	%r21794, %r17590, %r17566;
	not.b32 	%r21795, %r17590;
	and.b32  	%r21796, %r17542, %r21795;
	or.b32  	%r21797, %r21794, %r21796;
	add.s32 	%r21798, %r21797, %r17518;
	add.s32 	%r21799, %r21798, %r21793;
	ld.const.u32 	%r21800, [Kc+124];
	add.s32 	%r21801, %r21799, %r21800;
	add.s32 	%r21802, %r21801, %r16562;
	// begin inline asm
	shf.r.wrap.b32 %r17592, %r17602, %r17602, %r20667;
	// end inline asm
	// begin inline asm
	shf.r.wrap.b32 %r17596, %r17602, %r17602, %r20671;
	// end inline asm
	xor.b32  	%r21803, %r17596, %r17592;
	// begin inline asm
	shf.r.wrap.b32 %r17600, %r17602, %r17602, %r20675;
	// end inline asm
	xor.b32  	%r21804, %r21803, %r17600;
	xor.b32  	%r21805, %r17578, %r17554;
	and.b32  	%r21806, %r17602, %r21805;
	and.b32  	%r21807, %r17578, %r17554;
	xor.b32  	%r21808, %r21806, %r21807;
	add.s32 	%r17614, %r21802, %r17530;
	add.s32 	%r21809, %r21802, %r21808;
	add.s32 	%r17626, %r21809, %r21804;
	// begin inline asm
	shf.r.wrap.b32 %r17604, %r17614, %r17614, %r20655;
	// end inline asm
	// begin inline asm
	shf.r.wrap.b32 %r17608, %r17614, %r17614, %r20659;
	// end inline asm
	xor.b32  	%r21810, %r17608, %r17604;
	// begin inline asm
	shf.r.wrap.b32 %r17612, %r17614, %r17614, %r20663;
	// end inline asm
	xor.b32  	%r21811, %r21810, %r17612;
	and.b32  	%r21812, %r17614, %r17590;
	not.b32 	%r21813, %r17614;
	and.b32  	%r21814, %r17566, %r21813;
	or.b32  	%r21815, %r21812, %r21814;
	add.s32 	%r21816, %r21815, %r17542;
	add.s32 	%r21817, %r21816, %r21811;
	ld.const.u32 	%r21818, [Kc+128];
	add.s32 	%r21819, %r21817, %r21818;
	add.s32 	%r21820, %r21819, %r16578;
	// begin inline asm
	shf.r.wrap.b32 %r17616, %r17626, %r17626, %r20667;
	// end inline asm
	// begin inline asm
	shf.r.wrap.b32 %r17620, %r17626, %r17626, %r20671;
	// end inline asm
	xor.b32  	%r21821, %r17620, %r17616;
	// begin inline asm
	shf.r.wrap.b32 %r17624, %r17626, %r17626, %r20675;
	// end inline asm
	xor.b32  	%r21822, %r21821, %r17624;
	xor.b32  	%r21823, %r17602, %r17578;
	and.b32  	%r21824, %r17626, %r21823;
	and.b32  	%r21825, %r17602, %r17578;
	xor.b32  	%r21826, %r21824, %r21825;
	add.s32 	%r17638, %r21820, %r17554;
	add.s32 	%r21827, %r21820, %r21826;
	add.s32 	%r17650, %r21827, %r21822;
	// begin inline asm
	shf.r.wrap.b32 %r17628, %r17638, %r17638, %r20655;
	// end inline asm
	// begin inline asm
	shf.r.wrap.b32 %r17632, %r17638, %r17638, %r20659;
	// end inline asm
	xor.b32  	%r21828, %r17632, %r17628;
	// begin inline asm
	shf.r.wrap.b32 %r17636, %r17638, %r17638, %r20663;
	// end inline asm
	xor.b32  	%r21829, %r21828, %r17636;
	and.b32  	%r21830, %r17638, %r17614;
	not.b32 	%r21831, %r17638;
	and.b32  	%r21832, %r17590, %r21831;
	or.b32  	%r21833, %r21830, %r21832;
	add.s32 	%r21834, %r21833, %r17566;
	add.s32 	%r21835, %r21834, %r21829;
	ld.const.u32 	%r21836, [Kc+132];
	add.s32 	%r21837, %r21835, %r21836;
	add.s32 	%r21838, %r21837, %r16594;
	// begin inline asm
	shf.r.wrap.b32 %r17640, %r17650, %r17650, %r20667;
	// end inline asm
	// begin inline asm
	shf.r.wrap.b32 %r17644, %r17650, %r17650, %r20671;
	// end inline asm
	xor.b32  	%r21839, %r17644, %r17640;
	// begin inline asm
	shf.r.wrap.b32 %r17648, %r17650, %r17650, %r20675;
	// end inline asm
	xor.b32  	%r21840, %r21839, %r17648;
	xor.b32  	%r21841, %r17626, %r17602;
	and.b32  	%r21842, %r17650, %r21841;
	and.b32  	%r21843, %r17626, %r17602;
	xor.b32  	%r21844, %r21842, %r21843;
	add.s32 	%r17662, %r21838, %r17578;
	add.s32 	%r21845, %r21838, %r21844;
	add.s32 	%r17674, %r21845, %r21840;
	// begin inline asm
	shf.r.wrap.b32 %r17652, %r17662, %r17662, %r20655;
	// end inline asm
	// begin inline asm
	shf.r.wrap.b32 %r17656, %r17662, %r17662, %r20659;
	// end inline asm
	xor.b32  	%r21846, %r17656, %r17652;
	// begin inline asm
	shf.r.wrap.b32 %r17660, %r17662, %r17662, %r20663;
	// end inline asm
	xor.b32  	%r21847, %r21846, %r17660;
	and.b32  	%r21848, %r17662, %r17638;
	not.b32 	%r21849, %r17662;
	and.b32  	%r21850, %r17614, %r21849;
	or.b32  	%r21851, %r21848, %r21850;
	add.s32 	%r21852, %r21851, %r17590;
	add.s32 	%r21853, %r21852, %r21847;
	ld.const.u32 	%r21854, [Kc+136];
	add.s32 	%r21855, %r21853, %r21854;
	add.s32 	%r21856, %r21855, %r16610;
	// begin inline asm
	shf.r.wrap.b32 %r17664, %r17674, %r17674, %r20667;
	// end inline asm
	// begin inline asm
	shf.r.wrap.b32 %r17668, %r17674, %r17674, %r20671;
	// end inline asm
	xor.b32  	%r21857, %r17668, %r17664;
	// begin inline asm
	shf.r.wrap.b32 %r17672, %r17674, %r17674, %r20675;
	// end inline asm
	xor.b32  	%r21858, %r21857, %r17672;
	xor.b32  	%r21859, %r17650, %r17626;
	and.b32  	%r21860, %r17674, %r21859;
	and.b32  	%r21861, %r17650, %r17626;
	xor.b32  	%r21862, %r21860, %r21861;
	add.s32 	%r17686, %r21856, %r17602;
	add.s32 	%r21863, %r21856, %r21862;
	add.s32 	%r17698, %r21863, %r21858;
	// begin inline asm
	shf.r.wrap.b32 %r17676, %r17686, %r17686, %r20655;
	// end inline asm
	// begin inline asm
	shf.r.wrap.b32 %r17680, %r17686, %r17686, %r20659;
	// end inline asm
	xor.b32  	%r21864, %r17680, %r17676;
	// begin inline asm
	shf.r.wrap.b32 %r17684, %r17686, %r17686, %r20663;
	// end inline asm
	xor.b32  	%r21865, %r21864, %r17684;
	and.b32  	%r21866, %r17686, %r17662;
	not.b32 	%r21867, %r17686;
	and.b32  	%r21868, %r17638, %r21867;
	or.b32  	%r21869, %r21866, %r21868;
	add.s32 	%r21870, %r21869, %r17614;
	add.s32 	%r21871, %r21870, %r21865;
	ld.const.u32 	%r21872, [Kc+140];
	add.s32 	%r21873, %r21871, %r21872;
	add.s32 	%r21874, %r21873, %r16626;
	// begin inline asm
	shf.r.wrap.b32 %r17688, %r17698, %r17698, %r20667;
	// end inline asm
	// begin inline asm
	shf.r.wrap.b32 %r17692, %r17698, %r17698, %r20671;
	// end inline asm
	xor.b32  	%r21875, %r17692, %r17688;
	// begin inline asm
	shf.r.wrap.b32 %r17696, %r17698, %r17698, %r20675;
	// end inline asm
	xor.b32  	%r21876, %r21875, %r17696;
	xor.b32  	%r21877, %r17674, %r17650;
	and.b32  	%r21878, %r17698, %r21877;
	and.b32  	%r21879, %r17674, %r17650;
	xor.b32  	%r21880, %r21878, %r21879;
	add.s32 	%r17710, %r21874, %r17626;
	add.s32 	%r21881, %r21874, %r21880;
	add.s32 	%r17722, %r21881, %r21876;
	// begin inline asm
	shf.r.wrap.b32 %r17700, %r17710, %r17710, %r20655;
	// end inline asm
	// begin inline asm
	shf.r.wrap.b32 %r17704, %r17710, %r17710, %r20659;
	// end inline asm
	xor.b32  	%r21882, %r17704, %r17700;
	// begin inline asm
	shf.r.wrap.b32 %r17708, %r17710, %r17710, %r20663;
	// end inline asm
	xor.b32  	%r21883, %r21882, %r17708;
	and.b32  	%r21884, %r17710, %r17686;
	not.b32 	%r21885, %r17710;
	and.b32  	%r21886, %r17662, %r21885;
	or.b32  	%r21887, %r21884, %r21886;
	add.s32 	%r21888, %r21887, %r17638;
	add.s32 	%r21889, %r21888, %r21883;
	ld.const.u32 	%r21890, [Kc+144];
	add.s32 	%r21891, %r21889, %r21890;
	add.s32 	%r21892, %r21891, %r16642;
	// begin inline asm
	shf.r.wrap.b32 %r17712, %r17722, %r17722, %r20667;
	// end inline asm
	// begin inline asm
	shf.r.wrap.b32 %r17716, %r17722, %r17722, %r20671;
	// end inline asm
	xor.b32  	%r21893, %r17716, %r17712;
	// begin inline asm
	shf.r.wrap.b32 %r17720, %r17722, %r17722, %r20675;
	// end inline asm
	xor.b32  	%r21894, %r21893, %r17720;
	xor.b32  	%r21895, %r17698, %r17674;
	and.b32  	%r21896, %r17722, %r21895;
	and.b32  	%r21897, %r17698, %r17674;
	xor.b32  	%r21898, %r21896, %r21897;
	add.s32 	%r17734, %r21892, %r17650;
	add.s32 	%r21899, %r21892, %r21898;
	add.s32 	%r17746, %r21899, %r21894;
	// begin inline asm
	shf.r.wrap.b32 %r17724, %r17734, %r17734, %r20655;
	// end inline asm
	// begin inline asm
	shf.r.wrap.b32 %r17728, %r17734, %r17734, %r20659;
	// end inline asm
	xor.b32  	%r21900, %r17728, %r17724;
	// begin inline asm
	shf.r.wrap.b32 %r17732, %r17734, %r17734, %r20663;
	// end inline asm
	xor.b32  	%r21901, %r21900, %r17732;
	and.b32  	%r21902, %r17734, %r17710;
	not.b32 	%r21903, %r17734;
	and.b32  	%r21904, %r17686, %r21903;
	or.b32  	%r21905, %r21902, %r21904;
	add.s32 	%r21906, %r21905, %r17662;
	add.s32 	%r21907, %r21906, %r21901;
	ld.const.u32 	%r21908, [Kc+148];
	add.s32 	%r21909, %r21907, %r21908;
	add.s32 	%r21910, %r21909, %r16658;
	// begin inline asm
	shf.r.wrap.b32 %r17736, %r17746, %r17746, %r20667;
	// end inline asm
	// begin inline asm
	shf.r.wrap.b32 %r17740, %r17746, %r17746, %r20671;
	// end inline asm
	xor.b32  	%r21911, %r17740, %r17736;
	// begin inline asm
	shf.r.wrap.b32 %r17744, %r17746, %r17746, %r20675;
	// end inline asm
	xor.b32  	%r21912, %r21911, %r17744;
	xor.b32  	%r21913, %r17722, %r17698;
	and.b32  	%r21914, %r17746, %r21913;
	and.b32  	%r21915, %r17722, %r17698;
	xor.b32  	%r21916, %r21914, %r21915;
	add.s32 	%r17758, %r21910, %r17674;
	add.s32 	%r21917, %r21910, %r21916;
	add.s32 	%r17770, %r21917, %r21912;
	// begin inline asm
	shf.r.wrap.b32 %r17748, %r17758, %r17758, %r20655;
	// end inline asm
	// begin inline asm
	shf.r.wrap.b32 %r17752, %r17758, %r17758, %r20659;
	// end inline asm
	xor.b32  	%r21918, %r17752, %r17748;
	// begin inline asm
	shf.r.wrap.b32 %r17756, %r17758, %r17758, %r20663;
	// end inline asm
	xor.b32  	%r21919, %r21918, %r17756;
	and.b32  	%r21920, %r17758, %r17734;
	not.b32 	%r21921, %r17758;
	and.b32  	%r21922, %r17710, %r21921;
	or.b32  	%r21923, %r21920, %r21922;
	add.s32 	%r21924, %r21923, %r17686;
	add.s32 	%r21925, %r21924, %r21919;
	ld.const.u32 	%r21926, [Kc+152];
	add.s32 	%r21927, %r21925, %r21926;
	add.s32 	%r21928, %r21927, %r16674;
	// begin inline asm
	shf.r.wrap.b32 %r17760, %r17770, %r17770, %r20667;
	// end inline asm
	// begin inline asm
	shf.r.wrap.b32 %r17764, %r17770, %r17770, %r20671;
	// end inline asm
	xor.b32  	%r21929, %r17764, %r17760;
	// begin inline asm
	shf.r.wrap.b32 %r17768, %r17770, %r17770, %r20675;
	// end inline asm
	xor.b32  	%r21930, %r21929, %r17768;
	xor.b32  	%r21931, %r17746, %r17722;
	and.b32  	%r21932, %r17770, %r21931;
	and.b32  	%r21933, %r17746, %r17722;
	xor.b32  	%r21934, %r21932, %r21933;
	add.s32 	%r17782, %r21928, %r17698;
	add.s32 	%r21935, %r21928, %r21934;
	add.s32 	%r17794, %r21935, %r21930;
	// begin inline asm
	shf.r.wrap.b32 %r17772, %r17782, %r17782, %r20655;
	// end inline asm
	// begin inline asm
	shf.r.wrap.b32 %r17776, %r17782, %r17782, %r20659;
	// end inline asm
	xor.b32  	%r21936, %r17776, %r17772;
	// begin inline asm
	shf.r.wrap.b32 %r17780, %r17782, %r17782, %r20663;
	// end inline asm
	xor.b32  	%r21937, %r21936, %r17780;
	and.b32  	%r21938, %r17782, %r17758;
	not.b32 	%r21939, %r17782;
	and.b32  	%r21940, %r17734, %r21939;
	or.b32  	%r21941, %r21938, %r21940;
	add.s32 	%r21942, %r21941, %r17710;
	add.s32 	%r21943, %r21942, %r21937;
	ld.const.u32 	%r21944, [Kc+156];
	add.s32 	%r21945, %r21943, %r21944;
	add.s32 	%r21946, %r21945, %r16690;
	// begin inline asm
	shf.r.wrap.b32 %r17784, %r17794, %r17794, %r20667;
	// end inline asm
	// begin inline asm
	shf.r.wrap.b32 %r17788, %r17794, %r17794, %r20671;
	// end inline asm
	xor.b32  	%r21947, %r17788, %r17784;
	// begin inline asm
	shf.r.wrap.b32 %r17792, %r17794, %r17794, %r20675;
	// end inline asm
	xor.b32  	%r21948, %r21947, %r17792;
	xor.b32  	%r21949, %r17770, %r17746;
	and.b32  	%r21950, %r17794, %r21949;
	and.b32  	%r21951, %r17770, %r17746;
	xor.b32  	%r21952, %r21950, %r21951;
	add.s32 	%r17806, %r21946, %r17722;
	add.s32 	%r21953, %r21946, %r21952;
	add.s32 	%r17818, %r21953, %r21948;
	// begin inline asm
	shf.r.wrap.b32 %r17796, %r17806, %r17806, %r20655;
	// end inline asm
	// begin inline asm
	shf.r.wrap.b32 %r17800, %r17806, %r17806, %r20659;
	// end inline asm
	xor.b32  	%r21954, %r17800, %r17796;
	// begin inline asm
	shf.r.wrap.b32 %r17804, %r17806, %r17806, %r20663;
	// end inline asm
	xor.b32  	%r21955, %r21954, %r17804;
	and.b32  	%r21956, %r17806, %r17782;
	not.b32 	%r21957, %r17806;
	and.b32  	%r21958, %r17758, %r21957;
	or.b32  	%r21959, %r21956, %r21958;
	add.s32 	%r21960, %r21959, %r17734;
	add.s32 	%r21961, %r21960, %r21955;
	ld.const.u32 	%r21962, [Kc+160];
	add.s32 	%r21963, %r21961, %r21962;
	add.s32 	%r21964, %r21963, %r16706;
	// begin inline asm
	shf.r.wrap.b32 %r17808, %r17818, %r17818, %r20667;
	// end inline asm
	// begin inline asm
	shf.r.wrap.b32 %r17812, %r17818, %r17818, %r20671;
	// end inline asm
	xor.b32  	%r21965, %r17812, %r17808;
	// begin inline asm
	shf.r.wrap.b32 %r17816, %r17818, %r17818, %r20675;
	// end inline asm
	xor.b32  	%r21966, %r21965, %r17816;
	xor.b32  	%r21967, %r17794, %r17770;
	and.b32  	%r21968, %r17818, %r21967;
	and.b32  	%r21969, %r17794, %r17770;
	xor.b32  	%r21970, %r21968, %r21969;
	add.s32 	%r17830, %r21964, %r17746;
	add.s32 	%r21971, %r21964, %r21970;
	add.s32 	%r17842, %r21971, %r21966;
	// begin inline asm
	shf.r.wrap.b32 %r17820, %r17830, %r17830, %r20655;
	// end inline asm
	// begin inline asm
	shf.r.wrap.b32 %r17824, %r17830, %r17830, %r20659;
	// end inline asm
	xor.b32  	%r21972, %r17824, %r17820;
	// begin inline asm
	shf.r.wrap.b32 %r17828, %r17830, %r17830, %r20663;
	// end inline asm
	xor.b32  	%r21973, %r21972, %r17828;
	and.b32  	%r21974, %r17830, %r17806;
	not.b32 	%r21975, %r17830;
	and.b32  	%r21976, %r17782, %r21975;
	or.b32  	%r21977, %r21974, %r21976;
	add.s32 	%r21978, %r21977, %r17758;
	add.s32 	%r21979, %r21978, %r21973;
	ld.const.u32 	%r21980, [Kc+164];
	add.s32 	%r21981, %r21979, %r21980;
	add.s32 	%r21982, %r21981, %r16722;
	// begin inline asm
	shf.r.wrap.b32 %r17832, %r17842, %r17842, %r20667;
	// end inline asm
	// begin inline asm
	shf.r.wrap.b32 %r17836, %r17842, %r17842, %r20671;
	// end inline asm
	xor.b32  	%r21983, %r17836, %r17832;
	// begin inline asm
	shf.r.wrap.b32 %r17840, %r17842, %r17842, %r20675;
	// end inline asm
	xor.b32  	%r21984, %r21983, %r17840;
	xor.b32  	%r21985, %r17818, %r17794;
	and.b32  	%r21986, %r17842, %r21985;
	and.b32  	%r21987, %r17818, %r17794;
	xor.b32  	%r21988, %r21986, %r21987;
	add.s32 	%r17854, %r21982, %r17770;
	add.s32 	%r21989, %r21982, %r21988;
	add.s32 	%r17866, %r21989, %r21984;
	// begin inline asm
	shf.r.wrap.b32 %r17844, %r17854, %r17854, %r20655;
	// end inline asm
	// begin inline asm
	shf.r.wrap.b32 %r17848, %r17854, %r17854, %r20659;
	// end inline asm
	xor.b32  	%r21990, %r17848, %r17844;
	// begin inline asm
	shf.r.wrap.b32 %r17852, %r17854, %r17854, %r20663;
	// end inline asm
	xor.b32  	%r21991, %r21990, %r17852;
	and.b32  	%r21992, %r17854, %r17830;
	not.b32 	%r21993, %r17854;
	and.b32  	%r21994, %r17806, %r21993;
	or.b32  	%r21995, %r21992, %r21994;
	add.s32 	%r21996, %r21995, %r17782;
	add.s32 	%r21997, %r21996, %r21991;
	ld.const.u32 	%r21998, [Kc+168];
	add.s32 	%r21999, %r21997, %r21998;
	add.s32 	%r22000, %r21999, %r16738;
	// begin inline asm
	shf.r.wrap.b32 %r17856, %r17866, %r17866, %r20667;
	// end inline asm
	// begin inline asm
	shf.r.wrap.b32 %r17860, %r17866, %r17866, %r20671;
	// end inline asm
	xor.b32  	%r22001, %r17860, %r17856;
	// begin inline asm
	shf.r.wrap.b32 %r17864, %r17866, %r17866, %r20675;
	// end inline asm
	xor.b32  	%r22002, %r22001, %r17864;
	xor.b32  	%r22003, %r17842, %r17818;
	and.b32  	%r22004, %r17866, %r22003;
	and.b32  	%r22005, %r17842, %r17818;
	xor.b32  	%r22006, %r22004, %r22005;
	add.s32 	%r17878, %r22000, %r17794;
	add.s32 	%r22007, %r22000, %r22006;
	add.s32 	%r17890, %r22007, %r22002;
	// begin inline asm
	shf.r.wrap.b32 %r17868, %r17878, %r17878, %r20655;
	// end inline asm
	// begin inline asm
	shf.r.wrap.b32 %r17872, %r17878, %r17878, %r20659;
	// end inline asm
	xor.b32  	%r22008, %r17872, %r17868;
	// begin inline asm
	shf.r.wrap.b32 %r17876, %r17878, %r17878, %r20663;
	// end inline asm
	xor.b32  	%r22009, %r22008, %r17876;
	and.b32  	%r22010, %r17878, %r17854;
	not.b32 	%r22011, %r17878;
	and.b32  	%r22012, %r17830, %r22011;
	or.b32  	%r22013, %r22010, %r22012;
	add.s32 	%r22014, %r22013, %r17806;
	add.s32 	%r22015, %r22014, %r22009;
	ld.const.u32 	%r22016, [Kc+172];
	add.s32 	%r22017, %r22015, %r22016;
	add.s32 	%r22018, %r22017, %r16754;
	// begin inline asm
	shf.r.wrap.b32 %r17880, %r17890, %r17890, %r20667;
	// end inline asm
	// begin inline asm
	shf.r.wrap.b32 %r17884, %r17890, %r17890, %r20671;
	// end inline asm
	xor.b32  	%r22019, %r17884, %r17880;
	// begin inline asm
	shf.r.wrap.b32 %r17888, %r17890, %r17890, %r20675;
	// end inline asm
	xor.b32  	%r22020, %r22019, %r17888;
	xor.b32  	%r22021, %r17866, %r17842;
	and.b32  	%r22022, %r17890, %r22021;
	and.b32  	%r22023, %r17866, %r17842;
	xor.b32  	%r22024, %r22022, %r22023;
	add.s32 	%r17902, %r22018, %r17818;
	add.s32 	%r22025, %r22018, %r22024;
	add.s32 	%r17914, %r22025, %r22020;
	// begin inline asm
	shf.r.wrap.b32 %r17892, %r17902, %r17902, %r20655;
	// end inline asm
	// begin inline asm
	shf.r.wrap.b32 %r17896, %r17902, %r17902, %r20659;
	// end inline asm
	xor.b32  	%r22026, %r17896, %r17892;
	// begin inline asm
	shf.r.wrap.b32 %r17900, %r17902, %r17902, %r20663;
	// end inline asm
	xor.b32  	%r22027, %r22026, %r17900;
	and.b32  	%r22028, %r17902, %r17878;
	not.b32 	%r22029, %r17902;
	and.b32  	%r22030, %r17854, %r22029;
	or.b32  	%r22031, %r22028, %r22030;
	add.s32 	%r22032, %r22031, %r17830;
	add.s32 	%r22033, %r22032, %r22027;
	ld.const.u32 	%r22034, [Kc+176];
	add.s32 	%r22035, %r22033, %r22034;
	add.s32 	%r22036, %r22035, %r16770;
	// begin inline asm
	shf.r.wrap.b32 %r17904, %r17914, %r17914, %r20667;
	// end inline asm
	// begin inline asm
	shf.r.wrap.b32 %r17908, %r17914, %r17914, %r20671;
	// end inline asm
	xor.b32  	%r22037, %r17908, %r17904;
	// begin inline asm
	shf.r.wrap.b32 %r17912, %r17914, %r17914, %r20675;
	// end inline asm
	xor.b32  	%r22038, %r22037, %r17912;
	xor.b32  	%r22039, %r17890, %r17866;
	and.b32  	%r22040, %r17914, %r22039;
	and.b32  	%r22041, %r17890, %r17866;
	xor.b32  	%r22042, %r22040, %r22041;
	add.s32 	%r17926, %r22036, %r17842;
	add.s32 	%r22043, %r22036, %r22042;
	add.s32 	%r17938, %r22043, %r22038;
	// begin inline asm
	shf.r.wrap.b32 %r17916, %r17926, %r17926, %r20655;
	// end inline asm
	// begin inline asm
	shf.r.wrap.b32 %r17920, %r17926, %r17926, %r20659;
	// end inline asm
	xor.b32  	%r22044, %r17920, %r17916;
	// begin inline asm
	shf.r.wrap.b32 %r17924, %r17926, %r17926, %r20663;
	// end inline asm
	xor.b32  	%r22045, %r22044, %r17924;
	and.b32  	%r22046, %r17926, %r17902;
	not.b32 	%r22047, %r17926;
	and.b32  	%r22048, %r17878, %r22047;
	or.b32  	%r22049, %r22046, %r22048;
	add.s32 	%r22050, %r22049, %r17854;
	add.s32 	%r22051, %r22050, %r22045;
	ld.const.u32 	%r22052, [Kc+180];
	add.s32 	%r22053, %r22051, %r22052;
	add.s32 	%r22054, %r22053, %r16786;
	// begin inline asm
	shf.r.wrap.b32 %r17928, %r17938, %r17938, %r20667;
	// end inline asm
	// begin inline asm
	shf.r.wrap.b32 %r17932, %r17938, %r17938, %r20671;
	// end inline asm
	xor.b32  	%r22055, %r17932, %r17928;
	// begin inline asm
	shf.r.wrap.b32 %r17936, %r17938, %r17938, %r20675;
	// end inline asm
	xor.b32  	%r22056, %r22055, %r17936;
	xor.b32  	%r22057, %r17914, %r17890;
	and.b32  	%r22058, %r17938, %r22057;
	and.b32  	%r22059, %r17914, %r17890;
	xor.b32  	%r22060, %r22058, %r22059;
	add.s32 	%r17950, %r22054, %r17866;
	add.s32 	%r22061, %r22054, %r22060;
	add.s32 	%r17962, %r22061, %r22056;
	// begin inline asm
	shf.r.wrap.b32 %r17940, %r17950, %r17950, %r20655;
	// end inline asm
	// begin inline asm
	shf.r.wrap.b32 %r17944, %r17950, %r17950, %r20659;
	// end inline asm
	xor.b32  	%r22062, %r17944, %r17940;
	// begin inline asm
	shf.r.wrap.b32 %r17948, %r17950, %r17950, %r20663;
	// end inline asm
	xor.b32  	%r22063, %r22062, %r17948;
	and.b32  	%r22064, %r17950, %r17926;
	not.b32 	%r22065, %r17950;
	and.b32  	%r22066, %r17902, %r22065;
	or.b32  	%r22067, %r22064, %r22066;
	add.s32 	%r22068, %r22067, %r17878;
	add.s32 	%r22069, %r22068, %r22063;
	ld.const.u32 	%r22070, [Kc+184];
	add.s32 	%r22071, %r22069, %r22070;
	add.s32 	%r22072, %r22071, %r16802;
	// begin inline asm
	shf.r.wrap.b32 %r17952, %r17962, %r17962, %r20667;
	// end inline asm
	// begin inline asm
	shf.r.wrap.b32 %r17956, %r17962, %r17962, %r20671;
	// end inline asm
	xor.b32  	%r22073, %r17956, %r17952;
	// begin inline asm
	shf.r.wrap.b32 %r17960, %r17962, %r17962, %r20675;
	// end inline asm
	xor.b32  	%r22074, %r22073, %r17960;
	xor.b32  	%r22075, %r17938, %r17914;
	and.b32  	%r22076, %r17962, %r22075;
	and.b32  	%r22077, %r17938, %r17914;
	xor.b32  	%r22078, %r22076, %r22077;
	add.s32 	%r17974, %r22072, %r17890;
	add.s32 	%r22079, %r22072, %r22078;
	add.s32 	%r17986, %r22079, %r22074;
	// begin inline asm
	shf.r.wrap.b32 %r17964, %r17974, %r17974, %r20655;
	// end inline asm
	// begin inline asm
	shf.r.wrap.b32 %r17968, %r17974, %r17974, %r20659;
	// end inline asm
	xor.b32  	%r22080, %r17968, %r17964;
	// begin inline asm
	shf.r.wrap.b32 %r17972, %r17974, %r17974, %r20663;
	// end inline asm
	xor.b32  	%r22081, %r22080, %r17972;
	and.b32  	%r22082, %r17974, %r17950;
	not.b32 	%r22083, %r17974;
	and.b32  	%r22084, %r17926, %r22083;
	or.b32  	%r22085, %r22082, %r22084;
	add.s32 	%r22086, %r22085, %r17902;
	add.s32 	%r22087, %r22086, %r22081;
	ld.const.u32 	%r22088, [Kc+188];
	add.s32 	%r22089, %r22087, %r22088;
	add.s32 	%r22090, %r22089, %r16818;
	// begin inline asm
	shf.r.wrap.b32 %r17976, %r17986, %r17986, %r20667;
	// end inline asm
	// begin inline asm
	shf.r.wrap.b32 %r17980, %r17986, %r17986, %r20671;
	// end inline asm
	xor.b32  	%r22091, %r17980, %r17976;
	// begin inline asm
	shf.r.wrap.b32 %r17984, %r17986, %r17986, %r20675;
	// end inline asm
	xor.b32  	%r22092, %r22091, %r17984;
	xor.b32  	%r22093, %r17962, %r17938;
	and.b32  	%r22094, %r17986, %r22093;
	and.b32  	%r22095, %r17962, %r17938;
	xor.b32  	%r22096, %r22094, %r22095;
	add.s32 	%r17998, %r22090, %r17914;
	add.s32 	%r22097, %r22090, %r22096;
	add.s32 	%r18010, %r22097, %r22092;
	// begin inline asm
	shf.r.wrap.b32 %r17988, %r17998, %r17998, %r20655;
	// end inline asm
	// begin inline asm
	shf.r.wrap.b32 %r17992, %r17998, %r17998, %r20659;
	// end inline asm
	xor.b32  	%r22098, %r17992, %r17988;
	// begin inline asm
	shf.r.wrap.b32 %r17996, %r17998, %r17998, %r20663;
	// end inline asm
	xor.b32  	%r22099, %r22098, %r17996;
	and.b32  	%r22100, %r17998, %r17974;
	not.b32 	%r22101, %r17998;
	and.b32  	%r22102, %r17950, %r22101;
	or.b32  	%r22103, %r22100, %r22102;
	add.s32 	%r22104, %r22103, %r17926;
	add.s32 	%r22105, %r22104, %r22099;
	ld.const.u32 	%r22106, [Kc+192];
	add.s32 	%r22107, %r22105, %r22106;
	add.s32 	%r22108, %r22107, %r16834;
	// begin inline asm
	shf.r.wrap.b32 %r18000, %r18010, %r18010, %r20667;
	// end inline asm
	// begin inline asm
	shf.r.wrap.b32 %r18004, %r18010, %r18010, %r20671;
	// end inline asm
	xor.b32  	%r22109, %r18004, %r18000;
	// begin inline asm
	shf.r.wrap.b32 %r18008, %r18010, %r18010, %r20675;
	// end inline asm
	xor.b32  	%r22110, %r22109, %r18008;
	xor.b32  	%r22111, %r17986, %r17962;
	and.b32  	%r22112, %r18010, %r22111;
	and.b32  	%r22113, %r17986, %r17962;
	xor.b32  	%r22114, %r22112, %r22113;
	add.s32 	%r18022, %r22108, %r17938;
	add.s32 	%r22115, %r22108, %r22114;
	add.s32 	%r18034, %r22115, %r22110;
	// begin inline asm
	shf.r.wrap.b32 %r18012, %r18022, %r18022, %r20655;
	// end inline asm
	// begin inline asm
	shf.r.wrap.b32 %r18016, %r18022, %r18022, %r20659;
	// end inline asm
	xor.b32  	%r22116, %r18016, %r18012;
	// begin inline asm
	shf.r.wrap.b32 %r18020, %r18022, %r18022, %r20663;
	// end inline asm
	xor.b32  	%r22117, %r22116, %r18020;
	and.b32  	%r22118, %r18022, %r17998;
	not.b32 	%r22119, %r18022;
	and.b32  	%r22120, %r17974, %r22119;
	or.b32  	%r22121, %r22118, %r22120;
	add.s32 	%r22122, %r22121, %r17950;
	add.s32 	%r22123, %r22122, %r22117;
	ld.const.u32 	%r22124, [Kc+196];
	add.s32 	%r22125, %r22123, %r22124;
	add.s32 	%r22126, %r22125, %r16634;
	// begin inline asm
	shf.r.wrap.b32 %r18024, %r18034, %r18034, %r20667;
	// end inline asm
	// begin inline asm
	shf.r.wrap.b32 %r18028, %r18034, %r18034, %r20671;
	// end inline asm
	xor.b32  	%r22127, %r18028, %r18024;
	// begin inline asm
	shf.r.wrap.b32 %r18032, %r18034, %r18034, %r20675;
	// end inline asm
	xor.b32  	%r22128, %r22127, %r18032;
	xor.b32  	%r22129, %r18010, %r17986;
	and.b32  	%r22130, %r18034, %r22129;
	and.b32  	%r22131, %r18010, %r17986;
	xor.b32  	%r22132, %r22130, %r22131;
	add.s32 	%r18046, %r22126, %r17962;
	add.s32 	%r22133, %r22126, %r22132;
	add.s32 	%r18058, %r22133, %r22128;
	// begin inline asm
	shf.r.wrap.b32 %r18036, %r18046, %r18046, %r20655;
	// end inline asm
	// begin inline asm
	shf.r.wrap.b32 %r18040, %r18046, %r18046, %r20659;
	// end inline asm
	xor.b32  	%r22134, %r18040, %r18036;
	// begin inline asm
	shf.r.wrap.b32 %r18044, %r18046, %r18046, %r20663;
	// end inline asm
	xor.b32  	%r22135, %r22134, %r18044;
	and.b32  	%r22136, %r18046, %r18022;
	not.b32 	%r22137, %r18046;
	and.b32  	%r22138, %r17998, %r22137;
	or.b32  	%r22139, %r22136, %r22138;
	add.s32 	%r22140, %r22139, %r17974;
	add.s32 	%r22141, %r22140, %r22135;
	ld.const.u32 	%r22142, [Kc+200];
	add.s32 	%r22143, %r22141, %r22142;
	add.s32 	%r22144, %r22143, %r16650;
	// begin inline asm
	shf.r.wrap.b32 %r18048, %r18058, %r18058, %r20667;
	// end inline asm
	// begin inline asm
	shf.r.wrap.b32 %r18052, %r18058, %r18058, %r20671;
	// end inline asm
	xor.b32  	%r22145, %r18052, %r18048;
	// begin inline asm
	shf.r.wrap.b32 %r18056, %r18058, %r18058, %r20675;
	// end inline asm
	xor.b32  	%r22146, %r22145, %r18056;
	xor.b32  	%r22147, %r18034, %r18010;
	and.b32  	%r22148, %r18058, %r22147;
	and.b32  	%r22149, %r18034, %r18010;
	xor.b32  	%r22150, %r22148, %r22149;
	add.s32 	%r18070, %r22144, %r17986;
	add.s32 	%r22151, %r22144, %r22150;
	add.s32 	%r18082, %r22151, %r22146;
	// begin inline asm
	shf.r.wrap.b32 %r18060, %r18070, %r18070, %r20655;
	// end inline asm
	// begin inline asm
	shf.r.wrap.b32 %r18064, %r18070, %r18070, %r20659;
	// end inline asm
	xor.b32  	%r22152, %r18064, %r18060;
	// begin inline asm
	shf.r.wrap.b32 %r18068, %r18070, %r18070, %r20663;
	// end inline asm
	xor.b32  	%r22153, %r22152, %r18068;
	and.b32  	%r22154, %r18070, %r18046;
	not.b32 	%r22155, %r18070;
	and.b32  	%r22156, %r18022, %r22155;
	or.b32  	%r22157, %r22154, %r22156;
	add.s32 	%r22158, %r22157, %r17998;
	add.s32 	%r22159, %r22158, %r22153;
	ld.const.u32 	%r22160, [Kc+204];
	add.s32 	%r22161, %r22159, %r22160;
	add.s32 	%r22162, %r22161, %r16666;
	// begin inline asm
	shf.r.wrap.b32 %r18072, %r18082, %r18082, %r20667;
	// end inline asm
	// begin inline asm
	shf.r.wrap.b32 %r18076, %r18082, %r18082, %r20671;
	// end inline asm
	xor.b32  	%r22163, %r18076, %r18072;
	// begin inline asm
	shf.r.wrap.b32 %r18080, %r18082, %r18082, %r20675;
	// end inline asm
	xor.b32  	%r22164, %r22163, %r18080;
	xor.b32  	%r22165, %r18058, %r18034;
	and.b32  	%r22166, %r18082, %r22165;
	and.b32  	%r22167, %r18058, %r18034;
	xor.b32  	%r22168, %r22166, %r22167;
	add.s32 	%r18094, %r22162, %r18010;
	add.s32 	%r22169, %r22162, %r22168;
	add.s32 	%r18106, %r22169, %r22164;
	// begin inline asm
	shf.r.wrap.b32 %r18084, %r18094, %r18094, %r20655;
	// end inline asm
	// begin inline asm
	shf.r.wrap.b32 %r18088, %r18094, %r18094, %r20659;
	// end inline asm
	xor.b32  	%r22170, %r18088, %r18084;
	// begin inline asm
	shf.r.wrap.b32 %r18092, %r18094, %r18094, %r20663;
	// end inline asm
	xor.b32  	%r22171, %r22170, %r18092;
	and.b32  	%r22172, %r18094, %r18070;
	not.b32 	%r22173, %r18094;
	and.b32  	%r22174, %r18046, %r22173;
	or.b32  	%r22175, %r22172, %r22174;
	add.s32 	%r22176, %r22175, %r18022;
	add.s32 	%r22177, %r22176, %r22171;
	ld.const.u32 	%r22178, [Kc+208];
	add.s32 	%r22179, %r22177, %r22178;
	add.s32 	%r22180, %r22179, %r16682;
	// begin inline asm
	shf.r.wrap.b32 %r18096, %r18106, %r18106, %r20667;
	// end inline asm
	// begin inline asm
	shf.r.wrap.b32 %r18100, %r18106, %r18106, %r20671;
	// end inline asm
	xor.b32  	%r22181, %r18100, %r18096;
	// begin inline asm
	shf.r.wrap.b32 %r18104, %r18106, %r18106, %r20675;
	// end inline asm
	xor.b32  	%r22182, %r22181, %r18104;
	xor.b32  	%r22183, %r18082, %r18058;
	and.b32  	%r22184, %r18106, %r22183;
	and.b32  	%r22185, %r18082, %r18058;
	xor.b32  	%r22186, %r22184, %r22185;
	add.s32 	%r18118, %r22180, %r18034;
	add.s32 	%r22187, %r22180, %r22186;
	add.s32 	%r18130, %r22187, %r22182;
	// begin inline asm
	shf.r.wrap.b32 %r18108, %r18118, %r18118, %r20655;
	// end inline asm
	// begin inline asm
	shf.r.wrap.b32 %r18112, %r18118, %r18118, %r20659;
	// end inline asm
	xor.b32  	%r22188, %r18112, %r18108;
	// begin inline asm
	shf.r.wrap.b32 %r18116, %r18118, %r18118, %r20663;
	// end inline asm
	xor.b32  	%r22189, %r22188, %r18116;
	and.b32  	%r22190, %r18118, %r18094;
	not.b32 	%r22191, %r18118;
	and.b32  	%r22192, %r18070, %r22191;
	or.b32  	%r22193, %r22190, %r22192;
	add.s32 	%r22194, %r22193, %r18046;
	add.s32 	%r22195, %r22194, %r22189;
	ld.const.u32 	%r22196, [Kc+212];
	add.s32 	%r22197, %r22195, %r22196;
	add.s32 	%r22198, %r22197, %r16698;
	// begin inline asm
	shf.r.wrap.b32 %r18120, %r18130, %r18130, %r20667;
	// end inline asm
	// begin inline asm
	shf.r.wrap.b32 %r18124, %r18130, %r18130, %r20671;
	// end inline asm
	xor.b32  	%r22199, %r18124, %r18120;
	// begin inline asm
	shf.r.wrap.b32 %r18128, %r18130, %r18130, %r20675;
	// end inline asm
	xor.b32  	%r22200, %r22199, %r18128;
	xor.b32  	%r22201, %r18106, %r18082;
	and.b32  	%r22202, %r18130, %r22201;
	and.b32  	%r22203, %r18106, %r18082;
	xor.b32  	%r22204, %r22202, %r22203;
	add.s32 	%r18142, %r22198, %r18058;
	add.s32 	%r22205, %r22198, %r22204;
	add.s32 	%r18154, %r22205, %r22200;
	// begin inline asm
	shf.r.wrap.b32 %r18132, %r18142, %r18142, %r20655;
	// end inline asm
	// begin inline asm
	shf.r.wrap.b32 %r18136, %r18142, %r18142, %r20659;
	// end inline asm
	xor.b32  	%r22206, %r18136, %r18132;
	// begin inline asm
	shf.r.wrap.b32 %r18140, %r18142, %r18142, %r20663;
	// end inline asm
	xor.b32  	%r22207, %r22206, %r18140;
	and.b32  	%r22208, %r18142, %r18118;
	not.b32 	%r22209, %r18142;
	and.b32  	%r22210, %r18094, %r22209;
	or.b32  	%r22211, %r22208, %r22210;
	add.s32 	%r22212, %r22211, %r18070;
	add.s32 	%r22213, %r22212, %r22207;
	ld.const.u32 	%r22214, [Kc+216];
	add.s32 	%r22215, %r22213, %r22214;
	add.s32 	%r22216, %r22215, %r16714;
	// begin inline asm
	shf.r.wrap.b32 %r18144, %r18154, %r18154, %r20667;
	// end inline asm
	// begin inline asm
	shf.r.wrap.b32 %r18148, %r18154, %r18154, %r20671;
	// end inline asm
	xor.b32  	%r22217, %r18148, %r18144;
	// begin inline asm
	shf.r.wrap.b32 %r18152, %r18154, %r18154, %r20675;
	// end inline asm
	xor.b32  	%r22218, %r22217, %r18152;
	xor.b32  	%r22219, %r18130, %r18106;
	and.b32  	%r22220, %r18154, %r22219;
	and.b32  	%r22221, %r18130, %r18106;
	xor.b32  	%r22222, %r22220, %r22221;
	add.s32 	%r18166, %r22216, %r18082;
	add.s32 	%r22223, %r22216, %r22222;
	add.s32 	%r18178, %r22223, %r22218;
	// begin inline asm
	shf.r.wrap.b32 %r18156, %r18166, %r18166, %r20655;
	// end inline asm
	// begin inline asm
	shf.r.wrap.b32 %r18160, %r18166, %r18166, %r20659;
	// end inline asm
	xor.b32  	%r22224, %r18160, %r18156;
	// begin inline asm
	shf.r.wrap.b32 %r18164, %r18166, %r18166, %r20663;
	// end inline asm
	xor.b32  	%r22225, %r22224, %r18164;
	and.b32  	%r22226, %r18166, %r18142;
	not.b32 	%r22227, %r18166;
	and.b32  	%r22228, %r18118, %r22227;
	or.b32  	%r22229, %r22226, %r22228;
	add.s32 	%r22230, %r22229, %r18094;
	add.s32 	%r22231, %r22230, %r22225;
	ld.const.u32 	%r22232, [Kc+220];
	add.s32 	%r22233, %r22231, %r22232;
	add.s32 	%r22234, %r22233, %r16730;
	// begin inline asm
	shf.r.wrap.b32 %r18168, %r18178, %r18178, %r20667;
	// end inline asm
	// begin inline asm
	shf.r.wrap.b32 %r18172, %r18178, %r18178, %r20671;
	// end inline asm
	xor.b32  	%r22235, %r18172, %r18168;
	// begin inline asm
	shf.r.wrap.b32 %r18176, %r18178, %r18178, %r20675;
	// end inline asm
	xor.b32  	%r22236, %r22235, %r18176;
	xor.b32  	%r22237, %r18154, %r18130;
	and.b32  	%r22238, %r18178, %r22237;
	and.b32  	%r22239, %r18154, %r18130;
	xor.b32  	%r22240, %r22238, %r22239;
	add.s32 	%r18190, %r22234, %r18106;
	add.s32 	%r22241, %r22234, %r22240;
	add.s32 	%r18202, %r22241, %r22236;
	// begin inline asm
	shf.r.wrap.b32 %r18180, %r18190, %r18190, %r20655;
	// end inline asm
	// begin inline asm
	shf.r.wrap.b32 %r18184, %r18190, %r18190, %r20659;
	// end inline asm
	xor.b32  	%r22242, %r18184, %r18180;
	// begin inline asm
	shf.r.wrap.b32 %r18188, %r18190, %r18190, %r20663;
	// end inline asm
	xor.b32  	%r22243, %r22242, %r18188;
	and.b32  	%r22244, %r18190, %r18166;
	not.b32 	%r22245, %r18190;
	and.b32  	%r22246, %r18142, %r22245;
	or.b32  	%r22247, %r22244, %r22246;
	add.s32 	%r22248, %r22247, %r18118;
	add.s32 	%r22249, %r22248, %r22243;
	ld.const.u32 	%r22250, [Kc+224];
	add.s32 	%r22251, %r22249, %r22250;
	add.s32 	%r22252, %r22251, %r16746;
	// begin inline asm
	shf.r.wrap.b32 %r18192, %r18202, %r18202, %r20667;
	// end inline asm
	// begin inline asm
	shf.r.wrap.b32 %r18196, %r18202, %r18202, %r20671;
	// end inline asm
	xor.b32  	%r22253, %r18196, %r18192;
	// begin inline asm
	shf.r.wrap.b32 %r18200, %r18202, %r18202, %r20675;
	// end inline asm
	xor.b32  	%r22254, %r22253, %r18200;
	xor.b32  	%r22255, %r18178, %r18154;
	and.b32  	%r22256, %r18202, %r22255;
	and.b32  	%r22257, %r18178, %r18154;
	xor.b32  	%r22258, %r22256, %r22257;
	add.s32 	%r18214, %r22252, %r18130;
	add.s32 	%r22259, %r22252, %r22258;
	add.s32 	%r18226, %r22259, %r22254;
	// begin inline asm
	shf.r.wrap.b32 %r18204, %r18214, %r18214, %r20655;
	// end inline asm
	// begin inline asm
	shf.r.wrap.b32 %r18208, %r18214, %r18214, %r20659;
	// end inline asm
	xor.b32  	%r22260, %r18208, %r18204;
	// begin inline asm
	shf.r.wrap.b32 %r18212, %r18214, %r18214, %r20663;
	// end inline asm
	xor.b32  	%r22261, %r22260, %r18212;
	and.b32  	%r22262, %r18214, %r18190;
	not.b32 	%r22263, %r18214;
	and.b32  	%r22264, %r18166, %r22263;
	or.b32  	%r22265, %r22262, %r22264;
	add.s32 	%r22266, %r22265, %r18142;
	add.s32 	%r22267, %r22266, %r22261;
	ld.const.u32 	%r22268, [Kc+228];
	add.s32 	%r22269, %r22267, %r22268;
	add.s32 	%r22270, %r22269, %r16762;
	// begin inline asm
	shf.r.wrap.b32 %r18216, %r18226, %r18226, %r20667;
	// end inline asm
	// begin inline asm
	shf.r.wrap.b32 %r18220, %r18226, %r18226, %r20671;
	// end inline asm
	xor.b32  	%r22271, %r18220, %r18216;
	// begin inline asm
	shf.r.wrap.b32 %r18224, %r18226, %r18226, %r20675;
	// end inline asm
	xor.b32  	%r22272, %r22271, %r18224;
	xor.b32  	%r22273, %r18202, %r18178;
	and.b32  	%r22274, %r18226, %r22273;
	and.b32  	%r22275, %r18202, %r18178;
	xor.b32  	%r22276, %r22274, %r22275;
	add.s32 	%r18238, %r22270, %r18154;
	add.s32 	%r22277, %r22270, %r22276;
	add.s32 	%r18250, %r22277, %r22272;
	// begin inline asm
	shf.r.wrap.b32 %r18228, %r18238, %r18238, %r20655;
	// end inline asm
	// begin inline asm
	shf.r.wrap.b32 %r18232, %r18238, %r18238, %r20659;
	// end inline asm
	xor.b32  	%r22278, %r18232, %r18228;
	// begin inline asm
	shf.r.wrap.b32 %r18236, %r18238, %r18238, %r20663;
	// end inline asm
	xor.b32  	%r22279, %r22278, %r18236;
	and.b32  	%r22280, %r18238, %r18214;
	not.b32 	%r22281, %r18238;
	and.b32  	%r22282, %r18190, %r22281;
	or.b32  	%r22283, %r22280, %r22282;
	add.s32 	%r22284, %r22283, %r18166;
	add.s32 	%r22285, %r22284, %r22279;
	ld.const.u32 	%r22286, [Kc+232];
	add.s32 	%r22287, %r22285, %r22286;
	add.s32 	%r22288, %r22287, %r16778;
	// begin inline asm
	shf.r.wrap.b32 %r18240, %r18250, %r18250, %r20667;
	// end inline asm
	// begin inline asm
	shf.r.wrap.b32 %r18244, %r18250, %r18250, %r20671;
	// end inline asm
	xor.b32  	%r22289, %r18244, %r18240;
	// begin inline asm
	shf.r.wrap.b32 %r18248, %r18250, %r18250, %r20675;
	// end inline asm
	xor.b32  	%r22290, %r22289, %r18248;
	xor.b32  	%r22291, %r18226, %r18202;
	and.b32  	%r22292, %r18250, %r22291;
	and.b32  	%r22293, %r18226, %r18202;
	xor.b32  	%r22294, %r22292, %r22293;
	add.s32 	%r18262, %r22288, %r18178;
	add.s32 	%r22295, %r22288, %r22294;
	add.s32 	%r18274, %r22295, %r22290;
	// begin inline asm
	shf.r.wrap.b32 %r18252, %r18262, %r18262, %r20655;
	// end inline asm
	// begin inline asm
	shf.r.wrap.b32 %r18256, %r18262, %r18262, %r20659;
	// end inline asm
	xor.b32  	%r22296, %r18256, %r18252;
	// begin inline asm
	shf.r.wrap.b32 %r18260, %r18262, %r18262, %r20663;
	// end inline asm
	xor.b32  	%r22297, %r22296, %r18260;
	and.b32  	%r22298, %r18262, %r18238;
	not.b32 	%r22299, %r18262;
	and.b32  	%r22300, %r18214, %r22299;
	or.b32  	%r22301, %r22298, %r22300;
	add.s32 	%r22302, %r22301, %r18190;
	add.s32 	%r22303, %r22302, %r22297;
	ld.const.u32 	%r22304, [Kc+236];
	add.s32 	%r22305, %r22303, %r22304;
	add.s32 	%r22306, %r22305, %r16794;
	// begin inline asm
	shf.r.wrap.b32 %r18264, %r18274, %r18274, %r20667;
	// end inline asm
	// begin inline asm
	shf.r.wrap.b32 %r18268, %r18274, %r18274, %r20671;
	// end inline asm
	xor.b32  	%r22307, %r18268, %r18264;
	// begin inline asm
	shf.r.wrap.b32 %r18272, %r18274, %r18274, %r20675;
	// end inline asm
	xor.b32  	%r22308, %r22307, %r18272;
	xor.b32  	%r22309, %r18250, %r18226;
	and.b32  	%r22310, %r18274, %r22309;
	and.b32  	%r22311, %r18250, %r18226;
	xor.b32  	%r22312, %r22310, %r22311;
	add.s32 	%r18286, %r22306, %r18202;
	add.s32 	%r22313, %r22306, %r22312;
	add.s32 	%r18298, %r22313, %r22308;
	// begin inline asm
	shf.r.wrap.b32 %r18276, %r18286, %r18286, %r20655;
	// end inline asm
	// begin inline asm
	shf.r.wrap.b32 %r18280, %r18286, %r18286, %r20659;
	// end inline asm
	xor.b32  	%r22314, %r18280, %r18276;
	// begin inline asm
	shf.r.wrap.b32 %r18284, %r18286, %r18286, %r20663;
	// end inline asm
	xor.b32  	%r22315, %r22314, %r18284;
	and.b32  	%r22316, %r18286, %r18262;
	not.b32 	%r22317, %r18286;
	and.b32  	%r22318, %r18238, %r22317;
	or.b32  	%r22319, %r22316, %r22318;
	add.s32 	%r22320, %r22319, %r18214;
	add.s32 	%r22321, %r22320, %r22315;
	ld.const.u32 	%r22322, [Kc+240];
	add.s32 	%r22323, %r22321, %r22322;
	add.s32 	%r22324, %r22323, %r16810;
	// begin inline asm
	shf.r.wrap.b32 %r18288, %r18298, %r18298, %r20667;
	// end inline asm
	// begin inline asm
	shf.r.wrap.b32 %r18292, %r18298, %r18298, %r20671;
	// end inline asm
	xor.b32  	%r22325, %r18292, %r18288;
	// begin inline asm
	shf.r.wrap.b32 %r18296, %r18298, %r18298, %r20675;
	// end inline asm
	xor.b32  	%r22326, %r22325, %r18296;
	xor.b32  	%r22327, %r18274, %r18250;
	and.b32  	%r22328, %r18298, %r22327;
	and.b32  	%r22329, %r18274, %r18250;
	xor.b32  	%r22330, %r22328, %r22329;
	add.s32 	%r18310, %r22324, %r18226;
	add.s32 	%r22331, %r22324, %r22330;
	add.s32 	%r18322, %r22331, %r22326;
	// begin inline asm
	shf.r.wrap.b32 %r18300, %r18310, %r18310, %r20655;
	// end inline asm
	// begin inline asm
	shf.r.wrap.b32 %r18304, %r18310, %r18310, %r20659;
	// end inline asm
	xor.b32  	%r22332, %r18304, %r18300;
	// begin inline asm
	shf.r.wrap.b32 %r18308, %r18310, %r18310, %r20663;
	// end inline asm
	xor.b32  	%r22333, %r22332, %r18308;
	and.b32  	%r22334, %r18310, %r18286;
	not.b32 	%r22335, %r18310;
	and.b32  	%r22336, %r18262, %r22335;
	or.b32  	%r22337, %r22334, %r22336;
	add.s32 	%r22338, %r22337, %r18238;
	add.s32 	%r22339, %r22338, %r22333;
	ld.const.u32 	%r22340, [Kc+244];
	add.s32 	%r22341, %r22339, %r22340;
	add.s32 	%r22342, %r22341, %r16826;
	// begin inline asm
	shf.r.wrap.b32 %r18312, %r18322, %r18322, %r20667;
	// end inline asm
	// begin inline asm
	shf.r.wrap.b32 %r18316, %r18322, %r18322, %r20671;
	// end inline asm
	xor.b32  	%r22343, %r18316, %r18312;
	// begin inline asm
	shf.r.wrap.b32 %r18320, %r18322, %r18322, %r20675;
	// end inline asm
	xor.b32  	%r22344, %r22343, %r18320;
	xor.b32  	%r22345, %r18298, %r18274;
	and.b32  	%r22346, %r18322, %r22345;
	and.b32  	%r22347, %r18298, %r18274;
	xor.b32  	%r22348, %r22346, %r22347;
	add.s32 	%r18334, %r22342, %r18250;
	add.s32 	%r22349, %r22342, %r22348;
	add.s32 	%r18346, %r22349, %r22344;
	// begin inline asm
	shf.r.wrap.b32 %r18324, %r18334, %r18334, %r20655;
	// end inline asm
	// begin inline asm
	shf.r.wrap.b32 %r18328, %r18334, %r18334, %r20659;
	// end inline asm
	xor.b32  	%r22350, %r18328, %r18324;
	// begin inline asm
	shf.r.wrap.b32 %r18332, %r18334, %r18334, %r20663;
	// end inline asm
	xor.b32  	%r22351, %r22350, %r18332;
	and.b32  	%r22352, %r18334, %r18310;
	not.b32 	%r22353, %r18334;
	and.b32  	%r22354, %r18286, %r22353;
	or.b32  	%r22355, %r22352, %r22354;
	add.s32 	%r22356, %r22355, %r18262;
	add.s32 	%r22357, %r22356, %r22351;
	ld.const.u32 	%r22358, [Kc+248];
	add.s32 	%r22359, %r22357, %r22358;
	add.s32 	%r22360, %r22359, %r21233;
	// begin inline asm
	shf.r.wrap.b32 %r18336, %r18346, %r18346, %r20667;
	// end inline asm
	// begin inline asm
	shf.r.wrap.b32 %r18340, %r18346, %r18346, %r20671;
	// end inline asm
	xor.b32  	%r22361, %r18340, %r18336;
	// begin inline asm
	shf.r.wrap.b32 %r18344, %r18346, %r18346, %r20675;
	// end inline asm
	xor.b32  	%r22362, %r22361, %r18344;
	xor.b32  	%r22363, %r18322, %r18298;
	and.b32  	%r22364, %r18346, %r22363;
	and.b32  	%r22365, %r18322, %r18298;
	xor.b32  	%r22366, %r22364, %r22365;
	add.s32 	%r18358, %r22360, %r18274;
	add.s32 	%r22367, %r22360, %r22366;
	add.s32 	%r18370, %r22367, %r22362;
	// begin inline asm
	shf.r.wrap.b32 %r18348, %r18358, %r18358, %r20655;
	// end inline asm
	// begin inline asm
	shf.r.wrap.b32 %r18352, %r18358, %r18358, %r20659;
	// end inline asm
	xor.b32  	%r22368, %r18352, %r18348;
	// begin inline asm
	shf.r.wrap.b32 %r18356, %r18358, %r18358, %r20663;
	// end inline asm
	xor.b32  	%r22369, %r22368, %r18356;
	and.b32  	%r22370, %r18358, %r18334;
	not.b32 	%r22371, %r18358;
	and.b32  	%r22372, %r18310, %r22371;
	or.b32  	%r22373, %r22370, %r22372;
	add.s32 	%r22374, %r22373, %r18286;
	add.s32 	%r22375, %r22374, %r22369;
	ld.const.u32 	%r22376, [Kc+252];
	add.s32 	%r22377, %r22375, %r22376;
	add.s32 	%r22378, %r22377, %r21242;
	// begin inline asm
	shf.r.wrap.b32 %r18360, %r18370, %r18370, %r20667;
	// end inline asm
	// begin inline asm
	shf.r.wrap.b32 %r18364, %r18370, %r18370, %r20671;
	// end inline asm
	xor.b32  	%r22379, %r18364, %r18360;
	// begin inline asm
	shf.r.wrap.b32 %r18368, %r18370, %r18370, %r20675;
	// end inline asm
	xor.b32  	%r22380, %r22379, %r18368;
	xor.b32  	%r22381, %r18346, %r18322;
	and.b32  	%r22382, %r18370, %r22381;
	and.b32  	%r22383, %r18346, %r18322;
	xor.b32  	%r22384, %r22382, %r22383;
	add.s32 	%r22385, %r22378, %r18298;
	add.s32 	%r22386, %r22378, %r22384;
	add.s32 	%r22387, %r22386, %r22380;
	add.s32 	%r19162, %r16849, %r22387;
	add.s32 	%r22388, %r20690, %r18370;
	add.s32 	%r22389, %r20691, %r18346;
	add.s32 	%r22390, %r20692, %r18322;
	add.s32 	%r19150, %r16837, %r22385;
	add.s32 	%r22391, %r20693, %r18358;
	add.s32 	%r22392, %r20694, %r18334;
	add.s32 	%r22393, %r20695, %r18310;
	ld.local.v4.b32 	{%r22394, %r22395, %r22396, %r22397}, [%rd3];
	bfe.u32 	%r22398, %r22397, 16, 8;
	cvt.u16.u32 	%rs1386, %r22398;
	bfe.u32 	%r22399, %r22397, 8, 8;
	bfe.u32 	%r22400, %r22397, 0, 8;
	bfe.u32 	%r22401, %r22396, 16, 8;
	cvt.u16.u32 	%rs1387, %r22401;
	bfe.u32 	%r22402, %r22396, 8, 8;
	bfe.u32 	%r22403, %r22396, 0, 8;
	bfe.u32 	%r22404, %r22395, 16, 8;
	cvt.u16.u32 	%rs1388, %r22404;
	bfe.u32 	%r22405, %r22395, 8, 8;
	bfe.u32 	%r22406, %r22395, 0, 8;
	bfe.u32 	%r22407, %r22394, 16, 8;
	cvt.u16.u32 	%rs1389, %r22407;
	bfe.u32 	%r22408, %r22394, 8, 8;
	bfe.u32 	%r22409, %r22394, 0, 8;
	shl.b32 	%r22410, %r22409, 24;
	shl.b32 	%r22411, %r22408, 16;
	and.b32  	%r22412, %r22411, 16711680;
	or.b32  	%r22413, %r22412, %r22410;
	and.b16  	%rs1390, %rs1389, 255;
	mul.wide.u16 	%r22414, %rs1390, 256;
	or.b32  	%r22415, %r22413, %r22414;
	bfe.u32 	%r22416, %r22394, 24, 8;
	or.b32  	%r22417, %r22415, %r22416;
	shl.b32 	%r22418, %r22406, 24;
	shl.b32 	%r22419, %r22405, 16;
	and.b32  	%r22420, %r22419, 16711680;
	or.b32  	%r22421, %r22420, %r22418;
	and.b16  	%rs1391, %rs1388, 255;
	mul.wide.u16 	%r22422, %rs1391, 256;
	or.b32  	%r22423, %r22421, %r22422;
	bfe.u32 	%r22424, %r22395, 24, 8;
	or.b32  	%r18386, %r22423, %r22424;
	shl.b32 	%r22425, %r22403, 24;
	shl.b32 	%r22426, %r22402, 16;
	and.b32  	%r22427, %r22426, 16711680;
	or.b32  	%r22428, %r22427, %r22425;
	and.b16  	%rs1392, %rs1387, 255;
	mul.wide.u16 	%r22429, %rs1392, 256;
	or.b32  	%r22430, %r22428, %r22429;
	bfe.u32 	%r22431, %r22396, 24, 8;
	or.b32  	%r18402, %r22430, %r22431;
	shl.b32 	%r22432, %r22400, 24;
	shl.b32 	%r22433, %r22399, 16;
	and.b32  	%r22434, %r22433, 16711680;
	or.b32  	%r22435, %r22434, %r22432;
	and.b16  	%rs1393, %rs1386, 255;
	mul.wide.u16 	%r22436, %rs1393, 256;
	or.b32  	%r22437, %r22435, %r22436;
	bfe.u32 	%r22438, %r22397, 24, 8;
	or.b32  	%r18418, %r22437, %r22438;
	ld.local.v4.b32 	{%r22439, %r22440, %r22441, %r22442}, [%rd3+16];
	bfe.u32 	%r22443, %r22442, 16, 8;
	cvt.u16.u32 	%rs1394, %r22443;
	bfe.u32 	%r22444, %r22442, 8, 8;
	bfe.u32 	%r22445, %r22442, 0, 8;
	bfe.u32 	%r22446, %r22441, 16, 8;
	cvt.u16.u32 	%rs1395, %r22446;
	bfe.u32 	%r22447, %r22441, 8, 8;
	bfe.u32 	%r22448, %r22441, 0, 8;
	bfe.u32 	%r22449, %r22440, 16, 8;
	cvt.u16.u32 	%rs1396, %r22449;
	bfe.u32 	%r22450, %r22440, 8, 8;
	bfe.u32 	%r22451, %r22440, 0, 8;
	bfe.u32 	%r22452, %r22439, 16, 8;
	cvt.u16.u32 	%rs1397, %r22452;
	bfe.u32 	%r22453, %r22439, 8, 8;
	bfe.u32 	%r22454, %r22439, 0, 8;
	shl.b32 	%r22455, %r22454, 24;
	shl.b32 	%r22456, %r22453, 16;
	and.b32  	%r22457, %r22456, 16711680;
	or.b32  	%r22458, %r22457, %r22455;
	and.b16  	%rs1398, %rs1397, 255;
	mul.wide.u16 	%r22459, %rs1398, 256;
	or.b32  	%r22460, %r22458, %r22459;
	bfe.u32 	%r22461, %r22439, 24, 8;
	or.b32  	%r18434, %r22460, %r22461;
	shl.b32 	%r22462, %r22451, 24;
	shl.b32 	%r22463, %r22450, 16;
	and.b32  	%r22464, %r22463, 16711680;
	or.b32  	%r22465, %r22464, %r22462;
	and.b16  	%rs1399, %rs1396, 255;
	mul.wide.u16 	%r22466, %rs1399, 256;
	or.b32  	%r22467, %r22465, %r22466;
	bfe.u32 	%r22468, %r22440, 24, 8;
	or.b32  	%r18450, %r22467, %r22468;
	shl.b32 	%r22469, %r22448, 24;
	shl.b32 	%r22470, %r22447, 16;
	and.b32  	%r22471, %r22470, 16711680;
	or.b32  	%r22472, %r22471, %r22469;
	and.b16  	%rs1400, %rs1395, 255;
	mul.wide.u16 	%r22473, %rs1400, 256;
	or.b32  	%r22474, %r22472, %r22473;
	bfe.u32 	%r22475, %r22441, 24, 8;
	or.b32  	%r18466, %r22474, %r22475;
	shl.b32 	%r22476, %r22445, 24;
	shl.b32 	%r22477, %r22444, 16;
	and.b32  	%r22478, %r22477, 16711680;
	or.b32  	%r22479, %r22478, %r22476;
	and.b16  	%rs1401, %rs1394, 255;
	mul.wide.u16 	%r22480, %rs1401, 256;
	or.b32  	%r22481, %r22479, %r22480;
	bfe.u32 	%r22482, %r22442, 24, 8;
	or.b32  	%r18482, %r22481, %r22482;
	ld.local.v4.b32 	{%r22483, %r22484, %r22485, %r22486}, [%rd3+32];
	bfe.u32 	%r22487, %r22486, 16, 8;
	cvt.u16.u32 	%rs1402, %r22487;
	bfe.u32 	%r22488, %r22486, 8, 8;
	bfe.u32 	%r22489, %r22486, 0, 8;
	bfe.u32 	%r22490, %r22485, 16, 8;
	cvt.u16.u32 	%rs1403, %r22490;
	bfe.u32 	%r22491, %r22485, 8, 8;
	bfe.u32 	%r22492, %r22485, 0, 8;
	bfe.u32 	%r22493, %r22484, 16, 8;
	cvt.u16.u32 	%rs1404, %r22493;
	bfe.u32 	%r22494, %r22484, 8, 8;
	bfe.u32 	%r22495, %r22484, 0, 8;
	bfe.u32 	%r22496, %r22483, 16, 8;
	cvt.u16.u32 	%rs1405, %r22496;
	bfe.u32 	%r22497, %r22483, 8, 8;
	bfe.u32 	%r22498, %r22483, 0, 8;
	shl.b32 	%r22499, %r22498, 24;
	shl.b32 	%r22500, %r22497, 16;
	and.b32  	%r22501, %r22500, 16711680;
	or.b32  	%r22502, %r22501, %r22499;
	and.b16  	%rs1406, %rs1405, 255;
	mul.wide.u16 	%r22503, %rs1406, 256;
	or.b32  	%r22504, %r22502, %r22503;
	bfe.u32 	%r22505, %r22483, 24, 8;
	or.b32  	%r18498, %r22504, %r22505;
	shl.b32 	%r22506, %r22495, 24;
	shl.b32 	%r22507, %r22494, 16;
	and.b32  	%r22508, %r22507, 16711680;
	or.b32  	%r22509, %r22508, %r22506;
	and.b16  	%rs1407, %rs1404, 255;
	mul.wide.u16 	%r22510, %rs1407, 256;
	or.b32  	%r22511, %r22509, %r22510;
	bfe.u32 	%r22512, %r22484, 24, 8;
	or.b32  	%r18514, %r22511, %r22512;
	shl.b32 	%r22513, %r22492, 24;
	shl.b32 	%r22514, %r22491, 16;
	and.b32  	%r22515, %r22514, 16711680;
	or.b32  	%r22516, %r22515, %r22513;
	and.b16  	%rs1408, %rs1403, 255;
	mul.wide.u16 	%r22517, %rs1408, 256;
	or.b32  	%r22518, %r22516, %r22517;
	bfe.u32 	%r22519, %r22485, 24, 8;
	or.b32  	%r18530, %r22518, %r22519;
	shl.b32 	%r22520, %r22489, 24;
	shl.b32 	%r22521, %r22488, 16;
	and.b32  	%r22522, %r22521, 16711680;
	or.b32  	%r22523, %r22522, %r22520;
	and.b16  	%rs1409, %rs1402, 255;
	mul.wide.u16 	%r22524, %rs1409, 256;
	or.b32  	%r22525, %r22523, %r22524;
	bfe.u32 	%r22526, %r22486, 24, 8;
	or.b32  	%r18546, %r22525, %r22526;
	ld.local.v2.b32 	{%r22527, %r22528}, [%rd3+48];
	bfe.u32 	%r22529, %r22528, 16, 8;
	cvt.u16.u32 	%rs1410, %r22529;
	bfe.u32 	%r22530, %r22528, 8, 8;
	bfe.u32 	%r22531, %r22528, 0, 8;
	bfe.u32 	%r22532, %r22527, 16, 8;
	cvt.u16.u32 	%rs1411, %r22532;
	bfe.u32 	%r22533, %r22527, 8, 8;
	bfe.u32 	%r22534, %r22527, 0, 8;
	shl.b32 	%r22535, %r22534, 24;
	shl.b32 	%r22536, %r22533, 16;
	and.b32  	%r22537, %r22536, 16711680;
	or.b32  	%r22538, %r22537, %r22535;
	and.b16  	%rs1412, %rs1411, 255;
	mul.wide.u16 	%r22539, %rs1412, 256;
	or.b32  	%r22540, %r22538, %r22539;
	bfe.u32 	%r22541, %r22527, 24, 8;
	or.b32  	%r18562, %r22540, %r22541;
	shl.b32 	%r22542, %r22531, 24;
	shl.b32 	%r22543, %r22530, 16;
	and.b32  	%r22544, %r22543, 16711680;
	or.b32  	%r22545, %r22544, %r22542;
	and.b16  	%rs1413, %rs1410, 255;
	mul.wide.u16 	%r22546, %rs1413, 256;
	or.b32  	%r22547, %r22545, %r22546;
	bfe.u32 	%r22548, %r22528, 24, 8;
	or.b32  	%r18578, %r22547, %r22548;
	shl.b32 	%r22549, %r20686, 24;
	shl.b32 	%r22550, %r20687, 16;
	and.b32  	%r22551, %r22550, 16711680;
	or.b32  	%r22552, %r22551, %r22549;
	shl.b32 	%r22553, %r20683, 8;
	and.b32  	%r22554, %r22553, 65280;
	or.b32  	%r22555, %r22552, %r22554;
	and.b32  	%r22556, %r20684, 255;
	or.b32  	%r18594, %r22555, %r22556;
	shl.b32 	%r22557, %r20679, 24;
	shl.b32 	%r22558, %r20680, 16;
	and.b32  	%r22559, %r22558, 16711680;
	or.b32  	%r22560, %r22559, %r22557;
	shl.b32 	%r22561, %r20676, 8;
	and.b32  	%r22562, %r22561, 65280;
	or.b32  	%r22563, %r22560, %r22562;
	and.b32  	%r22564, %r20677, 255;
	or.b32  	%r18610, %r22563, %r22564;
	// begin inline asm
	shf.r.wrap.b32 %r18372, %r18594, %r18594, %r19127;
	// end inline asm
	// begin inline asm
	shf.r.wrap.b32 %r18376, %r18594, %r18594, %r19131;
	// end inline asm
	shr.u32 	%r22565, %r22555, 10;
	xor.b32  	%r22566, %r22565, %r18372;
	xor.b32  	%r22567, %r22566, %r18376;
	add.s32 	%r22568, %r22567, %r18514;
	// begin inline asm
	shf.r.wrap.b32 %r18380, %r18386, %r18386, %r19135;
	// end inline asm
	// begin inline asm
	shf.r.wrap.b32 %r18384, %r18386, %r18386, %r19139;
	// end inline asm
	shr.u32 	%r22569, %r18386, 3;
	xor.b32  	%r22570, %r22569, %r18380;
	xor.b32  	%r22571, %r22570, %r18384;
	add.s32 	%r22572, %r22568, %r22417;
	add.s32 	%r18626, %r22572, %r22571;
	// begin inline asm
	shf.r.wrap.b32 %r18388, %r18610, %r18610, %r19127;
	// end inline asm
	// begin inline asm
	shf.r.wrap.b32 %r18392, %r18610, %r18610, %r19131;
	// end inline asm
	shr.u32 	%r22573, %r22563, 10;
	xor.b32  	%r22574, %r22573, %r18388;
	xor.b32  	%r22575, %r22574, %r18392;
	add.s32 	%r22576, %r22575, %r18530;
	// begin inline asm
	shf.r.wrap.b32 %r18396, %r18402, %r18402, %r19135;
	// end inline asm
	// begin inline asm
	shf.r.wrap.b32 %r18400, %r18402, %r18402, %r19139;
	// end inline asm
	shr.u32 	%r22577, %r18402, 3;
	xor.b32  	%r22578, %r22577, %r18396;
	xor.b32  	%r22579, %r22578, %r18400;
	add.s32 	%r22580, %r22576, %r18386;
	add.s32 	%r18642, %r22580, %r22579;
	// begin inline asm
	shf.r.wrap.b32 %r18404, %r18626, %r18626, %r19127;
	// end inline asm
	// begin inline asm
	shf.r.wrap.b32 %r18408, %r18626, %r18626, %r19131;
	// end inline asm
	shr.u32 	%r22581, %r18626, 10;
	xor.b32  	%r22582, %r22581, %r18404;
	xor.b32  	%r22583, %r22582, %r18408;
	add.s32 	%r22584, %r22583, %r18546;
	// begin inline asm
	shf.r.wrap.b32 %r18412, %r18418, %r18418, %r19135;
	// end inline asm
	// begin inline asm
	shf.r.wrap.b32 %r18416, %r18418, %r18418, %r19139;
	// end inline asm
	shr.u32 	%r22585, %r18418, 3;
	xor.b32  	%r22586, %r22585, %r18412;
	xor.b32  	%r22587, %r22586, %r18416;
	add.s32 	%r22588, %r22584, %r18402;
	add.s32 	%r18658, %r22588, %r22587;
	// begin inline asm
	shf.r.wrap.b32 %r18420, %r18642, %r18642, %r19127;
	// end inline asm
	// begin inline asm
	shf.r.wrap.b32 %r18424, %r18642, %r18642, %r19131;
	// end inline asm
	shr.u32 	%r22589, %r18642, 10;
	xor.b32  	%r22590, %r22589, %r18420;
	xor.b32  	%r22591, %r22590, %r18424;
	add.s32 	%r22592, %r22591, %r18562;
	// begin inline asm
	shf.r.wrap.b32 %r18428, %r18434, %r18434, %r19135;
	// end inline asm
	// begin inline asm
	shf.r.wrap.b32 %r18432, %r18434, %r18434, %r19139;
	// end inline asm
	shr.u32 	%r22593, %r18434, 3;
	xor.b32  	%r22594, %r22593, %r18428;
	xor.b32  	%r22595, %r22594, %r18432;
	add.s32 	%r22596, %r22592, %r18418;
	add.s32 	%r18674, %r22596, %r22595;
	// begin inline asm
	shf.r.wrap.b32 %r18436, %r18658, %r18658, %r19127;
	// end inline asm
	// begin inline asm
	shf.r.wrap.b32 %r18440, %r18658, %r18658, %r19131;
	// end inline asm
	shr.u32 	%r22597, %r18658, 10;
	xor.b32  	%r22598, %r22597, %r18436;
	xor.b32  	%r22599, %r22598, %r18440;
	add.s32 	%r22600, %r22599, %r18578;
	// begin inline asm
	shf.r.wrap.b32 %r18444, %r18450, %r18450, %r19135;
	// end inline asm
	// begin inline asm
	shf.r.wrap.b32 %r18448, %r18450, %r18450, %r19139;
	// end inline asm
	shr.u32 	%r22601, %r18450, 3;
	xor.b32  	%r22602, %r22601, %r18444;
	xor.b32  	%r22603, %r22602, %r18448;
	add.s32 	%r22604, %r22600, %r18434;
	add.s32 	%r18690, %r22604, %r22603;
	// begin inline asm
	shf.r.wrap.b32 %r18452, %r18674, %r18674, %r19127;
	// end inline asm
	// begin inline asm
	shf.r.wrap.b32 %r18456, %r18674, %r18674, %r19131;
	// end inline asm
	shr.u32 	%r22605, %r18674, 10;
	xor.b32  	%r22606, %r22605, %r18452;
	xor.b32  	%r22607, %r22606, %r18456;
	add.s32 	%r22608, %r22607, %r18594;
	// begin inline asm
	shf.r.wrap.b32 %r18460, %r18466, %r18466, %r19135;
	// end inline asm
	// begin inline asm
	shf.r.wrap.b32 %r18464, %r18466, %r18466, %r19139;
	// end inline asm
	shr.u32 	%r22609, %r18466, 3;
	xor.b32  	%r22610, %r22609, %r18460;
	xor.b32  	%r22611, %r22610, %r18464;
	add.s32 	%r22612, %r22608, %r18450;
	add.s32 	%r18706, %r22612, %r22611;
	// begin inline asm
	shf.r.wrap.b32 %r18468, %r18690, %r18690, %r19127;
	// end inline asm
	// begin inline asm
	shf.r.wrap.b32 %r18472, %r18690, %r18690, %r19131;
	// end inline asm
	shr.u32 	%r22613, %r18690, 10;
	xor.b32  	%r22614, %r22613, %r18468;
	xor.b32  	%r22615, %r22614, %r18472;
	add.s32 	%r22616, %r22615, %r18610;
	// begin inline asm
	shf.r.wrap.b32 %r18476, %r18482, %r18482, %r19135;
	// end inline asm
	// begin inline asm
	shf.r.wrap.b32 %r18480, %r18482, %r18482, %r19139;
	// end inline asm
	shr.u32 	%r22617, %r18482, 3;
	xor.b32  	%r22618, %r22617, %r18476;
	xor.b32  	%r22619, %r22618, %r18480;
	add.s32 	%r22620, %r22616, %r18466;
	add.s32 	%r18722, %r22620, %r22619;
	// begin inline asm
	shf.r.wrap.b32 %r18484, %r18706, %r18706, %r19127;
	// end inline asm
	// begin inline asm
	shf.r.wrap.b32 %r18488, %r18706, %r18706, %r19131;
	// end inline asm
	shr.u32 	%r22621, %r18706, 10;
	xor.b32  	%r22622, %r22621, %r18484;
	xor.b32  	%r22623, %r22622, %r18488;
	add.s32 	%r22624, %r22623, %r18626;
	// begin inline asm
	shf.r.wrap.b32 %r18492, %r18498, %r18498, %r19135;
	// end inline asm
	// begin inline asm
	shf.r.wrap.b32 %r18496, %r18498, %r18498, %r19139;
	// end inline asm
	shr.u32 	%r22625, %r18498, 3;
	xor.b32  	%r22626, %r22625, %r18492;
	xor.b32  	%r22627, %r22626, %r18496;
	add.s32 	%r22628, %r22624, %r18482;
	add.s32 	%r18738, %r22628, %r22627;
	// begin inline asm
	shf.r.wrap.b32 %r18500, %r18722, %r18722, %r19127;
	// end inline asm
	// begin inline asm
	shf.r.wrap.b32 %r18504, %r18722, %r18722, %r19131;
	// end inline asm
	shr.u32 	%r22629, %r18722, 10;
	xor.b32  	%r22630, %r22629, %r18500;
	xor.b32  	%r22631, %r22630, %r18504;
	add.s32 	%r22632, %r22631, %r18642;
	// begin inline asm
	shf.r.wrap.b32 %r18508, %r18514, %r18514, %r19135;
	// end inline asm
	// begin inline asm
	shf.r.wrap.b32 %r18512, %r18514, %r18514, %r19139;
	// end inline asm
	shr.u32 	%r22633, %r18514, 3;
	xor.b32  	%r22634, %r22633, %r18508;
	xor.b32  	%r22635, %r22634, %r18512;
	add.s32 	%r22636, %r22632, %r18498;
	add.s32 	%r18754, %r22636, %r22635;
	// begin inline asm
	shf.r.wrap.b32 %r18516, %r18738, %r18738, %r19127;
	// end inline asm
	// begin inline asm
	shf.r.wrap.b32 %r18520, %r18738, %r18738, %r19131;
	// end inline asm
	shr.u32 	%r22637, %r18738, 10;
	xor.b32  	%r22638, %r22637, %r18516;
	xor.b32  	%r22639, %r22638, %r18520;
	add.s32 	%r22640, %r22639, %r18658;
	// begin inline asm
	shf.r.wrap.b32 %r18524, %r18530, %r18530, %r19135;
	// end inline asm
	// begin inline asm
	shf.r.wrap.b32 %r18528, %r18530, %r18530, %r19139;
	// end inline asm
	shr.u32 	%r22641, %r18530, 3;
	xor.b32  	%r22642, %r22641, %r18524;
	xor.b32  	%r22643, %r22642, %r18528;
	add.s32 	%r22644, %r22640, %r18514;
	add.s32 	%r18770, %r22644, %r22643;
	// begin inline asm
	shf.r.wrap.b32 %r18532, %r18754, %r18754, %r19127;
	// end inline asm
	// begin inline asm
	shf.r.wrap.b32 %r18536, %r18754, %r18754, %r19131;
	// end inline asm
	shr.u32 	%r22645, %r18754, 10;
	xor.b32  	%r22646, %r22645, %r18532;
	xor.b32  	%r22647, %r22646, %r18536;
	add.s32 	%r22648, %r22647, %r18674;
	// begin inline asm
	shf.r.wrap.b32 %r18540, %r18546, %r18546, %r19135;
	// end inline asm
	// begin inline asm
	shf.r.wrap.b32 %r18544, %r18546, %r18546, %r19139;
	// end inline asm
	shr.u32 	%r22649, %r18546, 3;
	xor.b32  	%r22650, %r22649, %r18540;
	xor.b32  	%r22651, %r22650, %r18544;
	add.s32 	%r22652, %r22648, %r18530;
	add.s32 	%r18786, %r22652, %r22651;
	// begin inline asm
	shf.r.wrap.b32 %r18548, %r18770, %r18770, %r19127;
	// end inline asm
	// begin inline asm
	shf.r.wrap.b32 %r18552, %r18770, %r18770, %r19131;
	// end inline asm
	shr.u32 	%r22653, %r18770, 10;
	xor.b32  	%r22654, %r22653, %r18548;
	xor.b32  	%r22655, %r22654, %r18552;
	add.s32 	%r22656, %r22655, %r18690;
	// begin inline asm
	shf.r.wrap.b32 %r18556, %r18562, %r18562, %r19135;
	// end inline asm
	// begin inline asm
	shf.r.wrap.b32 %r18560, %r18562, %r18562, %r19139;
	// end inline asm
	shr.u32 	%r22657, %r18562, 3;
	xor.b32  	%r22658, %r22657, %r18556;
	xor.b32  	%r22659, %r22658, %r18560;
	add.s32 	%r22660, %r22656, %r18546;
	add.s32 	%r18802, %r22660, %r22659;
	// begin inline asm
	shf.r.wrap.b32 %r18564, %r18786, %r18786, %r19127;
	// end inline asm
	// begin inline asm
	shf.r.wrap.b32 %r18568, %r18786, %r18786, %r19131;
	// end inline asm
	shr.u32 	%r22661, %r18786, 10;
	xor.b32  	%r22662, %r22661, %r18564;
	xor.b32  	%r22663, %r22662, %r18568;
	add.s32 	%r22664, %r22663, %r18706;
	// begin inline asm
	shf.r.wrap.b32 %r18572, %r18578, %r18578, %r19135;
	// end inline asm
	// begin inline asm
	shf.r.wrap.b32 %r18576, %r18578, %r18578, %r19139;
	// end inline asm
	shr.u32 	%r22665, %r18578, 3;
	xor.b32  	%r22666, %r22665, %r18572;
	xor.b32  	%r22667, %r22666, %r18576;
	add.s32 	%r22668, %r22664, %r18562;
	add.s32 	%r18818, %r22668, %r22667;
	// begin inline asm
	shf.r.wrap.b32 %r18580, %r18802, %r18802, %r19127;
	// end inline asm
	// begin inline asm
	shf.r.wrap.b32 %r18584, %r18802, %r18802, %r19131;
	// end inline asm
	shr.u32 	%r22669, %r18802, 10;
	xor.b32  	%r22670, %r22669, %r18580;
	xor.b32  	%r22671, %r22670, %r18584;
	add.s32 	%r22672, %r22671, %r18722;
	// begin inline asm
	shf.r.wrap.b32 %r18588, %r18594, %r18594, %r19135;
	// end inline asm
	// begin inline asm
	shf.r.wrap.b32 %r18592, %r18594, %r18594, %r19139;
	// end inline asm
	shr.u32 	%r22673, %r18594, 3;
	xor.b32  	%r22674, %r22673, %r18588;
	xor.b32  	%r22675, %r22674, %r18592;
	add.s32 	%r22676, %r22672, %r18578;
	add.s32 	%r18834, %r22676, %r22675;
	// begin inline asm
	shf.r.wrap.b32 %r18596, %r18818, %r18818, %r19127;
	// end inline asm
	// begin inline asm
	shf.r.wrap.b32 %r18600, %r18818, %r18818, %r19131;
	// end inline asm
	shr.u32 	%r22677, %r18818, 10;
	xor.b32  	%r22678, %r22677, %r18596;
	xor.b32  	%r22679, %r22678, %r18600;
	add.s32 	%r22680, %r22679, %r18738;
	// begin inline asm
	shf.r.wrap.b32 %r18604, %r18610, %r18610, %r19135;
	// end inline asm
	// begin inline asm
	shf.r.wrap.b32 %r18608, %r18610, %r18610, %r19139;
	// end inline asm
	shr.u32 	%r22681, %r18610, 3;
	xor.b32  	%r22682, %r22681, %r18604;
	xor.b32  	%r22683, %r22682, %r18608;
	add.s32 	%r22684, %r22680, %r18594;
	add.s32 	%r18850, %r22684, %r22683;
	// begin inline asm
	shf.r.wrap.b32 %r18612, %r18834, %r18834, %r19127;
	// end inline asm
	// begin inline asm
	shf.r.wrap.b32 %r18616, %r18834, %r18834, %r19131;
	// end inline asm
	shr.u32 	%r22685, %r18834, 10;
	xor.b32  	%r22686, %r22685, %r18612;
	xor.b32  	%r22687, %r22686, %r18616;
	add.s32 	%r22688, %r22687, %r18754;
	// begin inline asm
	shf.r.wrap.b32 %r18620, %r18626, %r18626, %r19135;
	// end inline asm
	// begin inline asm
	shf.r.wrap.b32 %r18624, %r18626, %r18626, %r19139;
	// end inline asm
	shr.u32 	%r22689, %r18626, 3;
	xor.b32  	%r22690, %r22689, %r18620;
	xor.b32  	%r22691, %r22690, %r18624;
	add.s32 	%r22692, %r22688, %r18610;
	add.s32 	%r18866, %r22692, %r22691;
	// begin inline asm
	shf.r.wrap.b32 %r18628, %r18850, %r18850, %r19127;
	// end inline asm
	// begin inline asm
	shf.r.wrap.b32 %r18632, %r18850, %r18850, %r19131;
	// end inline asm
	shr.u32 	%r22693, %r18850, 10;
	xor.b32  	%r22694, %r22693, %r18628;
	xor.b32  	%r22695, %r22694, %r18632;
	add.s32 	%r22696, %r22695, %r18770;
	// begin inline asm
	shf.r.wrap.b32 %r18636, %r18642, %r18642, %r19135;
	// end inline asm
	// begin inline asm
	shf.r.wrap.b32 %r18640, %r18642, %r18642, %r19139;
	// end inline asm
	shr.u32 	%r22697, %r18642, 3;
	xor.b32  	%r22698, %r22697, %r18636;
	xor.b32  	%r22699, %r22698, %r18640;
	add.s32 	%r22700, %r22696, %r18626;
	add.s32 	%r18882, %r22700, %r22699;
	// begin inline asm
	shf.r.wrap.b32 %r18644, %r18866, %r18866, %r19127;
	// end inline asm
	// begin inline asm
	shf.r.wrap.b32 %r18648, %r18866, %r18866, %r19131;
	// end inline asm
	shr.u32 	%r22701, %r18866, 10;
	xor.b32  	%r22702, %r22701, %r18644;
	xor.b32  	%r22703, %r22702, %r18648;
	add.s32 	%r22704, %r22703, %r18786;
	// begin inline asm
	shf.r.wrap.b32 %r18652, %r18658, %r18658, %r19135;
	// end inline asm
	// begin inline asm
	shf.r.wrap.b32 %r18656, %r18658, %r18658, %r19139;
	// end inline asm
	shr.u32 	%r22705, %r18658, 3;
	xor.b32  	%r22706, %r22705, %r18652;
	xor.b32  	%r22707, %r22706, %r18656;
	add.s32 	%r22708, %r22704, %r18642;
	add.s32 	%r18898, %r22708, %r22707;
	// begin inline asm
	shf.r.wrap.b32 %r18660, %r18882, %r18882, %r19127;
	// end inline asm
	// begin inline asm
	shf.r.wrap.b32 %r18664, %r18882, %r18882, %r19131;
	// end inline asm
	shr.u32 	%r22709, %r18882, 10;
	xor.b32  	%r22710, %r22709, %r18660;
	xor.b32  	%r22711, %r22710, %r18664;
	add.s32 	%r22712, %r22711, %r18802;
	// begin inline asm
	shf.r.wrap.b32 %r18668, %r18674, %r18674, %r19135;
	// end inline asm
	// begin inline asm
	shf.r.wrap.b32 %r18672, %r18674, %r18674, %r19139;
	// end inline asm
	shr.u32 	%r22713, %r18674, 3;
	xor.b32  	%r22714, %r22713, %r18668;
	xor.b32  	%r22715, %r22714, %r18672;
	add.s32 	%r22716, %r22712, %r18658;
	add.s32 	%r18914, %r22716, %r22715;
	// begin inline asm
	shf.r.wrap.b32 %r18676, %r18898, %r18898, %r19127;
	// end inline asm
	// begin inline asm
	shf.r.wrap.b32 %r18680, %r18898, %r18898, %r19131;
	// end inline asm
	shr.u32 	%r22717, %r18898, 10;
	xor.b32  	%r22718, %r22717, %r18676;
	xor.b32  	%r22719, %r22718, %r18680;
	add.s32 	%r22720, %r22719, %r18818;
	// begin inline asm
	shf.r.wrap.b32 %r18684, %r18690, %r18690, %r19135;
	// end inline asm
	// begin inline asm
	shf.r.wrap.b32 %r18688, %r18690, %r18690, %r19139;
	// end inline asm
	shr.u32 	%r22721, %r18690, 3;
	xor.b32  	%r22722, %r22721, %r18684;
	xor.b32  	%r22723, %r22722, %r18688;
	add.s32 	%r22724, %r22720, %r18674;
	add.s32 	%r18930, %r22724, %r22723;
	// begin inline asm
	shf.r.wrap.b32 %r18692, %r18914, %r18914, %r19127;
	// end inline asm
	// begin inline asm
	shf.r.wrap.b32 %r18696, %r18914, %r18914, %r19131;
	// end inline asm
	shr.u32 	%r22725, %r18914, 10;
	xor.b32  	%r22726, %r22725, %r18692;
	xor.b32  	%r22727, %r22726, %r18696;
	add.s32 	%r22728, %r22727, %r18834;
	// begin inline asm
	shf.r.wrap.b32 %r18700, %r18706, %r18706, %r19135;
	// end inline asm
	// begin inline asm
	shf.r.wrap.b32 %r18704, %r18706, %r18706, %r19139;
	// end inline asm
	shr.u32 	%r22729, %r18706, 3;
	xor.b32  	%r22730, %r22729, %r18700;
	xor.b32  	%r22731, %r22730, %r18704;
	add.s32 	%r22732, %r22728, %r18690;
	add.s32 	%r18946, %r22732, %r22731;
	// begin inline asm
	shf.r.wrap.b32 %r18708, %r18930, %r18930, %r19127;
	// end inline asm
	// begin inline asm
	shf.r.wrap.b32 %r18712, %r18930, %r18930, %r19131;
	// end inline asm
	shr.u32 	%r22733, %r18930, 10;
	xor.b32  	%r22734, %r22733, %r18708;
	xor.b32  	%r22735, %r22734, %r18712;
	add.s32 	%r22736, %r22735, %r18850;
	// begin inline asm
	shf.r.wrap.b32 %r18716, %r18722, %r18722, %r19135;
	// end inline asm
	// begin inline asm
	shf.r.wrap.b32 %r18720, %r18722, %r18722, %r19139;
	// end inline asm
	shr.u32 	%r22737, %r18722, 3;
	xor.b32  	%r22738, %r22737, %r18716;
	xor.b32  	%r22739, %r22738, %r18720;
	add.s32 	%r22740, %r22736, %r18706;
	add.s32 	%r18962, %r22740, %r22739;
	// begin inline asm
	shf.r.wrap.b32 %r18724, %r18946, %r18946, %r19127;
	// end inline asm
	// begin inline asm
	shf.r.wrap.b32 %r18728, %r18946, %r18946, %r19131;
	// end inline asm
	shr.u32 	%r22741, %r18946, 10;
	xor.b32  	%r22742, %r22741, %r18724;
	xor.b32  	%r22743, %r22742, %r18728;
	add.s32 	%r22744, %r22743, %r18866;
	// begin inline asm
	shf.r.wrap.b32 %r18732, %r18738, %r18738, %r19135;
	// end inline asm
	// begin inline asm
	shf.r.wrap.b32 %r18736, %r18738, %r18738, %r19139;
	// end inline asm
	shr.u32 	%r22745, %r18738, 3;
	xor.b32  	%r22746, %r22745, %r18732;
	xor.b32  	%r22747, %r22746, %r18736;
	add.s32 	%r22748, %r22744, %r18722;
	add.s32 	%r18978, %r22748, %r22747;
	// begin inline asm
	shf.r.wrap.b32 %r18740, %r18962, %r18962, %r19127;
	// end inline asm
	// begin inline asm
	shf.r.wrap.b32 %r18744, %r18962, %r18962, %r19131;
	// end inline asm
	shr.u32 	%r22749, %r18962, 10;
	xor.b32  	%r22750, %r22749, %r18740;
	xor.b32  	%r22751, %r22750, %r18744;
	add.s32 	%r22752, %r22751, %r18882;
	// begin inline asm
	shf.r.wrap.b32 %r18748, %r18754, %r18754, %r19135;
	// end inline asm
	// begin inline asm
	shf.r.wrap.b32 %r18752, %r18754, %r18754, %r19139;
	// end inline asm
	shr.u32 	%r22753, %r18754, 3;
	xor.b32  	%r22754, %r22753, %r18748;
	xor.b32  	%r22755, %r22754, %r18752;
	add.s32 	%r22756, %r22752, %r18738;
	add.s32 	%r18994, %r22756, %r22755;
	// begin inline asm
	shf.r.wrap.b32 %r18756, %r18978, %r18978, %r19127;
	// end inline asm
	// begin inline asm
	shf.r.wrap.b32 %r18760, %r18978, %r18978, %r19131;
	// end inline asm
	shr.u32 	%r22757, %r18978, 10;
	xor.b32  	%r22758, %r22757, %r18756;
	xor.b32  	%r22759, %r22758, %r18760;
	add.s32 	%r22760, %r22759, %r18898;
	// begin inline asm
	shf.r.wrap.b32 %r18764, %r18770, %r18770, %r19135;
	// end inline asm
	// begin inline asm
	shf.r.wrap.b32 %r18768, %r18770, %r18770, %r19139;
	// end inline asm
	shr.u32 	%r22761, %r18770, 3;
	xor.b32  	%r22762, %r22761, %r18764;
	xor.b32  	%r22763, %r22762, %r18768;
	add.s32 	%r22764, %r22760, %r18754;
	add.s32 	%r19010, %r22764, %r22763;
	// begin inline asm
	shf.r.wrap.b32 %r18772, %r18994, %r18994, %r19127;
	// end inline asm
	// begin inline asm
	shf.r.wrap.b32 %r18776, %r18994, %r18994, %r19131;
	// end inline asm
	shr.u32 	%r22765, %r18994, 10;
	xor.b32  	%r22766, %r22765, %r18772;
	xor.b32  	%r22767, %r22766, %r18776;
	add.s32 	%r22768, %r22767, %r18914;
	// begin inline asm
	shf.r.wrap.b32 %r18780, %r18786, %r18786, %r19135;
	// end inline asm
	// begin inline asm
	shf.r.wrap.b32 %r18784, %r18786, %r18786, %r19139;
	// end inline asm
	shr.u32 	%r22769, %r18786, 3;
	xor.b32  	%r22770, %r22769, %r18780;
	xor.b32  	%r22771, %r22770, %r18784;
	add.s32 	%r22772, %r22768, %r18770;
	add.s32 	%r19026, %r22772, %r22771;
	// begin inline asm
	shf.r.wrap.b32 %r18788, %r19010, %r19010, %r19127;
	// end inline asm
	// begin inline asm
	shf.r.wrap.b32 %r18792, %r19010, %r19010, %r19131;
	// end inline asm
	shr.u32 	%r22773, %r19010, 10;
	xor.b32  	%r22774, %r22773, %r18788;
	xor.b32  	%r22775, %r22774, %r18792;
	add.s32 	%r22776, %r22775, %r18930;
	// begin inline asm
	shf.r.wrap.b32 %r18796, %r18802, %r18802, %r19135;
	// end inline asm
	// begin inline asm
	shf.r.wrap.b32 %r18800, %r18802, %r18802, %r19139;
	// end inline asm
	shr.u32 	%r22777, %r18802, 3;
	xor.b32  	%r22778, %r22777, %r18796;
	xor.b32  	%r22779, %r22778, %r18800;
	add.s32 	%r22780, %r22776, %r18786;
	add.s32 	%r19042, %r22780, %r22779;
	// begin inline asm
	shf.r.wrap.b32 %r18804, %r19026, %r19026, %r19127;
	// end inline asm
	// begin inline asm
	shf.r.wrap.b32 %r18808, %r19026, %r19026, %r19131;
	// end inline asm
	shr.u32 	%r22781, %r19026, 10;
	xor.b32  	%r22782, %r22781, %r18804;
	xor.b32  	%r22783, %r22782, %r18808;
	add.s32 	%r22784, %r22783, %r18946;
	// begin inline asm
	shf.r.wrap.b32 %r18812, %r18818, %r18818, %r19135;
	// end inline asm
	// begin inline asm
	shf.r.wrap.b32 %r18816, %r18818, %r18818, %r19139;
	// end inline asm
	shr.u32 	%r22785, %r18818, 3;
	xor.b32  	%r22786, %r22785, %r18812;
	xor.b32  	%r22787, %r22786, %r18816;
	add.s32 	%r22788, %r22784, %r18802;
	add.s32 	%r19058, %r22788, %r22787;
	// begin inline asm
	shf.r.wrap.b32 %r18820, %r19042, %r19042, %r19127;
	// end inline asm
	// begin inline asm
	shf.r.wrap.b32 %r18824, %r19042, %r19042, %r19131;
	// end inline asm
	shr.u32 	%r22789, %r19042, 10;
	xor.b32  	%r22790, %r22789, %r18820;
	xor.b32  	%r22791, %r22790, %r18824;
	add.s32 	%r22792, %r22791, %r18962;
	// begin inline asm
	shf.r.wrap.b32 %r18828, %r18834, %r18834, %r19135;
	// end inline asm
	// begin inline asm
	shf.r.wrap.b32 %r18832, %r18834, %r18834, %r19139;
	// end inline asm
	shr.u32 	%r22793, %r18834, 3;
	xor.b32  	%r22794, %r22793, %r18828;
	xor.b32  	%r22795, %r22794, %r18832;
	add.s32 	%r22796, %r22792, %r18818;
	add.s32 	%r19074, %r22796, %r22795;
	// begin inline asm
	shf.r.wrap.b32 %r18836, %r19058, %r19058, %r19127;
	// end inline asm
	// begin inline asm
	shf.r.wrap.b32 %r18840, %r19058, %r19058, %r19131;
	// end inline asm
	shr.u32 	%r22797, %r19058, 10;
	xor.b32  	%r22798, %r22797, %r18836;
	xor.b32  	%r22799, %r22798, %r18840;
	add.s32 	%r22800, %r22799, %r18978;
	// begin inline asm
	shf.r.wrap.b32 %r18844, %r18850, %r18850, %r19135;
	// end inline asm
	// begin inline asm
	shf.r.wrap.b32 %r18848, %r18850, %r18850, %r19139;
	// end inline asm
	shr.u32 	%r22801, %r18850, 3;
	xor.b32  	%r22802, %r22801, %r18844;
	xor.b32  	%r22803, %r22802, %r18848;
	add.s32 	%r22804, %r22800, %r18834;
	add.s32 	%r19090, %r22804, %r22803;
	// begin inline asm
	shf.r.wrap.b32 %r18852, %r19074, %r19074, %r19127;
	// end inline asm
	// begin inline asm
	shf.r.wrap.b32 %r18856, %r19074, %r19074, %r19131;
	// end inline asm
	shr.u32 	%r22805, %r19074, 10;
	xor.b32  	%r22806, %r22805, %r18852;
	xor.b32  	%r22807, %r22806, %r18856;
	add.s32 	%r22808, %r22807, %r18994;
	// begin inline asm
	shf.r.wrap.b32 %r18860, %r18866, %r18866, %r19135;
	// end inline asm
	// begin inline asm
	shf.r.wrap.b32 %r18864, %r18866, %r18866, %r19139;
	// end inline asm
	shr.u32 	%r22809, %r18866, 3;
	xor.b32  	%r22810, %r22809, %r18860;
	xor.b32  	%r22811, %r22810, %r18864;
	add.s32 	%r22812, %r22808, %r18850;
	add.s32 	%r19106, %r22812, %r22811;
	// begin inline asm
	shf.r.wrap.b32 %r18868, %r19090, %r19090, %r19127;
	// end inline asm
	// begin inline asm
	shf.r.wrap.b32 %r18872, %r19090, %r19090, %r19131;
	// end inline asm
	shr.u32 	%r22813, %r19090, 10;
	xor.b32  	%r22814, %r22813, %r18868;
	xor.b32  	%r22815, %r22814, %r18872;
	add.s32 	%r22816, %r22815, %r19010;
	// begin inline asm
	shf.r.wrap.b32 %r18876, %r18882, %r18882, %r19135;
	// end inline asm
	// begin inline asm
	shf.r.wrap.b32 %r18880, %r18882, %r18882, %r19139;
	// end inline asm
	shr.u32 	%r22817, %r18882, 3;
	xor.b32  	%r22818, %r22817, %r18876;
	xor.b32  	%r22819, %r22818, %r18880;
	add.s32 	%r22820, %r22816, %r18866;
	add.s32 	%r19122, %r22820, %r22819;
	// begin inline asm
	shf.r.wrap.b32 %r18884, %r19106, %r19106, %r19127;
	// end inline asm
	// begin inline asm
	shf.r.wrap.b32 %r18888, %r19106, %r19106, %r19131;
	// end inline asm
	shr.u32 	%r22821, %r19106, 10;
	xor.b32  	%r22822, %r22821, %r18884;
	xor.b32  	%r22823, %r22822, %r18888;
	add.s32 	%r22824, %r22823, %r19026;
	// begin inline asm
	shf.r.wrap.b32 %r18892, %r18898, %r18898, %r19135;
	// end inline asm
	// begin inline asm
	shf.r.wrap.b32 %r18896, %r18898, %r18898, %r19139;
	// end inline asm
	shr.u32 	%r22825, %r18898, 3;
	xor.b32  	%r22826, %r22825, %r18892;
	xor.b32  	%r22827, %r22826, %r18896;
	add.s32 	%r22828, %r22824, %r18882;
	add.s32 	%r19138, %r22828, %r22827;
	// begin inline asm
	shf.r.wrap.b32 %r18900, %r19122, %r19122, %r19127;
	// end inline asm
	// begin inline asm
	shf.r.wrap.b32 %r18904, %r19122, %r19122, %r19131;
	// end inline asm
	shr.u32 	%r22829, %r19122, 10;
	xor.b32  	%r22830, %r22829, %r18900;
	xor.b32  	%r22831, %r22830, %r18904;
	add.s32 	%r22832, %r22831, %r19042;
	// begin inline asm
	shf.r.wrap.b32 %r18908, %r18914, %r18914, %r19135;
	// end inline asm
	// begin inline asm
	shf.r.wrap.b32 %r18912, %r18914, %r18914, %r19139;
	// end inline asm
	shr.u32 	%r22833, %r18914, 3;
	xor.b32  	%r22834, %r22833, %r18908;
	xor.b32  	%r22835, %r22834, %r18912;
	add.s32 	%r22836, %r22832, %r18898;
	add.s32 	%r18938, %r22836, %r22835;
	// begin inline asm
	shf.r.wrap.b32 %r18916, %r19138, %r19138, %r19127;
	// end inline asm
	// begin inline asm
	shf.r.wrap.b32 %r18920, %r19138, %r19138, %r19131;
	// end inline asm
	shr.u32 	%r22837, %r19138, 10;
	xor.b32  	%r22838, %r22837, %r18916;
	xor.b32  	%r22839, %r22838, %r18920;
	add.s32 	%r22840, %r22839, %r19058;
	// begin inline asm
	shf.r.wrap.b32 %r18924, %r18930, %r18930, %r19135;
	// end inline asm
	// begin inline asm
	shf.r.wrap.b32 %r18928, %r18930, %r18930, %r19139;
	// end inline asm
	shr.u32 	%r22841, %r18930, 3;
	xor.b32  	%r22842, %r22841, %r18924;
	xor.b32  	%r22843, %r22842, %r18928;
	add.s32 	%r22844, %r22840, %r18914;
	add.s32 	%r18954, %r22844, %r22843;
	// begin inline asm
	shf.r.wrap.b32 %r18932, %r18938, %r18938, %r19127;
	// end inline asm
	// begin inline asm
	shf.r.wrap.b32 %r18936, %r18938, %r18938, %r19131;
	// end inline asm
	shr.u32 	%r22845, %r18938, 10;
	xor.b32  	%r22846, %r22845, %r18932;
	xor.b32  	%r22847, %r22846, %r18936;
	add.s32 	%r22848, %r22847, %r19074;
	// begin inline asm
	shf.r.wrap.b32 %r18940, %r18946, %r18946, %r19135;
	// end inline asm
	// begin inline asm
	shf.r.wrap.b32 %r18944, %r18946, %r18946, %r19139;
	// end inline asm
	shr.u32 	%r22849, %r18946, 3;
	xor.b32  	%r22850, %r22849, %r18940;
	xor.b32  	%r22851, %r22850, %r18944;
	add.s32 	%r22852, %r22848, %r18930;
	add.s32 	%r18970, %r22852, %r22851;
	// begin inline asm
	shf.r.wrap.b32 %r18948, %r18954, %r18954, %r19127;
	// end inline asm
	// begin inline asm
	shf.r.wrap.b32 %r18952, %r18954, %r18954, %r19131;
	// end inline asm
	shr.u32 	%r22853, %r18954, 10;
	xor.b32  	%r22854, %r22853, %r18948;
	xor.b32  	%r22855, %r22854, %r18952;
	add.s32 	%r22856, %r22855, %r19090;
	// begin inline asm
	shf.r.wrap.b32 %r18956, %r18962, %r18962, %r19135;
	// end inline asm
	// begin inline asm
	shf.r.wrap.b32 %r18960, %r18962, %r18962, %r19139;
	// end inline asm
	shr.u32 	%r22857, %r18962, 3;
	xor.b32  	%r22858, %r22857, %r18956;
	xor.b32  	%r22859, %r22858, %r18960;
	add.s32 	%r22860, %r22856, %r18946;
	add.s32 	%r18986, %r22860, %r22859;
	// begin inline asm
	shf.r.wrap.b32 %r18964, %r18970, %r18970, %r19127;
	// end inline asm
	// begin inline asm
	shf.r.wrap.b32 %r18968, %r18970, %r18970, %r19131;
	// end inline asm
	shr.u32 	%r22861, %r18970, 10;
	xor.b32  	%r22862, %r22861, %r18964;
	xor.b32  	%r22863, %r22862, %r18968;
	add.s32 	%r22864, %r22863, %r19106;
	// begin inline asm
	shf.r.wrap.b32 %r18972, %r18978, %r18978, %r19135;
	// end inline asm
	// begin inline asm
	shf.r.wrap.b32 %r18976, %r18978, %r18978, %r19139;
	// end inline asm
	shr.u32 	%r22865, %r18978, 3;
	xor.b32  	%r22866, %r22865, %r18972;
	xor.b32  	%r22867, %r22866, %r18976;
	add.s32 	%r22868, %r22864, %r18962;
	add.s32 	%r19002, %r22868, %r22867;
	// begin inline asm
	shf.r.wrap.b32 %r18980, %r18986, %r18986, %r19127;
	// end inline asm
	// begin inline asm
	shf.r.wrap.b32 %r18984, %r18986, %r18986, %r19131;
	// end inline asm
	shr.u32 	%r22869, %r18986, 10;
	xor.b32  	%r22870, %r22869, %r18980;
	xor.b32  	%r22871, %r22870, %r18984;
	add.s32 	%r22872, %r22871, %r19122;
	// begin inline asm
	shf.r.wrap.b32 %r18988, %r18994, %r18994, %r19135;
	// end inline asm
	// begin inline asm
	shf.r.wrap.b32 %r18992, %r18994, %r18994, %r19139;
	// end inline asm
	shr.u32 	%r22873, %r18994, 3;
	xor.b32  	%r22874, %r22873, %r18988;
	xor.b32  	%r22875, %r22874, %r18992;
	add.s32 	%r22876, %r22872, %r18978;
	add.s32 	%r19018, %r22876, %r22875;
	// begin inline asm
	shf.r.wrap.b32 %r18996, %r19002, %r19002, %r19127;
	// end inline asm
	// begin inline asm
	shf.r.wrap.b32 %r19000, %r19002, %r19002, %r19131;
	// end inline asm
	shr.u32 	%r22877, %r19002, 10;
	xor.b32  	%r22878, %r22877, %r18996;
	xor.b32  	%r22879, %r22878, %r19000;
	add.s32 	%r22880, %r22879, %r19138;
	// begin inline asm
	shf.r.wrap.b32 %r19004, %r19010, %r19010, %r19135;
	// end inline asm
	// begin inline asm
	shf.r.wrap.b32 %r19008, %r19010, %r19010, %r19139;
	// end inline asm
	shr.u32 	%r22881, %r19010, 3;
	xor.b32  	%r22882, %r22881, %r19004;
	xor.b32  	%r22883, %r22882, %r19008;
	add.s32 	%r22884, %r22880, %r18994;
	add.s32 	%r19034, %r22884, %r22883;
	// begin inline asm
	shf.r.wrap.b32 %r19012, %r19018, %r19018, %r19127;
	// end inline asm
	// begin inline asm
	shf.r.wrap.b32 %r19016, %r19018, %r19018, %r19131;
	// end inline asm
	shr.u32 	%r22885, %r19018, 10;
	xor.b32  	%r22886, %r22885, %r19012;
	xor.b32  	%r22887, %r22886, %r19016;
	add.s32 	%r22888, %r22887, %r18938;
	// begin inline asm
	shf.r.wrap.b32 %r19020, %r19026, %r19026, %r19135;
	// end inline asm
	// begin inline asm
	shf.r.wrap.b32 %r19024, %r19026, %r19026, %r19139;
	// end inline asm
	shr.u32 	%r22889, %r19026, 3;
	xor.b32  	%r22890, %r22889, %r19020;
	xor.b32  	%r22891, %r22890, %r19024;
	add.s32 	%r22892, %r22888, %r19010;
	add.s32 	%r19050, %r22892, %r22891;
	// begin inline asm
	shf.r.wrap.b32 %r19028, %r19034, %r19034, %r19127;
	// end inline asm
	// begin inline asm
	shf.r.wrap.b32 %r19032, %r19034, %r19034, %r19131;
	// end inline asm
	shr.u32 	%r22893, %r19034, 10;
	xor.b32  	%r22894, %r22893, %r19028;
	xor.b32  	%r22895, %r22894, %r19032;
	add.s32 	%r22896, %r22895, %r18954;
	// begin inline asm
	shf.r.wrap.b32 %r19036, %r19042, %r19042, %r19135;
	// end inline asm
	// begin inline asm
	shf.r.wrap.b32 %r19040, %r19042, %r19042, %r19139;
	// end inline asm
	shr.u32 	%r22897, %r19042, 3;
	xor.b32  	%r22898, %r22897, %r19036;
	xor.b32  	%r22899, %r22898, %r19040;
	add.s32 	%r22900, %r22896, %r19026;
	add.s32 	%r19066, %r22900, %r22899;
	// begin inline asm
	shf.r.wrap.b32 %r19044, %r19050, %r19050, %r19127;
	// end inline asm
	// begin inline asm
	shf.r.wrap.b32 %r19048, %r19050, %r19050, %r19131;
	// end inline asm
	shr.u32 	%r22901, %r19050, 10;
	xor.b32  	%r22902, %r22901, %r19044;
	xor.b32  	%r22903, %r22902, %r19048;
	add.s32 	%r22904, %r22903, %r18970;
	// begin inline asm
	shf.r.wrap.b32 %r19052, %r19058, %r19058, %r19135;
	// end inline asm
	// begin inline asm
	shf.r.wrap.b32 %r19056, %r19058, %r19058, %r19139;
	// end inline asm
	shr.u32 	%r22905, %r19058, 3;
	xor.b32  	%r22906, %r22905, %r19052;
	xor.b32  	%r22907, %r22906, %r19056;
	add.s32 	%r22908, %r22904, %r19042;
	add.s32 	%r19082, %r22908, %r22907;
	// begin inline asm
	shf.r.wrap.b32 %r19060, %r19066, %r19066, %r19127;
	// end inline asm
	// begin inline asm
	shf.r.wrap.b32 %r19064, %r19066, %r19066, %r19131;
	// end inline asm
	shr.u32 	%r22909, %r19066, 10;
	xor.b32  	%r22910, %r22909, %r19060;
	xor.b32  	%r22911, %r22910, %r19064;
	add.s32 	%r22912, %r22911, %r18986;
	// begin inline asm
	shf.r.wrap.b32 %r19068, %r19074, %r19074, %r19135;
	// end inline asm
	// begin inline asm
	shf.r.wrap.b32 %r19072, %r19074, %r19074, %r19139;
	// end inline asm
	shr.u32 	%r22913, %r19074, 3;
	xor.b32  	%r22914, %r22913, %r19068;
	xor.b32  	%r22915, %r22914, %r19072;
	add.s32 	%r22916, %r22912, %r19058;
	add.s32 	%r19098, %r22916, %r22915;
	// begin inline asm
	shf.r.wrap.b32 %r19076, %r19082, %r19082, %r19127;
	// end inline asm
	// begin inline asm
	shf.r.wrap.b32 %r19080, %r19082, %r19082, %r19131;
	// end inline asm
	shr.u32 	%r22917, %r19082, 10;
	xor.b32  	%r22918, %r22917, %r19076;
	xor.b32  	%r22919, %r22918, %r19080;
	add.s32 	%r22920, %r22919, %r19002;
	// begin inline asm
	shf.r.wrap.b32 %r19084, %r19090, %r19090, %r19135;
	// end inline asm
	// begin inline asm
	shf.r.wrap.b32 %r19088, %r19090, %r19090, %r19139;
	// end inline asm
	shr.u32 	%r22921, %r19090, 3;
	xor.b32  	%r22922, %r22921, %r19084;
	xor.b32  	%r22923, %r22922, %r19088;
	add.s32 	%r22924, %r22920, %r19074;
	add.s32 	%r19114, %r22924, %r22923;
	// begin inline asm
	shf.r.wrap.b32 %r19092, %r19098, %r19098, %r19127;
	// end inline asm
	// begin inline asm
	shf.r.wrap.b32 %r19096, %r19098, %r19098, %r19131;
	// end inline asm
	shr.u32 	%r22925, %r19098, 10;
	xor.b32  	%r22926, %r22925, %r19092;
	xor.b32  	%r22927, %r22926, %r19096;
	add.s32 	%r22928, %r22927, %r19018;
	// begin inline asm
	shf.r.wrap.b32 %r19100, %r19106, %r19106, %r19135;
	// end inline asm
	// begin inline asm
	shf.r.wrap.b32 %r19104, %r19106, %r19106, %r19139;
	// end inline asm
	shr.u32 	%r22929, %r19106, 3;
	xor.b32  	%r22930, %r22929, %r19100;
	xor.b32  	%r22931, %r22930, %r19104;
	add.s32 	%r22932, %r22928, %r19090;
	add.s32 	%r19130, %r22932, %r22931;
	// begin inline asm
	shf.r.wrap.b32 %r19108, %r19114, %r19114, %r19127;
	// end inline asm
	// begin inline asm
	shf.r.wrap.b32 %r19112, %r19114, %r19114, %r19131;
	// end inline asm
	shr.u32 	%r22933, %r19114, 10;
	xor.b32  	%r22934, %r22933, %r19108;
	xor.b32  	%r22935, %r22934, %r19112;
	add.s32 	%r22936, %r22935, %r19034;
	// begin inline asm
	shf.r.wrap.b32 %r19116, %r19122, %r19122, %r19135;
	// end inline asm
	// begin inline asm
	shf.r.wrap.b32 %r19120, %r19122, %r19122, %r19139;
	// end inline asm
	shr.u32 	%r22937, %r19122, 3;
	xor.b32  	%r22938, %r22937, %r19116;
	xor.b32  	%r22939, %r22938, %r19120;
	add.s32 	%r22940, %r22936, %r19106;
	add.s32 	%r22941, %r22940, %r22939;
	// begin inline asm
	shf.r.wrap.b32 %r19124, %r19130, %r19130, %r19127;
	// end inline asm
	// begin inline asm
	shf.r.wrap.b32 %r19128, %r19130, %r19130, %r19131;
	// end inline asm
	shr.u32 	%r22942, %r19130, 10;
	xor.b32  	%r22943, %r22942, %r19124;
	xor.b32  	%r22944, %r22943, %r19128;
	add.s32 	%r22945, %r22944, %r19050;
	// begin inline asm
	shf.r.wrap.b32 %r19132, %r19138, %r19138, %r19135;
	// end inline asm
	// begin inline asm
	shf.r.wrap.b32 %r19136, %r19138, %r19138, %r19139;
	// end inline asm
	shr.u32 	%r22946, %r19138, 3;
	xor.b32  	%r22947, %r22946, %r19132;
	xor.b32  	%r22948, %r22947, %r19136;
	add.s32 	%r22949, %r22945, %r19122;
	add.s32 	%r22950, %r22949, %r22948;
	// begin inline asm
	shf.r.wrap.b32 %r19140, %r19150, %r19150, %r20655;
	// end inline asm
	// begin inline asm
	shf.r.wrap.b32 %r19144, %r19150, %r19150, %r20659;
	// end inline asm
	xor.b32  	%r22951, %r19144, %r19140;
	// begin inline asm
	shf.r.wrap.b32 %r19148, %r19150, %r19150, %r20663;
	// end inline asm
	xor.b32  	%r22952, %r22951, %r19148;
	and.b32  	%r22953, %r19150, %r22391;
	not.b32 	%r22954, %r19150;
	and.b32  	%r22955, %r22392, %r22954;
	or.b32  	%r22956, %r22953, %r22955;
	add.s32 	%r22957, %r22956, %r22393;
	add.s32 	%r22958, %r22957, %r22952;
	add.s32 	%r22959, %r22958, %r111;
	add.s32 	%r22960, %r22959, %r22417;
	// begin inline asm
	shf.r.wrap.b32 %r19152, %r19162, %r19162, %r20667;
	// end inline asm
	// begin inline asm
	shf.r.wrap.b32 %r19156, %r19162, %r19162, %r20671;
	// end inline asm
	xor.b32  	%r22961, %r19156, %r19152;
	// begin inline asm
	shf.r.wrap.b32 %r19160, %r19162, %r19162, %r20675;
	// end inline asm
	xor.b32  	%r22962, %r22961, %r19160;
	xor.b32  	%r22963, %r22388, %r22389;
	and.b32  	%r22964, %r19162, %r22963;
	and.b32  	%r22965, %r22388, %r22389;
	xor.b32  	%r22966, %r22964, %r22965;
	add.s32 	%r19174, %r22960, %r22390;
	add.s32 	%r22967, %r22960, %r22966;
	add.s32 	%r19186, %r22967, %r22962;
	// begin inline asm
	shf.r.wrap.b32 %r19164, %r19174, %r19174, %r20655;
	// end inline asm
	// begin inline asm
	shf.r.wrap.b32 %r19168, %r19174, %r19174, %r20659;
	// end inline asm
	xor.b32  	%r22968, %r19168, %r19164;
	// begin inline asm
	shf.r.wrap.b32 %r19172, %r19174, %r19174, %r20663;
	// end inline asm
	xor.b32  	%r22969, %r22968, %r19172;
	and.b32  	%r22970, %r19174, %r19150;
	not.b32 	%r22971, %r19174;
	and.b32  	%r22972, %r22391, %r22971;
	or.b32  	%r22973, %r22970, %r22972;
	add.s32 	%r22974, %r22973, %r22392;
	add.s32 	%r22975, %r22974, %r22969;
	add.s32 	%r22976, %r22975, %r101;
	add.s32 	%r22977, %r22976, %r18386;
	// begin inline asm
	shf.r.wrap.b32 %r19176, %r19186, %r19186, %r20667;
	// end inline asm
	// begin inline asm
	shf.r.wrap.b32 %r19180, %r19186, %r19186, %r20671;
	// end inline asm
	xor.b32  	%r22978, %r19180, %r19176;
	// begin inline asm
	shf.r.wrap.b32 %r19184, %r19186, %r19186, %r20675;
	// end inline asm
	xor.b32  	%r22979, %r22978, %r19184;
	xor.b32  	%r22980, %r19162, %r22388;
	and.b32  	%r22981, %r19186, %r22980;
	and.b32  	%r22982, %r19162, %r22388;
	xor.b32  	%r22983, %r22981, %r22982;
	add.s32 	%r19198, %r22977, %r22389;
	add.s32 	%r22984, %r22977, %r22983;
	add.s32 	%r19210, %r22984, %r22979;
	// begin inline asm
	shf.r.wrap.b32 %r19188, %r19198, %r19198, %r20655;
	// end inline asm
	// begin inline asm
	shf.r.wrap.b32 %r19192, %r19198, %r19198, %r20659;
	// end inline asm
	xor.b32  	%r22985, %r19192, %r19188;
	// begin inline asm
	shf.r.wrap.b32 %r19196, %r19198, %r19198, %r20663;
	// end inline asm
	xor.b32  	%r22986, %r22985, %r19196;
	and.b32  	%r22987, %r19198, %r19174;
	not.b32 	%r22988, %r19198;
	and.b32  	%r22989, %r19150, %r22988;
	or.b32  	%r22990, %r22987, %r22989;
	add.s32 	%r22991, %r22990, %r22391;
	add.s32 	%r22992, %r22991, %r22986;
	add.s32 	%r22993, %r22992, %r102;
	add.s32 	%r22994, %r22993, %r18402;
	// begin inline asm
	shf.r.wrap.b32 %r19200, %r19210, %r19210, %r20667;
	// end inline asm
	// begin inline asm
	shf.r.wrap.b32 %r19204, %r19210, %r19210, %r20671;
	// end inline asm
	xor.b32  	%r22995, %r19204, %r19200;
	// begin inline asm
	shf.r.wrap.b32 %r19208, %r19210, %r19210, %r20675;
	// end inline asm
	xor.b32  	%r22996, %r22995, %r19208;
	xor.b32  	%r22997, %r19186, %r19162;
	and.b32  	%r22998, %r19210, %r22997;
	and.b32  	%r22999, %r19186, %r19162;
	xor.b32  	%r23000, %r22998, %r22999;
	add.s32 	%r19222, %r22994, %r22388;
	add.s32 	%r23001, %r22994, %r23000;
	add.s32 	%r19234, %r23001, %r22996;
	// begin inline asm
	shf.r.wrap.b32 %r19212, %r19222, %r19222, %r20655;
	// end inline asm
	// begin inline asm
	shf.r.wrap.b32 %r19216, %r19222, %r19222, %r20659;
	// end inline asm
	xor.b32  	%r23002, %r19216, %r19212;
	// begin inline asm
	shf.r.wrap.b32 %r19220, %r19222, %r19222, %r20663;
	// end inline asm
	xor.b32  	%r23003, %r23002, %r19220;
	and.b32  	%r23004, %r19222, %r19198;
	not.b32 	%r23005, %r19222;
	and.b32  	%r23006, %r19174, %r23005;
	or.b32  	%r23007, %r23004, %r23006;
	add.s32 	%r23008, %r23007, %r19150;
	add.s32 	%r23009, %r23008, %r23003;
	add.s32 	%r23010, %r23009, %r103;
	add.s32 	%r23011, %r23010, %r18418;
	// begin inline asm
	shf.r.wrap.b32 %r19224, %r19234, %r19234, %r20667;
	// end inline asm
	// begin inline asm
	shf.r.wrap.b32 %r19228, %r19234, %r19234, %r20671;
	// end inline asm
	xor.b32  	%r23012, %r19228, %r19224;
	// begin inline asm
	shf.r.wrap.b32 %r19232, %r19234, %r19234, %r20675;
	// end inline asm
	xor.b32  	%r23013, %r23012, %r19232;
	xor.b32  	%r23014, %r19210, %r19186;
	and.b32  	%r23015, %r19234, %r23014;
	and.b32  	%r23016, %r19210, %r19186;
	xor.b32  	%r23017, %r23015, %r23016;
	add.s32 	%r19246, %r23011, %r19162;
	add.s32 	%r23018, %r23011, %r23017;
	add.s32 	%r19258, %r23018, %r23013;
	// begin inline asm
	shf.r.wrap.b32 %r19236, %r19246, %r19246, %r20655;
	// end inline asm
	// begin inline asm
	shf.r.wrap.b32 %r19240, %r19246, %r19246, %r20659;
	// end inline asm
	xor.b32  	%r23019, %r19240, %r19236;
	// begin inline asm
	shf.r.wrap.b32 %r19244, %r19246, %r19246, %r20663;
	// end inline asm
	xor.b32  	%r23020, %r23019, %r19244;
	and.b32  	%r23021, %r19246, %r19222;
	not.b32 	%r23022, %r19246;
	and.b32  	%r23023, %r19198, %r23022;
	or.b32  	%r23024, %r23021, %r23023;
	add.s32 	%r23025, %r23024, %r19174;
	add.s32 	%r23026, %r23025, %r23020;
	add.s32 	%r23027, %r23026, %r104;
	add.s32 	%r23028, %r23027, %r18434;
	// begin inline asm
	shf.r.wrap.b32 %r19248, %r19258, %r19258, %r20667;
	// end inline asm
	// begin inline asm
	shf.r.wrap.b32 %r19252, %r19258, %r19258, %r20671;
	// end inline asm
	xor.b32  	%r23029, %r19252, %r19248;
	// begin inline asm
	shf.r.wrap.b32 %r19256, %r19258, %r19258, %r20675;
	// end inline asm
	xor.b32  	%r23030, %r23029, %r19256;
	xor.b32  	%r23031, %r19234, %r19210;
	and.b32  	%r23032, %r19258, %r23031;
	and.b32  	%r23033, %r19234, %r19210;
	xor.b32  	%r23034, %r23032, %r23033;
	add.s32 	%r19270, %r23028, %r19186;
	add.s32 	%r23035, %r23028, %r23034;
	add.s32 	%r19282, %r23035, %r23030;
	// begin inline asm
	shf.r.wrap.b32 %r19260, %r19270, %r19270, %r20655;
	// end inline asm
	// begin inline asm
	shf.r.wrap.b32 %r19264, %r19270, %r19270, %r20659;
	// end inline asm
	xor.b32  	%r23036, %r19264, %r19260;
	// begin inline asm
	shf.r.wrap.b32 %r19268, %r19270, %r19270, %r20663;
	// end inline asm
	xor.b32  	%r23037, %r23036, %r19268;
	and.b32  	%r23038, %r19270, %r19246;
	not.b32 	%r23039, %r19270;
	and.b32  	%r23040, %r19222, %r23039;
	or.b32  	%r23041, %r23038, %r23040;
	add.s32 	%r23042, %r23041, %r19198;
	add.s32 	%r23043, %r23042, %r23037;
	add.s32 	%r23044, %r23043, %r105;
	add.s32 	%r23045, %r23044, %r18450;
	// begin inline asm
	shf.r.wrap.b32 %r19272, %r19282, %r19282, %r20667;
	// end inline asm
	// begin inline asm
	shf.r.wrap.b32 %r19276, %r19282, %r19282, %r20671;
	// end inline asm
	xor.b32  	%r23046, %r19276, %r19272;
	// begin inline asm
	shf.r.wrap.b32 %r19280, %r19282, %r19282, %r20675;
	// end inline asm
	xor.b32  	%r23047, %r23046, %r19280;
	xor.b32  	%r23048, %r19258, %r19234;
	and.b32  	%r23049, %r19282, %r23048;
	and.b32  	%r23050, %r19258, %r19234;
	xor.b32  	%r23051, %r23049, %r23050;
	add.s32 	%r19294, %r23045, %r19210;
	add.s32 	%r23052, %r23045, %r23051;
	add.s32 	%r19306, %r23052, %r23047;
	// begin inline asm
	shf.r.wrap.b32 %r19284, %r19294, %r19294, %r20655;
	// end inline asm
	// begin inline asm
	shf.r.wrap.b32 %r19288, %r19294, %r19294, %r20659;
	// end inline asm
	xor.b32  	%r23053, %r19288, %r19284;
	// begin inline asm
	shf.r.wrap.b32 %r19292, %r19294, %r19294, %r20663;
	// end inline asm
	xor.b32  	%r23054, %r23053, %r19292;
	and.b32  	%r23055, %r19294, %r19270;
	not.b32 	%r23056, %r19294;
	and.b32  	%r23057, %r19246, %r23056;
	or.b32  	%r23058, %r23055, %r23057;
	add.s32 	%r23059, %r23058, %r19222;
	add.s32 	%r23060, %r23059, %r23054;
	add.s32 	%r23061, %r23060, %r106;
	add.s32 	%r23062, %r23061, %r18466;
	// begin inline asm
	shf.r.wrap.b32 %r19296, %r19306, %r19306, %r20667;
	// end inline asm
	// begin inline asm
	shf.r.wrap.b32 %r19300, %r19306, %r19306, %r20671;
	// end inline asm
	xor.b32  	%r23063, %r19300, %r19296;
	// begin inline asm
	shf.r.wrap.b32 %r19304, %r19306, %r19306, %r20675;
	// end inline asm
	xor.b32  	%r23064, %r23063, %r19304;
	xor.b32  	%r23065, %r19282, %r19258;
	and.b32  	%r23066, %r19306, %r23065;
	and.b32  	%r23067, %r19282, %r19258;
	xor.b32  	%r23068, %r23066, %r23067;
	add.s32 	%r19318, %r23062, %r19234;
	add.s32 	%r23069, %r23062, %r23068;
	add.s32 	%r19330, %r23069, %r23064;
	// begin inline asm
	shf.r.wrap.b32 %r19308, %r19318, %r19318, %r20655;
	// end inline asm
	// begin inline asm
	shf.r.wrap.b32 %r19312, %r19318, %r19318, %r20659;
	// end inline asm
	xor.b32  	%r23070, %r19312, %r19308;
	// begin inline asm
	shf.r.wrap.b32 %r19316, %r19318, %r19318, %r20663;
	// end inline asm
	xor.b32  	%r23071, %r23070, %r19316;
	and.b32  	%r23072, %r19318, %r19294;
	not.b32 	%r23073, %r19318;
	and.b32  	%r23074, %r19270, %r23073;
	or.b32  	%r23075, %r23072, %r23074;
	add.s32 	%r23076, %r23075, %r19246;
	add.s32 	%r23077, %r23076, %r23071;
	add.s32 	%r23078, %r23077, %r107;
	add.s32 	%r23079, %r23078, %r18482;
	// begin inline asm
	shf.r.wrap.b32 %r19320, %r19330, %r19330, %r20667;
	// end inline asm
	// begin inline asm
	shf.r.wrap.b32 %r19324, %r19330, %r19330, %r20671;
	// end inline asm
	xor.b32  	%r23080, %r19324, %r19320;
	// begin inline asm
	shf.r.wrap.b32 %r19328, %r19330, %r19330, %r20675;
	// end inline asm
	xor.b32  	%r23081, %r23080, %r19328;
	xor.b32  	%r23082, %r19306, %r19282;
	and.b32  	%r23083, %r19330, %r23082;
	and.b32  	%r23084, %r19306, %r19282;
	xor.b32  	%r23085, %r23083, %r23084;
	add.s32 	%r19342, %r23079, %r19258;
	add.s32 	%r23086, %r23079, %r23085;
	add.s32 	%r19354, %r23086, %r23081;
	// begin inline asm
	shf.r.wrap.b32 %r19332, %r19342, %r19342, %r20655;
	// end inline asm
	// begin inline asm
	shf.r.wrap.b32 %r19336, %r19342, %r19342, %r20659;
	// end inline asm
	xor.b32  	%r23087, %r19336, %r19332;
	// begin inline asm
	shf.r.wrap.b32 %r19340, %r19342, %r19342, %r20663;
	// end inline asm
	xor.b32  	%r23088, %r23087, %r19340;
	and.b32  	%r23089, %r19342, %r19318;
	not.b32 	%r23090, %r19342;
	and.b32  	%r23091, %r19294, %r23090;
	or.b32  	%r23092, %r23089, %r23091;
	add.s32 	%r23093, %r23092, %r19270;
	add.s32 	%r23094, %r23093, %r23088;
	add.s32 	%r23095, %r23094, %r108;
	add.s32 	%r23096, %r23095, %r18498;
	// begin inline asm
	shf.r.wrap.b32 %r19344, %r19354, %r19354, %r20667;
	// end inline asm
	// begin inline asm
	shf.r.wrap.b32 %r19348, %r19354, %r19354, %r20671;
	// end inline asm
	xor.b32  	%r23097, %r19348, %r19344;
	// begin inline asm
	shf.r.wrap.b32 %r19352, %r19354, %r19354, %r20675;
	// end inline asm
	xor.b32  	%r23098, %r23097, %r19352;
	xor.b32  	%r23099, %r19330, %r19306;
	and.b32  	%r23100, %r19354, %r23099;
	and.b32  	%r23101, %r19330, %r19306;
	xor.b32  	%r23102, %r23100, %r23101;
	add.s32 	%r19366, %r23096, %r19282;
	add.s32 	%r23103, %r23096, %r23102;
	add.s32 	%r19378, %r23103, %r23098;
	// begin inline asm
	shf.r.wrap.b32 %r19356, %r19366, %r19366, %r20655;
	// end inline asm
	// begin inline asm
	shf.r.wrap.b32 %r19360, %r19366, %r19366, %r20659;
	// end inline asm
	xor.b32  	%r23104, %r19360, %r19356;
	// begin inline asm
	shf.r.wrap.b32 %r19364, %r19366, %r19366, %r20663;
	// end inline asm
	xor.b32  	%r23105, %r23104, %r19364;
	and.b32  	%r23106, %r19366, %r19342;
	not.b32 	%r23107, %r19366;
	and.b32  	%r23108, %r19318, %r23107;
	or.b32  	%r23109, %r23106, %r23108;
	add.s32 	%r23110, %r23109, %r19294;
	add.s32 	%r23111, %r23110, %r23105;
	add.s32 	%r23112, %r23111, %r109;
	add.s32 	%r23113, %r23112, %r18514;
	// begin inline asm
	shf.r.wrap.b32 %r19368, %r19378, %r19378, %r20667;
	// end inline asm
	// begin inline asm
	shf.r.wrap.b32 %r19372, %r19378, %r19378, %r20671;
	// end inline asm
	xor.b32  	%r23114, %r19372, %r19368;
	// begin inline asm
	shf.r.wrap.b32 %r19376, %r19378, %r19378, %r20675;
	// end inline asm
	xor.b32  	%r23115, %r23114, %r19376;
	xor.b32  	%r23116, %r19354, %r19330;
	and.b32  	%r23117, %r19378, %r23116;
	and.b32  	%r23118, %r19354, %r19330;
	xor.b32  	%r23119, %r23117, %r23118;
	add.s32 	%r19390, %r23113, %r19306;
	add.s32 	%r23120, %r23113, %r23119;
	add.s32 	%r19402, %r23120, %r23115;
	// begin inline asm
	shf.r.wrap.b32 %r19380, %r19390, %r19390, %r20655;
	// end inline asm
	// begin inline asm
	shf.r.wrap.b32 %r19384, %r19390, %r19390, %r20659;
	// end inline asm
	xor.b32  	%r23121, %r19384, %r19380;
	// begin inline asm
	shf.r.wrap.b32 %r19388, %r19390, %r19390, %r20663;
	// end inline asm
	xor.b32  	%r23122, %r23121, %r19388;
	and.b32  	%r23123, %r19390, %r19366;
	not.b32 	%r23124, %r19390;
	and.b32  	%r23125, %r19342, %r23124;
	or.b32  	%r23126, %r23123, %r23125;
	add.s32 	%r23127, %r23126, %r19318;
	add.s32 	%r23128, %r23127, %r23122;
	add.s32 	%r23129, %r23128, %r21422;
	add.s32 	%r23130, %r23129, %r18530;
	// begin inline asm
	shf.r.wrap.b32 %r19392, %r19402, %r19402, %r20667;
	// end inline asm
	// begin inline asm
	shf.r.wrap.b32 %r19396, %r19402, %r19402, %r20671;
	// end inline asm
	xor.b32  	%r23131, %r19396, %r19392;
	// begin inline asm
	shf.r.wrap.b32 %r19400, %r19402, %r19402, %r20675;
	// end inline asm
	xor.b32  	%r23132, %r23131, %r19400;
	xor.b32  	%r23133, %r19378, %r19354;
	and.b32  	%r23134, %r19402, %r23133;
	and.b32  	%r23135, %r19378, %r19354;
	xor.b32  	%r23136, %r23134, %r23135;
	add.s32 	%r19414, %r23130, %r19330;
	add.s32 	%r23137, %r23130, %r23136;
	add.s32 	%r19426, %r23137, %r23132;
	// begin inline asm
	shf.r.wrap.b32 %r19404, %r19414, %r19414, %r20655;
	// end inline asm
	// begin inline asm
	shf.r.wrap.b32 %r19408, %r19414, %r19414, %r20659;
	// end inline asm
	xor.b32  	%r23138, %r19408, %r19404;
	// begin inline asm
	shf.r.wrap.b32 %r19412, %r19414, %r19414, %r20663;
	// end inline asm
	xor.b32  	%r23139, %r23138, %r19412;
	and.b32  	%r23140, %r19414, %r19390;
	not.b32 	%r23141, %r19414;
	and.b32  	%r23142, %r19366, %r23141;
	or.b32  	%r23143, %r23140, %r23142;
	add.s32 	%r23144, %r23143, %r19342;
	add.s32 	%r23145, %r23144, %r23139;
	add.s32 	%r23146, %r23145, %r21440;
	add.s32 	%r23147, %r23146, %r18546;
	// begin inline asm
	shf.r.wrap.b32 %r19416, %r19426, %r19426, %r20667;
	// end inline asm
	// begin inline asm
	shf.r.wrap.b32 %r19420, %r19426, %r19426, %r20671;
	// end inline asm
	xor.b32  	%r23148, %r19420, %r19416;
	// begin inline asm
	shf.r.wrap.b32 %r19424, %r19426, %r19426, %r20675;
	// end inline asm
	xor.b32  	%r23149, %r23148, %r19424;
	xor.b32  	%r23150, %r19402, %r19378;
	and.b32  	%r23151, %r19426, %r23150;
	and.b32  	%r23152, %r19402, %r19378;
	xor.b32  	%r23153, %r23151, %r23152;
	add.s32 	%r19438, %r23147, %r19354;
	add.s32 	%r23154, %r23147, %r23153;
	add.s32 	%r19450, %r23154, %r23149;
	// begin inline asm
	shf.r.wrap.b32 %r19428, %r19438, %r19438, %r20655;
	// end inline asm
	// begin inline asm
	shf.r.wrap.b32 %r19432, %r19438, %r19438, %r20659;
	// end inline asm
	xor.b32  	%r23155, %r19432, %r19428;
	// begin inline asm
	shf.r.wrap.b32 %r19436, %r19438, %r19438, %r20663;
	// end inline asm
	xor.b32  	%r23156, %r23155, %r19436;
	and.b32  	%r23157, %r19438, %r19414;
	not.b32 	%r23158, %r19438;
	and.b32  	%r23159, %r19390, %r23158;
	or.b32  	%r23160, %r23157, %r23159;
	add.s32 	%r23161, %r23160, %r19366;
	add.s32 	%r23162, %r23161, %r23156;
	add.s32 	%r23163, %r23162, %r21458;
	add.s32 	%r23164, %r23163, %r18562;
	// begin inline asm
	shf.r.wrap.b32 %r19440, %r19450, %r19450, %r20667;
	// end inline asm
	// begin inline asm
	shf.r.wrap.b32 %r19444, %r19450, %r19450, %r20671;
	// end inline asm
	xor.b32  	%r23165, %r19444, %r19440;
	// begin inline asm
	shf.r.wrap.b32 %r19448, %r19450, %r19450, %r20675;
	// end inline asm
	xor.b32  	%r23166, %r23165, %r19448;
	xor.b32  	%r23167, %r19426, %r19402;
	and.b32  	%r23168, %r19450, %r23167;
	and.b32  	%r23169, %r19426, %r19402;
	xor.b32  	%r23170, %r23168, %r23169;
	add.s32 	%r19462, %r23164, %r19378;
	add.s32 	%r23171, %r23164, %r23170;
	add.s32 	%r19474, %r23171, %r23166;
	// begin inline asm
	shf.r.wrap.b32 %r19452, %r19462, %r19462, %r20655;
	// end inline asm
	// begin inline asm
	shf.r.wrap.b32 %r19456, %r19462, %r19462, %r20659;
	// end inline asm
	xor.b32  	%r23172, %r19456, %r19452;
	// begin inline asm
	shf.r.wrap.b32 %r19460, %r19462, %r19462, %r20663;
	// end inline asm
	xor.b32  	%r23173, %r23172, %r19460;
	and.b32  	%r23174, %r19462, %r19438;
	not.b32 	%r23175, %r19462;
	and.b32  	%r23176, %r19414, %r23175;
	or.b32  	%r23177, %r23174, %r23176;
	add.s32 	%r23178, %r23177, %r19390;
	add.s32 	%r23179, %r23178, %r23173;
	add.s32 	%r23180, %r23179, %r21476;
	add.s32 	%r23181, %r23180, %r18578;
	// begin inline asm
	shf.r.wrap.b32 %r19464, %r19474, %r19474, %r20667;
	// end inline asm
	// begin inline asm
	shf.r.wrap.b32 %r19468, %r19474, %r19474, %r20671;
	// end inline asm
	xor.b32  	%r23182, %r19468, %r19464;
	// begin inline asm
	shf.r.wrap.b32 %r19472, %r19474, %r19474, %r20675;
	// end inline asm
	xor.b32  	%r23183, %r23182, %r19472;
	xor.b32  	%r23184, %r19450, %r19426;
	and.b32  	%r23185, %r19474, %r23184;
	and.b32  	%r23186, %r19450, %r19426;
	xor.b32  	%r23187, %r23185, %r23186;
	add.s32 	%r19486, %r23181, %r19402;
	add.s32 	%r23188, %r23181, %r23187;
	add.s32 	%r19498, %r23188, %r23183;
	// begin inline asm
	shf.r.wrap.b32 %r19476, %r19486, %r19486, %r20655;
	// end inline asm
	// begin inline asm
	shf.r.wrap.b32 %r19480, %r19486, %r19486, %r20659;
	// end inline asm
	xor.b32  	%r23189, %r19480, %r19476;
	// begin inline asm
	shf.r.wrap.b32 %r19484, %r19486, %r19486, %r20663;
	// end inline asm
	xor.b32  	%r23190, %r23189, %r19484;
	and.b32  	%r23191, %r19486, %r19462;
	not.b32 	%r23192, %r19486;
	and.b32  	%r23193, %r19438, %r23192;
	or.b32  	%r23194, %r23191, %r23193;
	add.s32 	%r23195, %r23194, %r19414;
	add.s32 	%r23196, %r23195, %r23190;
	add.s32 	%r23197, %r23196, %r21494;
	add.s32 	%r23198, %r23197, %r18594;
	// begin inline asm
	shf.r.wrap.b32 %r19488, %r19498, %r19498, %r20667;
	// end inline asm
	// begin inline asm
	shf.r.wrap.b32 %r19492, %r19498, %r19498, %r20671;
	// end inline asm
	xor.b32  	%r23199, %r19492, %r19488;
	// begin inline asm
	shf.r.wrap.b32 %r19496, %r19498, %r19498, %r20675;
	// end inline asm
	xor.b32  	%r23200, %r23199, %r19496;
	xor.b32  	%r23201, %r19474, %r19450;
	and.b32  	%r23202, %r19498, %r23201;
	and.b32  	%r23203, %r19474, %r19450;
	xor.b32  	%r23204, %r23202, %r23203;
	add.s32 	%r19510, %r23198, %r19426;
	add.s32 	%r23205, %r23198, %r23204;
	add.s32 	%r19522, %r23205, %r23200;
	// begin inline asm
	shf.r.wrap.b32 %r19500, %r19510, %r19510, %r20655;
	// end inline asm
	// begin inline asm
	shf.r.wrap.b32 %r19504, %r19510, %r19510, %r20659;
	// end inline asm
	xor.b32  	%r23206, %r19504, %r19500;
	// begin inline asm
	shf.r.wrap.b32 %r19508, %r19510, %r19510, %r20663;
	// end inline asm
	xor.b32  	%r23207, %r23206, %r19508;
	and.b32  	%r23208, %r19510, %r19486;
	not.b32 	%r23209, %r19510;
	and.b32  	%r23210, %r19462, %r23209;
	or.b32  	%r23211, %r23208, %r23210;
	add.s32 	%r23212, %r23211, %r19438;
	add.s32 	%r23213, %r23212, %r23207;
	add.s32 	%r23214, %r23213, %r21512;
	add.s32 	%r23215, %r23214, %r18610;
	// begin inline asm
	shf.r.wrap.b32 %r19512, %r19522, %r19522, %r20667;
	// end inline asm
	// begin inline asm
	shf.r.wrap.b32 %r19516, %r19522, %r19522, %r20671;
	// end inline asm
	xor.b32  	%r23216, %r19516, %r19512;
	// begin inline asm
	shf.r.wrap.b32 %r19520, %r19522, %r19522, %r20675;
	// end inline asm
	xor.b32  	%r23217, %r23216, %r19520;
	xor.b32  	%r23218, %r19498, %r19474;
	and.b32  	%r23219, %r19522, %r23218;
	and.b32  	%r23220, %r19498, %r19474;
	xor.b32  	%r23221, %r23219, %r23220;
	add.s32 	%r19534, %r23215, %r19450;
	add.s32 	%r23222, %r23215, %r23221;
	add.s32 	%r19546, %r23222, %r23217;
	// begin inline asm
	shf.r.wrap.b32 %r19524, %r19534, %r19534, %r20655;
	// end inline asm
	// begin inline asm
	shf.r.wrap.b32 %r19528, %r19534, %r19534, %r20659;
	// end inline asm
	xor.b32  	%r23223, %r19528, %r19524;
	// begin inline asm
	shf.r.wrap.b32 %r19532, %r19534, %r19534, %r20663;
	// end inline asm
	xor.b32  	%r23224, %r23223, %r19532;
	and.b32  	%r23225, %r19534, %r19510;
	not.b32 	%r23226, %r19534;
	and.b32  	%r23227, %r19486, %r23226;
	or.b32  	%r23228, %r23225, %r23227;
	add.s32 	%r23229, %r23228, %r19462;
	add.s32 	%r23230, %r23229, %r23224;
	add.s32 	%r23231, %r23230, %r21530;
	add.s32 	%r23232, %r23231, %r18626;
	// begin inline asm
	shf.r.wrap.b32 %r19536, %r19546, %r19546, %r20667;
	// end inline asm
	// begin inline asm
	shf.r.wrap.b32 %r19540, %r19546, %r19546, %r20671;
	// end inline asm
	xor.b32  	%r23233, %r19540, %r19536;
	// begin inline asm
	shf.r.wrap.b32 %r19544, %r19546, %r19546, %r20675;
	// end inline asm
	xor.b32  	%r23234, %r23233, %r19544;
	xor.b32  	%r23235, %r19522, %r19498;
	and.b32  	%r23236, %r19546, %r23235;
	and.b32  	%r23237, %r19522, %r19498;
	xor.b32  	%r23238, %r23236, %r23237;
	add.s32 	%r19558, %r23232, %r19474;
	add.s32 	%r23239, %r23232, %r23238;
	add.s32 	%r19570, %r23239, %r23234;
	// begin inline asm
	shf.r.wrap.b32 %r19548, %r19558, %r19558, %r20655;
	// end inline asm
	// begin inline asm
	shf.r.wrap.b32 %r19552, %r19558, %r19558, %r20659;
	// end inline asm
	xor.b32  	%r23240, %r19552, %r19548;
	// begin inline asm
	shf.r.wrap.b32 %r19556, %r19558, %r19558, %r20663;
	// end inline asm
	xor.b32  	%r23241, %r23240, %r19556;
	and.b32  	%r23242, %r19558, %r19534;
	not.b32 	%r23243, %r19558;
	and.b32  	%r23244, %r19510, %r23243;
	or.b32  	%r23245, %r23242, %r23244;
	add.s32 	%r23246, %r23245, %r19486;
	add.s32 	%r23247, %r23246, %r23241;
	add.s32 	%r23248, %r23247, %r21548;
	add.s32 	%r23249, %r23248, %r18642;
	// begin inline asm
	shf.r.wrap.b32 %r19560, %r19570, %r19570, %r20667;
	// end inline asm
	// begin inline asm
	shf.r.wrap.b32 %r19564, %r19570, %r19570, %r20671;
	// end inline asm
	xor.b32  	%r23250, %r19564, %r19560;
	// begin inline asm
	shf.r.wrap.b32 %r19568, %r19570, %r19570, %r20675;
	// end inline asm
	xor.b32  	%r23251, %r23250, %r19568;
	xor.b32  	%r23252, %r19546, %r19522;
	and.b32  	%r23253, %r19570, %r23252;
	and.b32  	%r23254, %r19546, %r19522;
	xor.b32  	%r23255, %r23253, %r23254;
	add.s32 	%r19582, %r23249, %r19498;
	add.s32 	%r23256, %r23249, %r23255;
	add.s32 	%r19594, %r23256, %r23251;
	// begin inline asm
	shf.r.wrap.b32 %r19572, %r19582, %r19582, %r20655;
	// end inline asm
	// begin inline asm
	shf.r.wrap.b32 %r19576, %r19582, %r19582, %r20659;
	// end inline asm
	xor.b32  	%r23257, %r19576, %r19572;
	// begin inline asm
	shf.r.wrap.b32 %r19580, %r19582, %r19582, %r20663;
	// end inline asm
	xor.b32  	%r23258, %r23257, %r19580;
	and.b32  	%r23259, %r19582, %r19558;
	not.b32 	%r23260, %r19582;
	and.b32  	%r23261, %r19534, %r23260;
	or.b32  	%r23262, %r23259, %r23261;
	add.s32 	%r23263, %r23262, %r19510;
	add.s32 	%r23264, %r23263, %r23258;
	add.s32 	%r23265, %r23264, %r21566;
	add.s32 	%r23266, %r23265, %r18658;
	// begin inline asm
	shf.r.wrap.b32 %r19584, %r19594, %r19594, %r20667;
	// end inline asm
	// begin inline asm
	shf.r.wrap.b32 %r19588, %r19594, %r19594, %r20671;
	// end inline asm
	xor.b32  	%r23267, %r19588, %r19584;
	// begin inline asm
	shf.r.wrap.b32 %r19592, %r19594, %r19594, %r20675;
	// end inline asm
	xor.b32  	%r23268, %r23267, %r19592;
	xor.b32  	%r23269, %r19570, %r19546;
	and.b32  	%r23270, %r19594, %r23269;
	and.b32  	%r23271, %r19570, %r19546;
	xor.b32  	%r23272, %r23270, %r23271;
	add.s32 	%r19606, %r23266, %r19522;
	add.s32 	%r23273, %r23266, %r23272;
	add.s32 	%r19618, %r23273, %r23268;
	// begin inline asm
	shf.r.wrap.b32 %r19596, %r19606, %r19606, %r20655;
	// end inline asm
	// begin inline asm
	shf.r.wrap.b32 %r19600, %r19606, %r19606, %r20659;
	// end inline asm
	xor.b32  	%r23274, %r19600, %r19596;
	// begin inline asm
	shf.r.wrap.b32 %r19604, %r19606, %r19606, %r20663;
	// end inline asm
	xor.b32  	%r23275, %r23274, %r19604;
	and.b32  	%r23276, %r19606, %r19582;
	not.b32 	%r23277, %r19606;
	and.b32  	%r23278, %r19558, %r23277;
	or.b32  	%r23279, %r23276, %r23278;
	add.s32 	%r23280, %r23279, %r19534;
	add.s32 	%r23281, %r23280, %r23275;
	add.s32 	%r23282, %r23281, %r21584;
	add.s32 	%r23283, %r23282, %r18674;
	// begin inline asm
	shf.r.wrap.b32 %r19608, %r19618, %r19618, %r20667;
	// end inline asm
	// begin inline asm
	shf.r.wrap.b32 %r19612, %r19618, %r19618, %r20671;
	// end inline asm
	xor.b32  	%r23284, %r19612, %r19608;
	// begin inline asm
	shf.r.wrap.b32 %r19616, %r19618, %r19618, %r20675;
	// end inline asm
	xor.b32  	%r23285, %r23284, %r19616;
	xor.b32  	%r23286, %r19594, %r19570;
	and.b32  	%r23287, %r19618, %r23286;
	and.b32  	%r23288, %r19594, %r19570;
	xor.b32  	%r23289, %r23287, %r23288;
	add.s32 	%r19630, %r23283, %r19546;
	add.s32 	%r23290, %r23283, %r23289;
	add.s32 	%r19642, %r23290, %r23285;
	// begin inline asm
	shf.r.wrap.b32 %r19620, %r19630, %r19630, %r20655;
	// end inline asm
	// begin inline asm
	shf.r.wrap.b32 %r19624, %r19630, %r19630, %r20659;
	// end inline asm
	xor.b32  	%r23291, %r19624, %r19620;
	// begin inline asm
	shf.r.wrap.b32 %r19628, %r19630, %r19630, %r20663;
	// end inline asm
	xor.b32  	%r23292, %r23291, %r19628;
	and.b32  	%r23293, %r19630, %r19606;
	not.b32 	%r23294, %r19630;
	and.b32  	%r23295, %r19582, %r23294;
	or.b32  	%r23296, %r23293, %r23295;
	add.s32 	%r23297, %r23296, %r19558;
	add.s32 	%r23298, %r23297, %r23292;
	add.s32 	%r23299, %r23298, %r21602;
	add.s32 	%r23300, %r23299, %r18690;
	// begin inline asm
	shf.r.wrap.b32 %r19632, %r19642, %r19642, %r20667;
	// end inline asm
	// begin inline asm
	shf.r.wrap.b32 %r19636, %r19642, %r19642, %r20671;
	// end inline asm
	xor.b32  	%r23301, %r19636, %r19632;
	// begin inline asm
	shf.r.wrap.b32 %r19640, %r19642, %r19642, %r20675;
	// end inline asm
	xor.b32  	%r23302, %r23301, %r19640;
	xor.b32  	%r23303, %r19618, %r19594;
	and.b32  	%r23304, %r19642, %r23303;
	and.b32  	%r23305, %r19618, %r19594;
	xor.b32  	%r23306, %r23304, %r23305;
	add.s32 	%r19654, %r23300, %r19570;
	add.s32 	%r23307, %r23300, %r23306;
	add.s32 	%r19666, %r23307, %r23302;
	// begin inline asm
	shf.r.wrap.b32 %r19644, %r19654, %r19654, %r20655;
	// end inline asm
	// begin inline asm
	shf.r.wrap.b32 %r19648, %r19654, %r19654, %r20659;
	// end inline asm
	xor.b32  	%r23308, %r19648, %r19644;
	// begin inline asm
	shf.r.wrap.b32 %r19652, %r19654, %r19654, %r20663;
	// end inline asm
	xor.b32  	%r23309, %r23308, %r19652;
	and.b32  	%r23310, %r19654, %r19630;
	not.b32 	%r23311, %r19654;
	and.b32  	%r23312, %r19606, %r23311;
	or.b32  	%r23313, %r23310, %r23312;
	add.s32 	%r23314, %r23313, %r19582;
	add.s32 	%r23315, %r23314, %r23309;
	add.s32 	%r23316, %r23315, %r21620;
	add.s32 	%r23317, %r23316, %r18706;
	// begin inline asm
	shf.r.wrap.b32 %r19656, %r19666, %r19666, %r20667;
	// end inline asm
	// begin inline asm
	shf.r.wrap.b32 %r19660, %r19666, %r19666, %r20671;
	// end inline asm
	xor.b32  	%r23318, %r19660, %r19656;
	// begin inline asm
	shf.r.wrap.b32 %r19664, %r19666, %r19666, %r20675;
	// end inline asm
	xor.b32  	%r23319, %r23318, %r19664;
	xor.b32  	%r23320, %r19642, %r19618;
	and.b32  	%r23321, %r19666, %r23320;
	and.b32  	%r23322, %r19642, %r19618;
	xor.b32  	%r23323, %r23321, %r23322;
	add.s32 	%r19678, %r23317, %r19594;
	add.s32 	%r23324, %r23317, %r23323;
	add.s32 	%r19690, %r23324, %r23319;
	// begin inline asm
	shf.r.wrap.b32 %r19668, %r19678, %r19678, %r20655;
	// end inline asm
	// begin inline asm
	shf.r.wrap.b32 %r19672, %r19678, %r19678, %r20659;
	// end inline asm
	xor.b32  	%r23325, %r19672, %r19668;
	// begin inline asm
	shf.r.wrap.b32 %r19676, %r19678, %r19678, %r20663;
	// end inline asm
	xor.b32  	%r23326, %r23325, %r19676;
	and.b32  	%r23327, %r19678, %r19654;
	not.b32 	%r23328, %r19678;
	and.b32  	%r23329, %r19630, %r23328;
	or.b32  	%r23330, %r23327, %r23329;
	add.s32 	%r23331, %r23330, %r19606;
	add.s32 	%r23332, %r23331, %r23326;
	add.s32 	%r23333, %r23332, %r21638;
	add.s32 	%r23334, %r23333, %r18722;
	// begin inline asm
	shf.r.wrap.b32 %r19680, %r19690, %r19690, %r20667;
	// end inline asm
	// begin inline asm
	shf.r.wrap.b32 %r19684, %r19690, %r19690, %r20671;
	// end inline asm
	xor.b32  	%r23335, %r19684, %r19680;
	// begin inline asm
	shf.r.wrap.b32 %r19688, %r19690, %r19690, %r20675;
	// end inline asm
	xor.b32  	%r23336, %r23335, %r19688;
	xor.b32  	%r23337, %r19666, %r19642;
	and.b32  	%r23338, %r19690, %r23337;
	and.b32  	%r23339, %r19666, %r19642;
	xor.b32  	%r23340, %r23338, %r23339;
	add.s32 	%r19702, %r23334, %r19618;
	add.s32 	%r23341, %r23334, %r23340;
	add.s32 	%r19714, %r23341, %r23336;
	// begin inline asm
	shf.r.wrap.b32 %r19692, %r19702, %r19702, %r20655;
	// end inline asm
	// begin inline asm
	shf.r.wrap.b32 %r19696, %r19702, %r19702, %r20659;
	// end inline asm
	xor.b32  	%r23342, %r19696, %r19692;
	// begin inline asm
	shf.r.wrap.b32 %r19700, %r19702, %r19702, %r20663;
	// end inline asm
	xor.b32  	%r23343, %r23342, %r19700;
	and.b32  	%r23344, %r19702, %r19678;
	not.b32 	%r23345, %r19702;
	and.b32  	%r23346, %r19654, %r23345;
	or.b32  	%r23347, %r23344, %r23346;
	add.s32 	%r23348, %r23347, %r19630;
	add.s32 	%r23349, %r23348, %r23343;
	add.s32 	%r23350, %r23349, %r21656;
	add.s32 	%r23351, %r23350, %r18738;
	// begin inline asm
	shf.r.wrap.b32 %r19704, %r19714, %r19714, %r20667;
	// end inline asm
	// begin inline asm
	shf.r.wrap.b32 %r19708, %r19714, %r19714, %r20671;
	// end inline asm
	xor.b32  	%r23352, %r19708, %r19704;
	// begin inline asm
	shf.r.wrap.b32 %r19712, %r19714, %r19714, %r20675;
	// end inline asm
	xor.b32  	%r23353, %r23352, %r19712;
	xor.b32  	%r23354, %r19690, %r19666;
	and.b32  	%r23355, %r19714, %r23354;
	and.b32  	%r23356, %r19690, %r19666;
	xor.b32  	%r23357, %r23355, %r23356;
	add.s32 	%r19726, %r23351, %r19642;
	add.s32 	%r23358, %r23351, %r23357;
	add.s32 	%r19738, %r23358, %r23353;
	// begin inline asm
	shf.r.wrap.b32 %r19716, %r19726, %r19726, %r20655;
	// end inline asm
	// begin inline asm
	shf.r.wrap.b32 %r19720, %r19726, %r19726, %r20659;
	// end inline asm
	xor.b32  	%r23359, %r19720, %r19716;
	// begin inline asm
	shf.r.wrap.b32 %r19724, %r19726, %r19726, %r20663;
	// end inline asm
	xor.b32  	%r23360, %r23359, %r19724;
	and.b32  	%r23361, %r19726, %r19702;
	not.b32 	%r23362, %r19726;
	and.b32  	%r23363, %r19678, %r23362;
	or.b32  	%r23364, %r23361, %r23363;
	add.s32 	%r23365, %r23364, %r19654;
	add.s32 	%r23366, %r23365, %r23360;
	add.s32 	%r23367, %r23366, %r21674;
	add.s32 	%r23368, %r23367, %r18754;
	// begin inline asm
	shf.r.wrap.b32 %r19728, %r19738, %r19738, %r20667;
	// end inline asm
	// begin inline asm
	shf.r.wrap.b32 %r19732, %r19738, %r19738, %r20671;
	// end inline asm
	xor.b32  	%r23369, %r19732, %r19728;
	// begin inline asm
	shf.r.wrap.b32 %r19736, %r19738, %r19738, %r20675;
	// end inline asm
	xor.b32  	%r23370, %r23369, %r19736;
	xor.b32  	%r23371, %r19714, %r19690;
	and.b32  	%r23372, %r19738, %r23371;
	and.b32  	%r23373, %r19714, %r19690;
	xor.b32  	%r23374, %r23372, %r23373;
	add.s32 	%r19750, %r23368, %r19666;
	add.s32 	%r23375, %r23368, %r23374;
	add.s32 	%r19762, %r23375, %r23370;
	// begin inline asm
	shf.r.wrap.b32 %r19740, %r19750, %r19750, %r20655;
	// end inline asm
	// begin inline asm
	shf.r.wrap.b32 %r19744, %r19750, %r19750, %r20659;
	// end inline asm
	xor.b32  	%r23376, %r19744, %r19740;
	// begin inline asm
	shf.r.wrap.b32 %r19748, %r19750, %r19750, %r20663;
	// end inline asm
	xor.b32  	%r23377, %r23376, %r19748;
	and.b32  	%r23378, %r19750, %r19726;
	not.b32 	%r23379, %r19750;
	and.b32  	%r23380, %r19702, %r23379;
	or.b32  	%r23381, %r23378, %r23380;
	add.s32 	%r23382, %r23381, %r19678;
	add.s32 	%r23383, %r23382, %r23377;
	add.s32 	%r23384, %r23383, %r21692;
	add.s32 	%r23385, %r23384, %r18770;
	// begin inline asm
	shf.r.wrap.b32 %r19752, %r19762, %r19762, %r20667;
	// end inline asm
	// begin inline asm
	shf.r.wrap.b32 %r19756, %r19762, %r19762, %r20671;
	// end inline asm
	xor.b32  	%r23386, %r19756, %r19752;
	// begin inline asm
	shf.r.wrap.b32 %r19760, %r19762, %r19762, %r20675;
	// end inline asm
	xor.b32  	%r23387, %r23386, %r19760;
	xor.b32  	%r23388, %r19738, %r19714;
	and.b32  	%r23389, %r19762, %r23388;
	and.b32  	%r23390, %r19738, %r19714;
	xor.b32  	%r23391, %r23389, %r23390;
	add.s32 	%r19774, %r23385, %r19690;
	add.s32 	%r23392, %r23385, %r23391;
	add.s32 	%r19786, %r23392, %r23387;
	// begin inline asm
	shf.r.wrap.b32 %r19764, %r19774, %r19774, %r20655;
	// end inline asm
	// begin inline asm
	shf.r.wrap.b32 %r19768, %r19774, %r19774, %r20659;
	// end inline asm
	xor.b32  	%r23393, %r19768, %r19764;
	// begin inline asm
	shf.r.wrap.b32 %r19772, %r19774, %r19774, %r20663;
	// end inline asm
	xor.b32  	%r23394, %r23393, %r19772;
	and.b32  	%r23395, %r19774, %r19750;
	not.b32 	%r23396, %r19774;
	and.b32  	%r23397, %r19726, %r23396;
	or.b32  	%r23398, %r23395, %r23397;
	add.s32 	%r23399, %r23398, %r19702;
	add.s32 	%r23400, %r23399, %r23394;
	add.s32 	%r23401, %r23400, %r21710;
	add.s32 	%r23402, %r23401, %r18786;
	// begin inline asm
	shf.r.wrap.b32 %r19776, %r19786, %r19786, %r20667;
	// end inline asm
	// begin inline asm
	shf.r.wrap.b32 %r19780, %r19786, %r19786, %r20671;
	// end inline asm
	xor.b32  	%r23403, %r19780, %r19776;
	// begin inline asm
	shf.r.wrap.b32 %r19784, %r19786, %r19786, %r20675;
	// end inline asm
	xor.b32  	%r23404, %r23403, %r19784;
	xor.b32  	%r23405, %r19762, %r19738;
	and.b32  	%r23406, %r19786, %r23405;
	and.b32  	%r23407, %r19762, %r19738;
	xor.b32  	%r23408, %r23406, %r23407;
	add.s32 	%r19798, %r23402, %r19714;
	add.s32 	%r23409, %r23402, %r23408;
	add.s32 	%r19810, %r23409, %r23404;
	// begin inline asm
	shf.r.wrap.b32 %r19788, %r19798, %r19798, %r20655;
	// end inline asm
	// begin inline asm
	shf.r.wrap.b32 %r19792, %r19798, %r19798, %r20659;
	// end inline asm
	xor.b32  	%r23410, %r19792, %r19788;
	// begin inline asm
	shf.r.wrap.b32 %r19796, %r19798, %r19798, %r20663;
	// end inline asm
	xor.b32  	%r23411, %r23410, %r19796;
	and.b32  	%r23412, %r19798, %r19774;
	not.b32 	%r23413, %r19798;
	and.b32  	%r23414, %r19750, %r23413;
	or.b32  	%r23415, %r23412, %r23414;
	add.s32 	%r23416, %r23415, %r19726;
	add.s32 	%r23417, %r23416, %r23411;
	add.s32 	%r23418, %r23417, %r21728;
	add.s32 	%r23419, %r23418, %r18802;
	// begin inline asm
	shf.r.wrap.b32 %r19800, %r19810, %r19810, %r20667;
	// end inline asm
	// begin inline asm
	shf.r.wrap.b32 %r19804, %r19810, %r19810, %r20671;
	// end inline asm
	xor.b32  	%r23420, %r19804, %r19800;
	// begin inline asm
	shf.r.wrap.b32 %r19808, %r19810, %r19810, %r20675;
	// end inline asm
	xor.b32  	%r23421, %r23420, %r19808;
	xor.b32  	%r23422, %r19786, %r19762;
	and.b32  	%r23423, %r19810, %r23422;
	and.b32  	%r23424, %r19786, %r19762;
	xor.b32  	%r23425, %r23423, %r23424;
	add.s32 	%r19822, %r23419, %r19738;
	add.s32 	%r23426, %r23419, %r23425;
	add.s32 	%r19834, %r23426, %r23421;
	// begin inline asm
	shf.r.wrap.b32 %r19812, %r19822, %r19822, %r20655;
	// end inline asm
	// begin inline asm
	shf.r.wrap.b32 %r19816, %r19822, %r19822, %r20659;
	// end inline asm
	xor.b32  	%r23427, %r19816, %r19812;
	// begin inline asm
	shf.r.wrap.b32 %r19820, %r19822, %r19822, %r20663;
	// end inline asm
	xor.b32  	%r23428, %r23427, %r19820;
	and.b32  	%r23429, %r19822, %r19798;
	not.b32 	%r23430, %r19822;
	and.b32  	%r23431, %r19774, %r23430;
	or.b32  	%r23432, %r23429, %r23431;
	add.s32 	%r23433, %r23432, %r19750;
	add.s32 	%r23434, %r23433, %r23428;
	add.s32 	%r23435, %r23434, %r21746;
	add.s32 	%r23436, %r23435, %r18818;
	// begin inline asm
	shf.r.wrap.b32 %r19824, %r19834, %r19834, %r20667;
	// end inline asm
	// begin inline asm
	shf.r.wrap.b32 %r19828, %r19834, %r19834, %r20671;
	// end inline asm
	xor.b32  	%r23437, %r19828, %r19824;
	// begin inline asm
	shf.r.wrap.b32 %r19832, %r19834, %r19834, %r20675;
	// end inline asm
	xor.b32  	%r23438, %r23437, %r19832;
	xor.b32  	%r23439, %r19810, %r19786;
	and.b32  	%r23440, %r19834, %r23439;
	and.b32  	%r23441, %r19810, %r19786;
	xor.b32  	%r23442, %r23440, %r23441;
	add.s32 	%r19846, %r23436, %r19762;
	add.s32 	%r23443, %r23436, %r23442;
	add.s32 	%r19858, %r23443, %r23438;
	// begin inline asm
	shf.r.wrap.b32 %r19836, %r19846, %r19846, %r20655;
	// end inline asm
	// begin inline asm
	shf.r.wrap.b32 %r19840, %r19846, %r19846, %r20659;
	// end inline asm
	xor.b32  	%r23444, %r19840, %r19836;
	// begin inline asm
	shf.r.wrap.b32 %r19844, %r19846, %r19846, %r20663;
	// end inline asm
	xor.b32  	%r23445, %r23444, %r19844;
	and.b32  	%r23446, %r19846, %r19822;
	not.b32 	%r23447, %r19846;
	and.b32  	%r23448, %r19798, %r23447;
	or.b32  	%r23449, %r23446, %r23448;
	add.s32 	%r23450, %r23449, %r19774;
	add.s32 	%r23451, %r23450, %r23445;
	add.s32 	%r23452, %r23451, %r21764;
	add.s32 	%r23453, %r23452, %r18834;
	// begin inline asm
	shf.r.wrap.b32 %r19848, %r19858, %r19858, %r20667;
	// end inline asm
	// begin inline asm
	shf.r.wrap.b32 %r19852, %r19858, %r19858, %r20671;
	// end inline asm
	xor.b32  	%r23454, %r19852, %r19848;
	// begin inline asm
	shf.r.wrap.b32 %r19856, %r19858, %r19858, %r20675;
	// end inline asm
	xor.b32  	%r23455, %r23454, %r19856;
	xor.b32  	%r23456, %r19834, %r19810;
	and.b32  	%r23457, %r19858, %r23456;
	and.b32  	%r23458, %r19834, %r19810;
	xor.b32  	%r23459, %r23457, %r23458;
	add.s32 	%r19870, %r23453, %r19786;
	add.s32 	%r23460, %r23453, %r23459;
	add.s32 	%r19882, %r23460, %r23455;
	// begin inline asm
	shf.r.wrap.b32 %r19860, %r19870, %r19870, %r20655;
	// end inline asm
	// begin inline asm
	shf.r.wrap.b32 %r19864, %r19870, %r19870, %r20659;
	// end inline asm
	xor.b32  	%r23461, %r19864, %r19860;
	// begin inline asm
	shf.r.wrap.b32 %r19868, %r19870, %r19870, %r20663;
	// end inline asm
	xor.b32  	%r23462, %r23461, %r19868;
	and.b32  	%r23463, %r19870, %r19846;
	not.b32 	%r23464, %r19870;
	and.b32  	%r23465, %r19822, %r23464;
	or.b32  	%r23466, %r23463, %r23465;
	add.s32 	%r23467, %r23466, %r19798;
	add.s32 	%r23468, %r23467, %r23462;
	add.s32 	%r23469, %r23468, %r21782;
	add.s32 	%r23470, %r23469, %r18850;
	// begin inline asm
	shf.r.wrap.b32 %r19872, %r19882, %r19882, %r20667;
	// end inline asm
	// begin inline asm
	shf.r.wrap.b32 %r19876, %r19882, %r19882, %r20671;
	// end inline asm
	xor.b32  	%r23471, %r19876, %r19872;
	// begin inline asm
	shf.r.wrap.b32 %r19880, %r19882, %r19882, %r20675;
	// end inline asm
	xor.b32  	%r23472, %r23471, %r19880;
	xor.b32  	%r23473, %r19858, %r19834;
	and.b32  	%r23474, %r19882, %r23473;
	and.b32  	%r23475, %r19858, %r19834;
	xor.b32  	%r23476, %r23474, %r23475;
	add.s32 	%r19894, %r23470, %r19810;
	add.s32 	%r23477, %r23470, %r23476;
	add.s32 	%r19906, %r23477, %r23472;
	// begin inline asm
	shf.r.wrap.b32 %r19884, %r19894, %r19894, %r20655;
	// end inline asm
	// begin inline asm
	shf.r.wrap.b32 %r19888, %r19894, %r19894, %r20659;
	// end inline asm
	xor.b32  	%r23478, %r19888, %r19884;
	// begin inline asm
	shf.r.wrap.b32 %r19892, %r19894, %r19894, %r20663;
	// end inline asm
	xor.b32  	%r23479, %r23478, %r19892;
	and.b32  	%r23480, %r19894, %r19870;
	not.b32 	%r23481, %r19894;
	and.b32  	%r23482, %r19846, %r23481;
	or.b32  	%r23483, %r23480, %r23482;
	add.s32 	%r23484, %r23483, %r19822;
	add.s32 	%r23485, %r23484, %r23479;
	add.s32 	%r23486, %r23485, %r21800;
	add.s32 	%r23487, %r23486, %r18866;
	// begin inline asm
	shf.r.wrap.b32 %r19896, %r19906, %r19906, %r20667;
	// end inline asm
	// begin inline asm
	shf.r.wrap.b32 %r19900, %r19906, %r19906, %r20671;
	// end inline asm
	xor.b32  	%r23488, %r19900, %r19896;
	// begin inline asm
	shf.r.wrap.b32 %r19904, %r19906, %r19906, %r20675;
	// end inline asm
	xor.b32  	%r23489, %r23488, %r19904;
	xor.b32  	%r23490, %r19882, %r19858;
	and.b32  	%r23491, %r19906, %r23490;
	and.b32  	%r23492, %r19882, %r19858;
	xor.b32  	%r23493, %r23491, %r23492;
	add.s32 	%r19918, %r23487, %r19834;
	add.s32 	%r23494, %r23487, %r23493;
	add.s32 	%r19930, %r23494, %r23489;
	// begin inline asm
	shf.r.wrap.b32 %r19908, %r19918, %r19918, %r20655;
	// end inline asm
	// begin inline asm
	shf.r.wrap.b32 %r19912, %r19918, %r19918, %r20659;
	// end inline asm
	xor.b32  	%r23495, %r19912, %r19908;
	// begin inline asm
	shf.r.wrap.b32 %r19916, %r19918, %r19918, %r20663;
	// end inline asm
	xor.b32  	%r23496, %r23495, %r19916;
	and.b32  	%r23497, %r19918, %r19894;
	not.b32 	%r23498, %r19918;
	and.b32  	%r23499, %r19870, %r23498;
	or.b32  	%r23500, %r23497, %r23499;
	add.s32 	%r23501, %r23500, %r19846;
	add.s32 	%r23502, %r23501, %r23496;
	add.s32 	%r23503, %r23502, %r21818;
	add.s32 	%r23504, %r23503, %r18882;
	// begin inline asm
	shf.r.wrap.b32 %r19920, %r19930, %r19930, %r20667;
	// end inline asm
	// begin inline asm
	shf.r.wrap.b32 %r19924, %r19930, %r19930, %r20671;
	// end inline asm
	xor.b32  	%r23505, %r19924, %r19920;
	// begin inline asm
	shf.r.wrap.b32 %r19928, %r19930, %r19930, %r20675;
	// end inline asm
	xor.b32  	%r23506, %r23505, %r19928;
	xor.b32  	%r23507, %r19906, %r19882;
	and.b32  	%r23508, %r19930, %r23507;
	and.b32  	%r23509, %r19906, %r19882;
	xor.b32  	%r23510, %r23508, %r23509;
	add.s32 	%r19942, %r23504, %r19858;
	add.s32 	%r23511, %r23504, %r23510;
	add.s32 	%r19954, %r23511, %r23506;
	// begin inline asm
	shf.r.wrap.b32 %r19932, %r19942, %r19942, %r20655;
	// end inline asm
	// begin inline asm
	shf.r.wrap.b32 %r19936, %r19942, %r19942, %r20659;
	// end inline asm
	xor.b32  	%r23512, %r19936, %r19932;
	// begin inline asm
	shf.r.wrap.b32 %r19940, %r19942, %r19942, %r20663;
	// end inline asm
	xor.b32  	%r23513, %r23512, %r19940;
	and.b32  	%r23514, %r19942, %r19918;
	not.b32 	%r23515, %r19942;
	and.b32  	%r23516, %r19894, %r23515;
	or.b32  	%r23517, %r23514, %r23516;
	add.s32 	%r23518, %r23517, %r19870;
	add.s32 	%r23519, %r23518, %r23513;
	add.s32 	%r23520, %r23519, %r21836;
	add.s32 	%r23521, %r23520, %r18898;
	// begin inline asm
	shf.r.wrap.b32 %r19944, %r19954, %r19954, %r20667;
	// end inline asm
	// begin inline asm
	shf.r.wrap.b32 %r19948, %r19954, %r19954, %r20671;
	// end inline asm
	xor.b32  	%r23522, %r19948, %r19944;
	// begin inline asm
	shf.r.wrap.b32 %r19952, %r19954, %r19954, %r20675;
	// end inline asm
	xor.b32  	%r23523, %r23522, %r19952;
	xor.b32  	%r23524, %r19930, %r19906;
	and.b32  	%r23525, %r19954, %r23524;
	and.b32  	%r23526, %r19930, %r19906;
	xor.b32  	%r23527, %r23525, %r23526;
	add.s32 	%r19966, %r23521, %r19882;
	add.s32 	%r23528, %r23521, %r23527;
	add.s32 	%r19978, %r23528, %r23523;
	// begin inline asm
	shf.r.wrap.b32 %r19956, %r19966, %r19966, %r20655;
	// end inline asm
	// begin inline asm
	shf.r.wrap.b32 %r19960, %r19966, %r19966, %r20659;
	// end inline asm
	xor.b32  	%r23529, %r19960, %r19956;
	// begin inline asm
	shf.r.wrap.b32 %r19964, %r19966, %r19966, %r20663;
	// end inline asm
	xor.b32  	%r23530, %r23529, %r19964;
	and.b32  	%r23531, %r19966, %r19942;
	not.b32 	%r23532, %r19966;
	and.b32  	%r23533, %r19918, %r23532;
	or.b32  	%r23534, %r23531, %r23533;
	add.s32 	%r23535, %r23534, %r19894;
	add.s32 	%r23536, %r23535, %r23530;
	add.s32 	%r23537, %r23536, %r21854;
	add.s32 	%r23538, %r23537, %r18914;
	// begin inline asm
	shf.r.wrap.b32 %r19968, %r19978, %r19978, %r20667;
	// end inline asm
	// begin inline asm
	shf.r.wrap.b32 %r19972, %r19978, %r19978, %r20671;
	// end inline asm
	xor.b32  	%r23539, %r19972, %r19968;
	// begin inline asm
	shf.r.wrap.b32 %r19976, %r19978, %r19978, %r20675;
	// end inline asm
	xor.b32  	%r23540, %r23539, %r19976;
	xor.b32  	%r23541, %r19954, %r19930;
	and.b32  	%r23542, %r19978, %r23541;
	and.b32  	%r23543, %r19954, %r19930;
	xor.b32  	%r23544, %r23542, %r23543;
	add.s32 	%r19990, %r23538, %r19906;
	add.s32 	%r23545, %r23538, %r23544;
	add.s32 	%r20002, %r23545, %r23540;
	// begin inline asm
	shf.r.wrap.b32 %r19980, %r19990, %r19990, %r20655;
	// end inline asm
	// begin inline asm
	shf.r.wrap.b32 %r19984, %r19990, %r19990, %r20659;
	// end inline asm
	xor.b32  	%r23546, %r19984, %r19980;
	// begin inline asm
	shf.r.wrap.b32 %r19988, %r19990, %r19990, %r20663;
	// end inline asm
	xor.b32  	%r23547, %r23546, %r19988;
	and.b32  	%r23548, %r19990, %r19966;
	not.b32 	%r23549, %r19990;
	and.b32  	%r23550, %r19942, %r23549;
	or.b32  	%r23551, %r23548, %r23550;
	add.s32 	%r23552, %r23551, %r19918;
	add.s32 	%r23553, %r23552, %r23547;
	add.s32 	%r23554, %r23553, %r21872;
	add.s32 	%r23555, %r23554, %r18930;
	// begin inline asm
	shf.r.wrap.b32 %r19992, %r20002, %r20002, %r20667;
	// end inline asm
	// begin inline asm
	shf.r.wrap.b32 %r19996, %r20002, %r20002, %r20671;
	// end inline asm
	xor.b32  	%r23556, %r19996, %r19992;
	// begin inline asm
	shf.r.wrap.b32 %r20000, %r20002, %r20002, %r20675;
	// end inline asm
	xor.b32  	%r23557, %r23556, %r20000;
	xor.b32  	%r23558, %r19978, %r19954;
	and.b32  	%r23559, %r20002, %r23558;
	and.b32  	%r23560, %r19978, %r19954;
	xor.b32  	%r23561, %r23559, %r23560;
	add.s32 	%r20014, %r23555, %r19930;
	add.s32 	%r23562, %r23555, %r23561;
	add.s32 	%r20026, %r23562, %r23557;
	// begin inline asm
	shf.r.wrap.b32 %r20004, %r20014, %r20014, %r20655;
	// end inline asm
	// begin inline asm
	shf.r.wrap.b32 %r20008, %r20014, %r20014, %r20659;
	// end inline asm
	xor.b32  	%r23563, %r20008, %r20004;
	// begin inline asm
	shf.r.wrap.b32 %r20012, %r20014, %r20014, %r20663;
	// end inline asm
	xor.b32  	%r23564, %r23563, %r20012;
	and.b32  	%r23565, %r20014, %r19990;
	not.b32 	%r23566, %r20014;
	and.b32  	%r23567, %r19966, %r23566;
	or.b32  	%r23568, %r23565, %r23567;
	add.s32 	%r23569, %r23568, %r19942;
	add.s32 	%r23570, %r23569, %r23564;
	add.s32 	%r23571, %r23570, %r21890;
	add.s32 	%r23572, %r23571, %r18946;
	// begin inline asm
	shf.r.wrap.b32 %r20016, %r20026, %r20026, %r20667;
	// end inline asm
	// begin inline asm
	shf.r.wrap.b32 %r20020, %r20026, %r20026, %r20671;
	// end inline asm
	xor.b32  	%r23573, %r20020, %r20016;
	// begin inline asm
	shf.r.wrap.b32 %r20024, %r20026, %r20026, %r20675;
	// end inline asm
	xor.b32  	%r23574, %r23573, %r20024;
	xor.b32  	%r23575, %r20002, %r19978;
	and.b32  	%r23576, %r20026, %r23575;
	and.b32  	%r23577, %r20002, %r19978;
	xor.b32  	%r23578, %r23576, %r23577;
	add.s32 	%r20038, %r23572, %r19954;
	add.s32 	%r23579, %r23572, %r23578;
	add.s32 	%r20050, %r23579, %r23574;
	// begin inline asm
	shf.r.wrap.b32 %r20028, %r20038, %r20038, %r20655;
	// end inline asm
	// begin inline asm
	shf.r.wrap.b32 %r20032, %r20038, %r20038, %r20659;
	// end inline asm
	xor.b32  	%r23580, %r20032, %r20028;
	// begin inline asm
	shf.r.wrap.b32 %r20036, %r20038, %r20038, %r20663;
	// end inline asm
	xor.b32  	%r23581, %r23580, %r20036;
	and.b32  	%r23582, %r20038, %r20014;
	not.b32 	%r23583, %r20038;
	and.b32  	%r23584, %r19990, %r23583;
	or.b32  	%r23585, %r23582, %r23584;
	add.s32 	%r23586, %r23585, %r19966;
	add.s32 	%r23587, %r23586, %r23581;
	add.s32 	%r23588, %r23587, %r21908;
	add.s32 	%r23589, %r23588, %r18962;
	// begin inline asm
	shf.r.wrap.b32 %r20040, %r20050, %r20050, %r20667;
	// end inline asm
	// begin inline asm
	shf.r.wrap.b32 %r20044, %r20050, %r20050, %r20671;
	// end inline asm
	xor.b32  	%r23590, %r20044, %r20040;
	// begin inline asm
	shf.r.wrap.b32 %r20048, %r20050, %r20050, %r20675;
	// end inline asm
	xor.b32  	%r23591, %r23590, %r20048;
	xor.b32  	%r23592, %r20026, %r20002;
	and.b32  	%r23593, %r20050, %r23592;
	and.b32  	%r23594, %r20026, %r20002;
	xor.b32  	%r23595, %r23593, %r23594;
	add.s32 	%r20062, %r23589, %r19978;
	add.s32 	%r23596, %r23589, %r23595;
	add.s32 	%r20074, %r23596, %r23591;
	// begin inline asm
	shf.r.wrap.b32 %r20052, %r20062, %r20062, %r20655;
	// end inline asm
	// begin inline asm
	shf.r.wrap.b32 %r20056, %r20062, %r20062, %r20659;
	// end inline asm
	xor.b32  	%r23597, %r20056, %r20052;
	// begin inline asm
	shf.r.wrap.b32 %r20060, %r20062, %r20062, %r20663;
	// end inline asm
	xor.b32  	%r23598, %r23597, %r20060;
	and.b32  	%r23599, %r20062, %r20038;
	not.b32 	%r23600, %r20062;
	and.b32  	%r23601, %r20014, %r23600;
	or.b32  	%r23602, %r23599, %r23601;
	add.s32 	%r23603, %r23602, %r19990;
	add.s32 	%r23604, %r23603, %r23598;
	add.s32 	%r23605, %r23604, %r21926;
	add.s32 	%r23606, %r23605, %r18978;
	// begin inline asm
	shf.r.wrap.b32 %r20064, %r20074, %r20074, %r20667;
	// end inline asm
	// begin inline asm
	shf.r.wrap.b32 %r20068, %r20074, %r20074, %r20671;
	// end inline asm
	xor.b32  	%r23607, %r20068, %r20064;
	// begin inline asm
	shf.r.wrap.b32 %r20072, %r20074, %r20074, %r20675;
	// end inline asm
	xor.b32  	%r23608, %r23607, %r20072;
	xor.b32  	%r23609, %r20050, %r20026;
	and.b32  	%r23610, %r20074, %r23609;
	and.b32  	%r23611, %r20050, %r20026;
	xor.b32  	%r23612, %r23610, %r23611;
	add.s32 	%r20086, %r23606, %r20002;
	add.s32 	%r23613, %r23606, %r23612;
	add.s32 	%r20098, %r23613, %r23608;
	// begin inline asm
	shf.r.wrap.b32 %r20076, %r20086, %r20086, %r20655;
	// end inline asm
	// begin inline asm
	shf.r.wrap.b32 %r20080, %r20086, %r20086, %r20659;
	// end inline asm
	xor.b32  	%r23614, %r20080, %r20076;
	// begin inline asm
	shf.r.wrap.b32 %r20084, %r20086, %r20086, %r20663;
	// end inline asm
	xor.b32  	%r23615, %r23614, %r20084;
	and.b32  	%r23616, %r20086, %r20062;
	not.b32 	%r23617, %r20086;
	and.b32  	%r23618, %r20038, %r23617;
	or.b32  	%r23619, %r23616, %r23618;
	add.s32 	%r23620, %r23619, %r20014;
	add.s32 	%r23621, %r23620, %r23615;
	add.s32 	%r23622, %r23621, %r21944;
	add.s32 	%r23623, %r23622, %r18994;
	// begin inline asm
	shf.r.wrap.b32 %r20088, %r20098, %r20098, %r20667;
	// end inline asm
	// begin inline asm
	shf.r.wrap.b32 %r20092, %r20098, %r20098, %r20671;
	// end inline asm
	xor.b32  	%r23624, %r20092, %r20088;
	// begin inline asm
	shf.r.wrap.b32 %r20096, %r20098, %r20098, %r20675;
	// end inline asm
	xor.b32  	%r23625, %r23624, %r20096;
	xor.b32  	%r23626, %r20074, %r20050;
	and.b32  	%r23627, %r20098, %r23626;
	and.b32  	%r23628, %r20074, %r20050;
	xor.b32  	%r23629, %r23627, %r23628;
	add.s32 	%r20110, %r23623, %r20026;
	add.s32 	%r23630, %r23623, %r23629;
	add.s32 	%r20122, %r23630, %r23625;
	// begin inline asm
	shf.r.wrap.b32 %r20100, %r20110, %r20110, %r20655;
	// end inline asm
	// begin inline asm
	shf.r.wrap.b32 %r20104, %r20110, %r20110, %r20659;
	// end inline asm
	xor.b32  	%r23631, %r20104, %r20100;
	// begin inline asm
	shf.r.wrap.b32 %r20108, %r20110, %r20110, %r20663;
	// end inline asm
	xor.b32  	%r23632, %r23631, %r20108;
	and.b32  	%r23633, %r20110, %r20086;
	not.b32 	%r23634, %r20110;
	and.b32  	%r23635, %r20062, %r23634;
	or.b32  	%r23636, %r23633, %r23635;
	add.s32 	%r23637, %r23636, %r20038;
	add.s32 	%r23638, %r23637, %r23632;
	add.s32 	%r23639, %r23638, %r21962;
	add.s32 	%r23640, %r23639, %r19010;
	// begin inline asm
	shf.r.wrap.b32 %r20112, %r20122, %r20122, %r20667;
	// end inline asm
	// begin inline asm
	shf.r.wrap.b32 %r20116, %r20122, %r20122, %r20671;
	// end inline asm
	xor.b32  	%r23641, %r20116, %r20112;
	// begin inline asm
	shf.r.wrap.b32 %r20120, %r20122, %r20122, %r20675;
	// end inline asm
	xor.b32  	%r23642, %r23641, %r20120;
	xor.b32  	%r23643, %r20098, %r20074;
	and.b32  	%r23644, %r20122, %r23643;
	and.b32  	%r23645, %r20098, %r20074;
	xor.b32  	%r23646, %r23644, %r23645;
	add.s32 	%r20134, %r23640, %r20050;
	add.s32 	%r23647, %r23640, %r23646;
	add.s32 	%r20146, %r23647, %r23642;
	// begin inline asm
	shf.r.wrap.b32 %r20124, %r20134, %r20134, %r20655;
	// end inline asm
	// begin inline asm
	shf.r.wrap.b32 %r20128, %r20134, %r20134, %r20659;
	// end inline asm
	xor.b32  	%r23648, %r20128, %r20124;
	// begin inline asm
	shf.r.wrap.b32 %r20132, %r20134, %r20134, %r20663;
	// end inline asm
	xor.b32  	%r23649, %r23648, %r20132;
	and.b32  	%r23650, %r20134, %r20110;
	not.b32 	%r23651, %r20134;
	and.b32  	%r23652, %r20086, %r23651;
	or.b32  	%r23653, %r23650, %r23652;
	add.s32 	%r23654, %r23653, %r20062;
	add.s32 	%r23655, %r23654, %r23649;
	add.s32 	%r23656, %r23655, %r21980;
	add.s32 	%r23657, %r23656, %r19026;
	// begin inline asm
	shf.r.wrap.b32 %r20136, %r20146, %r20146, %r20667;
	// end inline asm
	// begin inline asm
	shf.r.wrap.b32 %r20140, %r20146, %r20146, %r20671;
	// end inline asm
	xor.b32  	%r23658, %r20140, %r20136;
	// begin inline asm
	shf.r.wrap.b32 %r20144, %r20146, %r20146, %r20675;
	// end inline asm
	xor.b32  	%r23659, %r23658, %r20144;
	xor.b32  	%r23660, %r20122, %r20098;
	and.b32  	%r23661, %r20146, %r23660;
	and.b32  	%r23662, %r20122, %r20098;
	xor.b32  	%r23663, %r23661, %r23662;
	add.s32 	%r20158, %r23657, %r20074;
	add.s32 	%r23664, %r23657, %r23663;
	add.s32 	%r20170, %r23664, %r23659;
	// begin inline asm
	shf.r.wrap.b32 %r20148, %r20158, %r20158, %r20655;
	// end inline asm
	// begin inline asm
	shf.r.wrap.b32 %r20152, %r20158, %r20158, %r20659;
	// end inline asm
	xor.b32  	%r23665, %r20152, %r20148;
	// begin inline asm
	shf.r.wrap.b32 %r20156, %r20158, %r20158, %r20663;
	// end inline asm
	xor.b32  	%r23666, %r23665, %r20156;
	and.b32  	%r23667, %r20158, %r20134;
	not.b32 	%r23668, %r20158;
	and.b32  	%r23669, %r20110, %r23668;
	or.b32  	%r23670, %r23667, %r23669;
	add.s32 	%r23671, %r23670, %r20086;
	add.s32 	%r23672, %r23671, %r23666;
	add.s32 	%r23673, %r23672, %r21998;
	add.s32 	%r23674, %r23673, %r19042;
	// begin inline asm
	shf.r.wrap.b32 %r20160, %r20170, %r20170, %r20667;
	// end inline asm
	// begin inline asm
	shf.r.wrap.b32 %r20164, %r20170, %r20170, %r20671;
	// end inline asm
	xor.b32  	%r23675, %r20164, %r20160;
	// begin inline asm
	shf.r.wrap.b32 %r20168, %r20170, %r20170, %r20675;
	// end inline asm
	xor.b32  	%r23676, %r23675, %r20168;
	xor.b32  	%r23677, %r20146, %r20122;
	and.b32  	%r23678, %r20170, %r23677;
	and.b32  	%r23679, %r20146, %r20122;
	xor.b32  	%r23680, %r23678, %r23679;
	add.s32 	%r20182, %r23674, %r20098;
	add.s32 	%r23681, %r23674, %r23680;
	add.s32 	%r20194, %r23681, %r23676;
	// begin inline asm
	shf.r.wrap.b32 %r20172, %r20182, %r20182, %r20655;
	// end inline asm
	// begin inline asm
	shf.r.wrap.b32 %r20176, %r20182, %r20182, %r20659;
	// end inline asm
	xor.b32  	%r23682, %r20176, %r20172;
	// begin inline asm
	shf.r.wrap.b32 %r20180, %r20182, %r20182, %r20663;
	// end inline asm
	xor.b32  	%r23683, %r23682, %r20180;
	and.b32  	%r23684, %r20182, %r20158;
	not.b32 	%r23685, %r20182;
	and.b32  	%r23686, %r20134, %r23685;
	or.b32  	%r23687, %r23684, %r23686;
	add.s32 	%r23688, %r23687, %r20110;
	add.s32 	%r23689, %r23688, %r23683;
	add.s32 	%r23690, %r23689, %r22016;
	add.s32 	%r23691, %r23690, %r19058;
	// begin inline asm
	shf.r.wrap.b32 %r20184, %r20194, %r20194, %r20667;
	// end inline asm
	// begin inline asm
	shf.r.wrap.b32 %r20188, %r20194, %r20194, %r20671;
	// end inline asm
	xor.b32  	%r23692, %r20188, %r20184;
	// begin inline asm
	shf.r.wrap.b32 %r20192, %r20194, %r20194, %r20675;
	// end inline asm
	xor.b32  	%r23693, %r23692, %r20192;
	xor.b32  	%r23694, %r20170, %r20146;
	and.b32  	%r23695, %r20194, %r23694;
	and.b32  	%r23696, %r20170, %r20146;
	xor.b32  	%r23697, %r23695, %r23696;
	add.s32 	%r20206, %r23691, %r20122;
	add.s32 	%r23698, %r23691, %r23697;
	add.s32 	%r20218, %r23698, %r23693;
	// begin inline asm
	shf.r.wrap.b32 %r20196, %r20206, %r20206, %r20655;
	// end inline asm
	// begin inline asm
	shf.r.wrap.b32 %r20200, %r20206, %r20206, %r20659;
	// end inline asm
	xor.b32  	%r23699, %r20200, %r20196;
	// begin inline asm
	shf.r.wrap.b32 %r20204, %r20206, %r20206, %r20663;
	// end inline asm
	xor.b32  	%r23700, %r23699, %r20204;
	and.b32  	%r23701, %r20206, %r20182;
	not.b32 	%r23702, %r20206;
	and.b32  	%r23703, %r20158, %r23702;
	or.b32  	%r23704, %r23701, %r23703;
	add.s32 	%r23705, %r23704, %r20134;
	add.s32 	%r23706, %r23705, %r23700;
	add.s32 	%r23707, %r23706, %r22034;
	add.s32 	%r23708, %r23707, %r19074;
	// begin inline asm
	shf.r.wrap.b32 %r20208, %r20218, %r20218, %r20667;
	// end inline asm
	// begin inline asm
	shf.r.wrap.b32 %r20212, %r20218, %r20218, %r20671;
	// end inline asm
	xor.b32  	%r23709, %r20212, %r20208;
	// begin inline asm
	shf.r.wrap.b32 %r20216, %r20218, %r20218, %r20675;
	// end inline asm
	xor.b32  	%r23710, %r23709, %r20216;
	xor.b32  	%r23711, %r20194, %r20170;
	and.b32  	%r23712, %r20218, %r23711;
	and.b32  	%r23713, %r20194, %r20170;
	xor.b32  	%r23714, %r23712, %r23713;
	add.s32 	%r20230, %r23708, %r20146;
	add.s32 	%r23715, %r23708, %r23714;
	add.s32 	%r20242, %r23715, %r23710;
	// begin inline asm
	shf.r.wrap.b32 %r20220, %r20230, %r20230, %r20655;
	// end inline asm
	// begin inline asm
	shf.r.wrap.b32 %r20224, %r20230, %r20230, %r20659;
	// end inline asm
	xor.b32  	%r23716, %r20224, %r20220;
	// begin inline asm
	shf.r.wrap.b32 %r20228, %r20230, %r20230, %r20663;
	// end inline asm
	xor.b32  	%r23717, %r23716, %r20228;
	and.b32  	%r23718, %r20230, %r20206;
	not.b32 	%r23719, %r20230;
	and.b32  	%r23720, %r20182, %r23719;
	or.b32  	%r23721, %r23718, %r23720;
	add.s32 	%r23722, %r23721, %r20158;
	add.s32 	%r23723, %r23722, %r23717;
	add.s32 	%r23724, %r23723, %r22052;
	add.s32 	%r23725, %r23724, %r19090;
	// begin inline asm
	shf.r.wrap.b32 %r20232, %r20242, %r20242, %r20667;
	// end inline asm
	// begin inline asm
	shf.r.wrap.b32 %r20236, %r20242, %r20242, %r20671;
	// end inline asm
	xor.b32  	%r23726, %r20236, %r20232;
	// begin inline asm
	shf.r.wrap.b32 %r20240, %r20242, %r20242, %r20675;
	// end inline asm
	xor.b32  	%r23727, %r23726, %r20240;
	xor.b32  	%r23728, %r20218, %r20194;
	and.b32  	%r23729, %r20242, %r23728;
	and.b32  	%r23730, %r20218, %r20194;
	xor.b32  	%r23731, %r23729, %r23730;
	add.s32 	%r20254, %r23725, %r20170;
	add.s32 	%r23732, %r23725, %r23731;
	add.s32 	%r20266, %r23732, %r23727;
	// begin inline asm
	shf.r.wrap.b32 %r20244, %r20254, %r20254, %r20655;
	// end inline asm
	// begin inline asm
	shf.r.wrap.b32 %r20248, %r20254, %r20254, %r20659;
	// end inline asm
	xor.b32  	%r23733, %r20248, %r20244;
	// begin inline asm
	shf.r.wrap.b32 %r20252, %r20254, %r20254, %r20663;
	// end inline asm
	xor.b32  	%r23734, %r23733, %r20252;
	and.b32  	%r23735, %r20254, %r20230;
	not.b32 	%r23736, %r20254;
	and.b32  	%r23737, %r20206, %r23736;
	or.b32  	%r23738, %r23735, %r23737;
	add.s32 	%r23739, %r23738, %r20182;
	add.s32 	%r23740, %r23739, %r23734;
	add.s32 	%r23741, %r23740, %r22070;
	add.s32 	%r23742, %r23741, %r19106;
	// begin inline asm
	shf.r.wrap.b32 %r20256, %r20266, %r20266, %r20667;
	// end inline asm
	// begin inline asm
	shf.r.wrap.b32 %r20260, %r20266, %r20266, %r20671;
	// end inline asm
	xor.b32  	%r23743, %r20260, %r20256;
	// begin inline asm
	shf.r.wrap.b32 %r20264, %r20266, %r20266, %r20675;
	// end inline asm
	xor.b32  	%r23744, %r23743, %r20264;
	xor.b32  	%r23745, %r20242, %r20218;
	and.b32  	%r23746, %r20266, %r23745;
	and.b32  	%r23747, %r20242, %r20218;
	xor.b32  	%r23748, %r23746, %r23747;
	add.s32 	%r20278, %r23742, %r20194;
	add.s32 	%r23749, %r23742, %r23748;
	add.s32 	%r20290, %r23749, %r23744;
	// begin inline asm
	shf.r.wrap.b32 %r20268, %r20278, %r20278, %r20655;
	// end inline asm
	// begin inline asm
	shf.r.wrap.b32 %r20272, %r20278, %r20278, %r20659;
	// end inline asm
	xor.b32  	%r23750, %r20272, %r20268;
	// begin inline asm
	shf.r.wrap.b32 %r20276, %r20278, %r20278, %r20663;
	// end inline asm
	xor.b32  	%r23751, %r23750, %r20276;
	and.b32  	%r23752, %r20278, %r20254;
	not.b32 	%r23753, %r20278;
	and.b32  	%r23754, %r20230, %r23753;
	or.b32  	%r23755, %r23752, %r23754;
	add.s32 	%r23756, %r23755, %r20206;
	add.s32 	%r23757, %r23756, %r23751;
	add.s32 	%r23758, %r23757, %r22088;
	add.s32 	%r23759, %r23758, %r19122;
	// begin inline asm
	shf.r.wrap.b32 %r20280, %r20290, %r20290, %r20667;
	// end inline asm
	// begin inline asm
	shf.r.wrap.b32 %r20284, %r20290, %r20290, %r20671;
	// end inline asm
	xor.b32  	%r23760, %r20284, %r20280;
	// begin inline asm
	shf.r.wrap.b32 %r20288, %r20290, %r20290, %r20675;
	// end inline asm
	xor.b32  	%r23761, %r23760, %r20288;
	xor.b32  	%r23762, %r20266, %r20242;
	and.b32  	%r23763, %r20290, %r23762;
	and.b32  	%r23764, %r20266, %r20242;
	xor.b32  	%r23765, %r23763, %r23764;
	add.s32 	%r20302, %r23759, %r20218;
	add.s32 	%r23766, %r23759, %r23765;
	add.s32 	%r20314, %r23766, %r23761;
	// begin inline asm
	shf.r.wrap.b32 %r20292, %r20302, %r20302, %r20655;
	// end inline asm
	// begin inline asm
	shf.r.wrap.b32 %r20296, %r20302, %r20302, %r20659;
	// end inline asm
	xor.b32  	%r23767, %r20296, %r20292;
	// begin inline asm
	shf.r.wrap.b32 %r20300, %r20302, %r20302, %r20663;
	// end inline asm
	xor.b32  	%r23768, %r23767, %r20300;
	and.b32  	%r23769, %r20302, %r20278;
	not.b32 	%r23770, %r20302;
	and.b32  	%r23771, %r20254, %r23770;
	or.b32  	%r23772, %r23769, %r23771;
	add.s32 	%r23773, %r23772, %r20230;
	add.s32 	%r23774, %r23773, %r23768;
	add.s32 	%r23775, %r23774, %r22106;
	add.s32 	%r23776, %r23775, %r19138;
	// begin inline asm
	shf.r.wrap.b32 %r20304, %r20314, %r20314, %r20667;
	// end inline asm
	// begin inline asm
	shf.r.wrap.b32 %r20308, %r20314, %r20314, %r20671;
	// end inline asm
	xor.b32  	%r23777, %r20308, %r20304;
	// begin inline asm
	shf.r.wrap.b32 %r20312, %r20314, %r20314, %r20675;
	// end inline asm
	xor.b32  	%r23778, %r23777, %r20312;
	xor.b32  	%r23779, %r20290, %r20266;
	and.b32  	%r23780, %r20314, %r23779;
	and.b32  	%r23781, %r20290, %r20266;
	xor.b32  	%r23782, %r23780, %r23781;
	add.s32 	%r20326, %r23776, %r20242;
	add.s32 	%r23783, %r23776, %r23782;
	add.s32 	%r20338, %r23783, %r23778;
	// begin inline asm
	shf.r.wrap.b32 %r20316, %r20326, %r20326, %r20655;
	// end inline asm
	// begin inline asm
	shf.r.wrap.b32 %r20320, %r20326, %r20326, %r20659;
	// end inline asm
	xor.b32  	%r23784, %r20320, %r20316;
	// begin inline asm
	shf.r.wrap.b32 %r20324, %r20326, %r20326, %r20663;
	// end inline asm
	xor.b32  	%r23785, %r23784, %r20324;
	and.b32  	%r23786, %r20326, %r20302;
	not.b32 	%r23787, %r20326;
	and.b32  	%r23788, %r20278, %r23787;
	or.b32  	%r23789, %r23786, %r23788;
	add.s32 	%r23790, %r23789, %r20254;
	add.s32 	%r23791, %r23790, %r23785;
	add.s32 	%r23792, %r23791, %r22124;
	add.s32 	%r23793, %r23792, %r18938;
	// begin inline asm
	shf.r.wrap.b32 %r20328, %r20338, %r20338, %r20667;
	// end inline asm
	// begin inline asm
	shf.r.wrap.b32 %r20332, %r20338, %r20338, %r20671;
	// end inline asm
	xor.b32  	%r23794, %r20332, %r20328;
	// begin inline asm
	shf.r.wrap.b32 %r20336, %r20338, %r20338, %r20675;
	// end inline asm
	xor.b32  	%r23795, %r23794, %r20336;
	xor.b32  	%r23796, %r20314, %r20290;
	and.b32  	%r23797, %r20338, %r23796;
	and.b32  	%r23798, %r20314, %r20290;
	xor.b32  	%r23799, %r23797, %r23798;
	add.s32 	%r20350, %r23793, %r20266;
	add.s32 	%r23800, %r23793, %r23799;
	add.s32 	%r20362, %r23800, %r23795;
	// begin inline asm
	shf.r.wrap.b32 %r20340, %r20350, %r20350, %r20655;
	// end inline asm
	// begin inline asm
	shf.r.wrap.b32 %r20344, %r20350, %r20350, %r20659;
	// end inline asm
	xor.b32  	%r23801, %r20344, %r20340;
	// begin inline asm
	shf.r.wrap.b32 %r20348, %r20350, %r20350, %r20663;
	// end inline asm
	xor.b32  	%r23802, %r23801, %r20348;
	and.b32  	%r23803, %r20350, %r20326;
	not.b32 	%r23804, %r20350;
	and.b32  	%r23805, %r20302, %r23804;
	or.b32  	%r23806, %r23803, %r23805;
	add.s32 	%r23807, %r23806, %r20278;
	add.s32 	%r23808, %r23807, %r23802;
	add.s32 	%r23809, %r23808, %r22142;
	add.s32 	%r23810, %r23809, %r18954;
	// begin inline asm
	shf.r.wrap.b32 %r20352, %r20362, %r20362, %r20667;
	// end inline asm
	// begin inline asm
	shf.r.wrap.b32 %r20356, %r20362, %r20362, %r20671;
	// end inline asm
	xor.b32  	%r23811, %r20356, %r20352;
	// begin inline asm
	shf.r.wrap.b32 %r20360, %r20362, %r20362, %r20675;
	// end inline asm
	xor.b32  	%r23812, %r23811, %r20360;
	xor.b32  	%r23813, %r20338, %r20314;
	and.b32  	%r23814, %r20362, %r23813;
	and.b32  	%r23815, %r20338, %r20314;
	xor.b32  	%r23816, %r23814, %r23815;
	add.s32 	%r20374, %r23810, %r20290;
	add.s32 	%r23817, %r23810, %r23816;
	add.s32 	%r20386, %r23817, %r23812;
	// begin inline asm
	shf.r.wrap.b32 %r20364, %r20374, %r20374, %r20655;
	// end inline asm
	// begin inline asm
	shf.r.wrap.b32 %r20368, %r20374, %r20374, %r20659;
	// end inline asm
	xor.b32  	%r23818, %r20368, %r20364;
	// begin inline asm
	shf.r.wrap.b32 %r20372, %r20374, %r20374, %r20663;
	// end inline asm
	xor.b32  	%r23819, %r23818, %r20372;
	and.b32  	%r23820, %r20374, %r20350;
	not.b32 	%r23821, %r20374;
	and.b32  	%r23822, %r20326, %r23821;
	or.b32  	%r23823, %r23820, %r23822;
	add.s32 	%r23824, %r23823, %r20302;
	add.s32 	%r23825, %r23824, %r23819;
	add.s32 	%r23826, %r23825, %r22160;
	add.s32 	%r23827, %r23826, %r18970;
	// begin inline asm
	shf.r.wrap.b32 %r20376, %r20386, %r20386, %r20667;
	// end inline asm
	// begin inline asm
	shf.r.wrap.b32 %r20380, %r20386, %r20386, %r20671;
	// end inline asm
	xor.b32  	%r23828, %r20380, %r20376;
	// begin inline asm
	shf.r.wrap.b32 %r20384, %r20386, %r20386, %r20675;
	// end inline asm
	xor.b32  	%r23829, %r23828, %r20384;
	xor.b32  	%r23830, %r20362, %r20338;
	and.b32  	%r23831, %r20386, %r23830;
	and.b32  	%r23832, %r20362, %r20338;
	xor.b32  	%r23833, %r23831, %r23832;
	add.s32 	%r20398, %r23827, %r20314;
	add.s32 	%r23834, %r23827, %r23833;
	add.s32 	%r20410, %r23834, %r23829;
	// begin inline asm
	shf.r.wrap.b32 %r20388, %r20398, %r20398, %r20655;
	// end inline asm
	// begin inline asm
	shf.r.wrap.b32 %r20392, %r20398, %r20398, %r20659;
	// end inline asm
	xor.b32  	%r23835, %r20392, %r20388;
	// begin inline asm
	shf.r.wrap.b32 %r20396, %r20398, %r20398, %r20663;
	// end inline asm
	xor.b32  	%r23836, %r23835, %r20396;
	and.b32  	%r23837, %r20398, %r20374;
	not.b32 	%r23838, %r20398;
	and.b32  	%r23839, %r20350, %r23838;
	or.b32  	%r23840, %r23837, %r23839;
	add.s32 	%r23841, %r23840, %r20326;
	add.s32 	%r23842, %r23841, %r23836;
	add.s32 	%r23843, %r23842, %r22178;
	add.s32 	%r23844, %r23843, %r18986;
	// begin inline asm
	shf.r.wrap.b32 %r20400, %r20410, %r20410, %r20667;
	// end inline asm
	// begin inline asm
	shf.r.wrap.b32 %r20404, %r20410, %r20410, %r20671;
	// end inline asm
	xor.b32  	%r23845, %r20404, %r20400;
	// begin inline asm
	shf.r.wrap.b32 %r20408, %r20410, %r20410, %r20675;
	// end inline asm
	xor.b32  	%r23846, %r23845, %r20408;
	xor.b32  	%r23847, %r20386, %r20362;
	and.b32  	%r23848, %r20410, %r23847;
	and.b32  	%r23849, %r20386, %r20362;
	xor.b32  	%r23850, %r23848, %r23849;
	add.s32 	%r20422, %r23844, %r20338;
	add.s32 	%r23851, %r23844, %r23850;
	add.s32 	%r20434, %r23851, %r23846;
	// begin inline asm
	shf.r.wrap.b32 %r20412, %r20422, %r20422, %r20655;
	// end inline asm
	// begin inline asm
	shf.r.wrap.b32 %r20416, %r20422, %r20422, %r20659;
	// end inline asm
	xor.b32  	%r23852, %r20416, %r20412;
	// begin inline asm
	shf.r.wrap.b32 %r20420, %r20422, %r20422, %r20663;
	// end inline asm
	xor.b32  	%r23853, %r23852, %r20420;
	and.b32  	%r23854, %r20422, %r20398;
	not.b32 	%r23855, %r20422;
	and.b32  	%r23856, %r20374, %r23855;
	or.b32  	%r23857, %r23854, %r23856;
	add.s32 	%r23858, %r23857, %r20350;
	add.s32 	%r23859, %r23858, %r23853;
	add.s32 	%r23860, %r23859, %r22196;
	add.s32 	%r23861, %r23860, %r19002;
	// begin inline asm
	shf.r.wrap.b32 %r20424, %r20434, %r20434, %r20667;
	// end inline asm
	// begin inline asm
	shf.r.wrap.b32 %r20428, %r20434, %r20434, %r20671;
	// end inline asm
	xor.b32  	%r23862, %r20428, %r20424;
	// begin inline asm
	shf.r.wrap.b32 %r20432, %r20434, %r20434, %r20675;
	// end inline asm
	xor.b32  	%r23863, %r23862, %r20432;
	xor.b32  	%r23864, %r20410, %r20386;
	and.b32  	%r23865, %r20434, %r23864;
	and.b32  	%r23866, %r20410, %r20386;
	xor.b32  	%r23867, %r23865, %r23866;
	add.s32 	%r20446, %r23861, %r20362;
	add.s32 	%r23868, %r23861, %r23867;
	add.s32 	%r20458, %r23868, %r23863;
	// begin inline asm
	shf.r.wrap.b32 %r20436, %r20446, %r20446, %r20655;
	// end inline asm
	// begin inline asm
	shf.r.wrap.b32 %r20440, %r20446, %r20446, %r20659;
	// end inline asm
	xor.b32  	%r23869, %r20440, %r20436;
	// begin inline asm
	shf.r.wrap.b32 %r20444, %r20446, %r20446, %r20663;
	// end inline asm
	xor.b32  	%r23870, %r23869, %r20444;
	and.b32  	%r23871, %r20446, %r20422;
	not.b32 	%r23872, %r20446;
	and.b32  	%r23873, %r20398, %r23872;
	or.b32  	%r23874, %r23871, %r23873;
	add.s32 	%r23875, %r23874, %r20374;
	add.s32 	%r23876, %r23875, %r23870;
	add.s32 	%r23877, %r23876, %r22214;
	add.s32 	%r23878, %r23877, %r19018;
	// begin inline asm
	shf.r.wrap.b32 %r20448, %r20458, %r20458, %r20667;
	// end inline asm
	// begin inline asm
	shf.r.wrap.b32 %r20452, %r20458, %r20458, %r20671;
	// end inline asm
	xor.b32  	%r23879, %r20452, %r20448;
	// begin inline asm
	shf.r.wrap.b32 %r20456, %r20458, %r20458, %r20675;
	// end inline asm
	xor.b32  	%r23880, %r23879, %r20456;
	xor.b32  	%r23881, %r20434, %r20410;
	and.b32  	%r23882, %r20458, %r23881;
	and.b32  	%r23883, %r20434, %r20410;
	xor.b32  	%r23884, %r23882, %r23883;
	add.s32 	%r20470, %r23878, %r20386;
	add.s32 	%r23885, %r23878, %r23884;
	add.s32 	%r20482, %r23885, %r23880;
	// begin inline asm
	shf.r.wrap.b32 %r20460, %r20470, %r20470, %r20655;
	// end inline asm
	// begin inline asm
	shf.r.wrap.b32 %r20464, %r20470, %r20470, %r20659;
	// end inline asm
	xor.b32  	%r23886, %r20464, %r20460;
	// begin inline asm
	shf.r.wrap.b32 %r20468, %r20470, %r20470, %r20663;
	// end inline asm
	xor.b32  	%r23887, %r23886, %r20468;
	and.b32  	%r23888, %r20470, %r20446;
	not.b32 	%r23889, %r20470;
	and.b32  	%r23890, %r20422, %r23889;
	or.b32  	%r23891, %r23888, %r23890;
	add.s32 	%r23892, %r23891, %r20398;
	add.s32 	%r23893, %r23892, %r23887;
	add.s32 	%r23894, %r23893, %r22232;
	add.s32 	%r23895, %r23894, %r19034;
	// begin inline asm
	shf.r.wrap.b32 %r20472, %r20482, %r20482, %r20667;
	// end inline asm
	// begin inline asm
	shf.r.wrap.b32 %r20476, %r20482, %r20482, %r20671;
	// end inline asm
	xor.b32  	%r23896, %r20476, %r20472;
	// begin inline asm
	shf.r.wrap.b32 %r20480, %r20482, %r20482, %r20675;
	// end inline asm
	xor.b32  	%r23897, %r23896, %r20480;
	xor.b32  	%r23898, %r20458, %r20434;
	and.b32  	%r23899, %r20482, %r23898;
	and.b32  	%r23900, %r20458, %r20434;
	xor.b32  	%r23901, %r23899, %r23900;
	add.s32 	%r20494, %r23895, %r20410;
	add.s32 	%r23902, %r23895, %r23901;
	add.s32 	%r20506, %r23902, %r23897;
	// begin inline asm
	shf.r.wrap.b32 %r20484, %r20494, %r20494, %r20655;
	// end inline asm
	// begin inline asm
	shf.r.wrap.b32 %r20488, %r20494, %r20494, %r20659;
	// end inline asm
	xor.b32  	%r23903, %r20488, %r20484;
	// begin inline asm
	shf.r.wrap.b32 %r20492, %r20494, %r20494, %r20663;
	// end inline asm
	xor.b32  	%r23904, %r23903, %r20492;
	and.b32  	%r23905, %r20494, %r20470;
	not.b32 	%r23906, %r20494;
	and.b32  	%r23907, %r20446, %r23906;
	or.b32  	%r23908, %r23905, %r23907;
	add.s32 	%r23909, %r23908, %r20422;
	add.s32 	%r23910, %r23909, %r23904;
	add.s32 	%r23911, %r23910, %r22250;
	add.s32 	%r23912, %r23911, %r19050;
	// begin inline asm
	shf.r.wrap.b32 %r20496, %r20506, %r20506, %r20667;
	// end inline asm
	// begin inline asm
	shf.r.wrap.b32 %r20500, %r20506, %r20506, %r20671;
	// end inline asm
	xor.b32  	%r23913, %r20500, %r20496;
	// begin inline asm
	shf.r.wrap.b32 %r20504, %r20506, %r20506, %r20675;
	// end inline asm
	xor.b32  	%r23914, %r23913, %r20504;
	xor.b32  	%r23915, %r20482, %r20458;
	and.b32  	%r23916, %r20506, %r23915;
	and.b32  	%r23917, %r20482, %r20458;
	xor.b32  	%r23918, %r23916, %r23917;
	add.s32 	%r20518, %r23912, %r20434;
	add.s32 	%r23919, %r23912, %r23918;
	add.s32 	%r20530, %r23919, %r23914;
	// begin inline asm
	shf.r.wrap.b32 %r20508, %r20518, %r20518, %r20655;
	// end inline asm
	// begin inline asm
	shf.r.wrap.b32 %r20512, %r20518, %r20518, %r20659;
	// end inline asm
	xor.b32  	%r23920, %r20512, %r20508;
	// begin inline asm
	shf.r.wrap.b32 %r20516, %r20518, %r20518, %r20663;
	// end inline asm
	xor.b32  	%r23921, %r23920, %r20516;
	and.b32  	%r23922, %r20518, %r20494;
	not.b32 	%r23923, %r20518;
	and.b32  	%r23924, %r20470, %r23923;
	or.b32  	%r23925, %r23922, %r23924;
	add.s32 	%r23926, %r23925, %r20446;
	add.s32 	%r23927, %r23926, %r23921;
	add.s32 	%r23928, %r23927, %r22268;
	add.s32 	%r23929, %r23928, %r19066;
	// begin inline asm
	shf.r.wrap.b32 %r20520, %r20530, %r20530, %r20667;
	// end inline asm
	// begin inline asm
	shf.r.wrap.b32 %r20524, %r20530, %r20530, %r20671;
	// end inline asm
	xor.b32  	%r23930, %r20524, %r20520;
	// begin inline asm
	shf.r.wrap.b32 %r20528, %r20530, %r20530, %r20675;
	// end inline asm
	xor.b32  	%r23931, %r23930, %r20528;
	xor.b32  	%r23932, %r20506, %r20482;
	and.b32  	%r23933, %r20530, %r23932;
	and.b32  	%r23934, %r20506, %r20482;
	xor.b32  	%r23935, %r23933, %r23934;
	add.s32 	%r20542, %r23929, %r20458;
	add.s32 	%r23936, %r23929, %r23935;
	add.s32 	%r20554, %r23936, %r23931;
	// begin inline asm
	shf.r.wrap.b32 %r20532, %r20542, %r20542, %r20655;
	// end inline asm
	// begin inline asm
	shf.r.wrap.b32 %r20536, %r20542, %r20542, %r20659;
	// end inline asm
	xor.b32  	%r23937, %r20536, %r20532;
	// begin inline asm
	shf.r.wrap.b32 %r20540, %r20542, %r20542, %r20663;
	// end inline asm
	xor.b32  	%r23938, %r23937, %r20540;
	and.b32  	%r23939, %r20542, %r20518;
	not.b32 	%r23940, %r20542;
	and.b32  	%r23941, %r20494, %r23940;
	or.b32  	%r23942, %r23939, %r23941;
	add.s32 	%r23943, %r23942, %r20470;
	add.s32 	%r23944, %r23943, %r23938;
	add.s32 	%r23945, %r23944, %r22286;
	add.s32 	%r23946, %r23945, %r19082;
	// begin inline asm
	shf.r.wrap.b32 %r20544, %r20554, %r20554, %r20667;
	// end inline asm
	// begin inline asm
	shf.r.wrap.b32 %r20548, %r20554, %r20554, %r20671;
	// end inline asm
	xor.b32  	%r23947, %r20548, %r20544;
	// begin inline asm
	shf.r.wrap.b32 %r20552, %r20554, %r20554, %r20675;
	// end inline asm
	xor.b32  	%r23948, %r23947, %r20552;
	xor.b32  	%r23949, %r20530, %r20506;
	and.b32  	%r23950, %r20554, %r23949;
	and.b32  	%r23951, %r20530, %r20506;
	xor.b32  	%r23952, %r23950, %r23951;
	add.s32 	%r20566, %r23946, %r20482;
	add.s32 	%r23953, %r23946, %r23952;
	add.s32 	%r20578, %r23953, %r23948;
	// begin inline asm
	shf.r.wrap.b32 %r20556, %r20566, %r20566, %r20655;
	// end inline asm
	// begin inline asm
	shf.r.wrap.b32 %r20560, %r20566, %r20566, %r20659;
	// end inline asm
	xor.b32  	%r23954, %r20560, %r20556;
	// begin inline asm
	shf.r.wrap.b32 %r20564, %r20566, %r20566, %r20663;
	// end inline asm
	xor.b32  	%r23955, %r23954, %r20564;
	and.b32  	%r23956, %r20566, %r20542;
	not.b32 	%r23957, %r20566;
	and.b32  	%r23958, %r20518, %r23957;
	or.b32  	%r23959, %r23956, %r23958;
	add.s32 	%r23960, %r23959, %r20494;
	add.s32 	%r23961, %r23960, %r23955;
	add.s32 	%r23962, %r23961, %r22304;
	add.s32 	%r23963, %r23962, %r19098;
	// begin inline asm
	shf.r.wrap.b32 %r20568, %r20578, %r20578, %r20667;
	// end inline asm
	// begin inline asm
	shf.r.wrap.b32 %r20572, %r20578, %r20578, %r20671;
	// end inline asm
	xor.b32  	%r23964, %r20572, %r20568;
	// begin inline asm
	shf.r.wrap.b32 %r20576, %r20578, %r20578, %r20675;
	// end inline asm
	xor.b32  	%r23965, %r23964, %r20576;
	xor.b32  	%r23966, %r20554, %r20530;
	and.b32  	%r23967, %r20578, %r23966;
	and.b32  	%r23968, %r20554, %r20530;
	xor.b32  	%r23969, %r23967, %r23968;
	add.s32 	%r20590, %r23963, %r20506;
	add.s32 	%r23970, %r23963, %r23969;
	add.s32 	%r20602, %r23970, %r23965;
	// begin inline asm
	shf.r.wrap.b32 %r20580, %r20590, %r20590, %r20655;
	// end inline asm
	// begin inline asm
	shf.r.wrap.b32 %r20584, %r20590, %r20590, %r20659;
	// end inline asm
	xor.b32  	%r23971, %r20584, %r20580;
	// begin inline asm
	shf.r.wrap.b32 %r20588, %r20590, %r20590, %r20663;
	// end inline asm
	xor.b32  	%r23972, %r23971, %r20588;
	and.b32  	%r23973, %r20590, %r20566;
	not.b32 	%r23974, %r20590;
	and.b32  	%r23975, %r20542, %r23974;
	or.b32  	%r23976, %r23973, %r23975;
	add.s32 	%r23977, %r23976, %r20518;
	add.s32 	%r23978, %r23977, %r23972;
	add.s32 	%r23979, %r23978, %r22322;
	add.s32 	%r23980, %r23979, %r19114;
	// begin inline asm
	shf.r.wrap.b32 %r20592, %r20602, %r20602, %r20667;
	// end inline asm
	// begin inline asm
	shf.r.wrap.b32 %r20596, %r20602, %r20602, %r20671;
	// end inline asm
	xor.b32  	%r23981, %r20596, %r20592;
	// begin inline asm
	shf.r.wrap.b32 %r20600, %r20602, %r20602, %r20675;
	// end inline asm
	xor.b32  	%r23982, %r23981, %r20600;
	xor.b32  	%r23983, %r20578, %r20554;
	and.b32  	%r23984, %r20602, %r23983;
	and.b32  	%r23985, %r20578, %r20554;
	xor.b32  	%r23986, %r23984, %r23985;
	add.s32 	%r20614, %r23980, %r20530;
	add.s32 	%r23987, %r23980, %r23986;
	add.s32 	%r20626, %r23987, %r23982;
	// begin inline asm
	shf.r.wrap.b32 %r20604, %r20614, %r20614, %r20655;
	// end inline asm
	// begin inline asm
	shf.r.wrap.b32 %r20608, %r20614, %r20614, %r20659;
	// end inline asm
	xor.b32  	%r23988, %r20608, %r20604;
	// begin inline asm
	shf.r.wrap.b32 %r20612, %r20614, %r20614, %r20663;
	// end inline asm
	xor.b32  	%r23989, %r23988, %r20612;
	and.b32  	%r23990, %r20614, %r20590;
	not.b32 	%r23991, %r20614;
	and.b32  	%r23992, %r20566, %r23991;
	or.b32  	%r23993, %r23990, %r23992;
	add.s32 	%r23994, %r23993, %r20542;
	add.s32 	%r23995, %r23994, %r23989;
	add.s32 	%r23996, %r23995, %r22340;
	add.s32 	%r23997, %r23996, %r19130;
	// begin inline asm
	shf.r.wrap.b32 %r20616, %r20626, %r20626, %r20667;
	// end inline asm
	// begin inline asm
	shf.r.wrap.b32 %r20620, %r20626, %r20626, %r20671;
	// end inline asm
	xor.b32  	%r23998, %r20620, %r20616;
	// begin inline asm
	shf.r.wrap.b32 %r20624, %r20626, %r20626, %r20675;
	// end inline asm
	xor.b32  	%r23999, %r23998, %r20624;
	xor.b32  	%r24000, %r20602, %r20578;
	and.b32  	%r24001, %r20626, %r24000;
	and.b32  	%r24002, %r20602, %r20578;
	xor.b32  	%r24003, %r24001, %r24002;
	add.s32 	%r20638, %r23997, %r20554;
	add.s32 	%r24004, %r23997, %r24003;
	add.s32 	%r20650, %r24004, %r23999;
	// begin inline asm
	shf.r.wrap.b32 %r20628, %r20638, %r20638, %r20655;
	// end inline asm
	// begin inline asm
	shf.r.wrap.b32 %r20632, %r20638, %r20638, %r20659;
	// end inline asm
	xor.b32  	%r24005, %r20632, %r20628;
	// begin inline asm
	shf.r.wrap.b32 %r20636, %r20638, %r20638, %r20663;
	// end inline asm
	xor.b32  	%r24006, %r24005, %r20636;
	and.b32  	%r24007, %r20638, %r20614;
	not.b32 	%r24008, %r20638;
	and.b32  	%r24009, %r20590, %r24008;
	or.b32  	%r24010, %r24007, %r24009;
	add.s32 	%r24011, %r24010, %r20566;
	add.s32 	%r24012, %r24011, %r24006;
	add.s32 	%r24013, %r24012, %r22358;
	add.s32 	%r24014, %r24013, %r22941;
	// begin inline asm
	shf.r.wrap.b32 %r20640, %r20650, %r20650, %r20667;
	// end inline asm
	// begin inline asm
	shf.r.wrap.b32 %r20644, %r20650, %r20650, %r20671;
	// end inline asm
	xor.b32  	%r24015, %r20644, %r20640;
	// begin inline asm
	shf.r.wrap.b32 %r20648, %r20650, %r20650, %r20675;
	// end inline asm
	xor.b32  	%r24016, %r24015, %r20648;
	xor.b32  	%r24017, %r20626, %r20602;
	and.b32  	%r24018, %r20650, %r24017;
	and.b32  	%r24019, %r20626, %r20602;
	xor.b32  	%r24020, %r24018, %r24019;
	add.s32 	%r20662, %r24014, %r20578;
	add.s32 	%r24021, %r24014, %r24020;
	add.s32 	%r20674, %r24021, %r24016;
	// begin inline asm
	shf.r.wrap.b32 %r20652, %r20662, %r20662, %r20655;
	// end inline asm
	// begin inline asm
	shf.r.wrap.b32 %r20656, %r20662, %r20662, %r20659;
	// end inline asm
	xor.b32  	%r24022, %r20656, %r20652;
	// begin inline asm
	shf.r.wrap.b32 %r20660, %r20662, %r20662, %r20663;
	// end inline asm
	xor.b32  	%r24023, %r24022, %r20660;
	and.b32  	%r24024, %r20662, %r20638;
	not.b32 	%r24025, %r20662;
	and.b32  	%r24026, %r20614, %r24025;
	or.b32  	%r24027, %r24024, %r24026;
	add.s32 	%r24028, %r24027, %r20590;
	add.s32 	%r24029, %r24028, %r24023;
	add.s32 	%r24030, %r24029, %r22376;
	add.s32 	%r24031, %r24030, %r22950;
	// begin inline asm
	shf.r.wrap.b32 %r20664, %r20674, %r20674, %r20667;
	// end inline asm
	// begin inline asm
	shf.r.wrap.b32 %r20668, %r20674, %r20674, %r20671;
	// end inline asm
	xor.b32  	%r24032, %r20668, %r20664;
	// begin inline asm
	shf.r.wrap.b32 %r20672, %r20674, %r20674, %r20675;
	// end inline asm
	xor.b32  	%r24033, %r24032, %r20672;
	xor.b32  	%r24034, %r20650, %r20626;
	and.b32  	%r24035, %r20674, %r24034;
	and.b32  	%r24036, %r20650, %r20626;
	xor.b32  	%r24037, %r24035, %r24036;
	add.s32 	%r24038, %r24031, %r20602;
	add.s32 	%r24039, %r24031, %r24037;
	add.s32 	%r24040, %r24039, %r24033;
	add.s32 	%r31802, %r19162, %r24040;
	add.s32 	%r31803, %r22388, %r20674;
	add.s32 	%r31804, %r22389, %r20650;
	add.s32 	%r31805, %r22390, %r20626;
	add.s32 	%r31806, %r19150, %r24038;
	add.s32 	%r31807, %r22391, %r20662;
	add.s32 	%r31808, %r22392, %r20638;
	add.s32 	%r31809, %r22393, %r20614;
	bra.uni 	$L__BB0_503;
$L__BB0_468:
	setp.gt.s32 	%p215, %r4149, 57;
	mov.b32 	%r4198, 0;
	st.local.v4.b32 	[%rd4], {%r4198, %r4198, %r4198, %r4198};
	st.local.v4.b32 	[%rd4+16], {%r4198, %r4198, %r4198, %r4198};
	st.local.v4.b32 	[%rd4+32], {%r4198, %r4198, %r4198, %r4198};
	st.local.v4.b32 	[%rd4+48], {%r4198, %r4198, %r4198, %r4198};
	ld.shared.u8 	%rs519, [_ZZ20mine_kernel_pow_modePKciS0_yjjPcPhPiiiiE7sh_tail];
	ld.shared.u8 	%rs520, [_ZZ20mine_kernel_pow_modePKciS0_yjjPcPhPiiiiE7sh_tail+1];
	ld.shared.u8 	%rs521, [_ZZ20mine_kernel_pow_modePKciS0_yjjPcPhPiiiiE7sh_tail+2];
	ld.shared.u8 	%rs522, [_ZZ20mine_kernel_pow_modePKciS0_yjjPcPhPiiiiE7sh_tail+3];
	ld.shared.u8 	%rs523, [_ZZ20mine_kernel_pow_modePKciS0_yjjPcPhPiiiiE7sh_tail+4];
	ld.shared.u8 	%rs524, [_ZZ20mine_kernel_pow_modePKciS0_yjjPcPhPiiiiE7sh_tail+5];
	ld.shared.u8 	%rs525, [_ZZ20mine_kernel_pow_modePKciS0_yjjPcPhPiiiiE7sh_tail+6];
	ld.shared.u8 	%rs526, [_ZZ20mine_kernel_pow_modePKciS0_yjjPcPhPiiiiE7sh_tail+7];
	ld.shared.u8 	%rs527, [_ZZ20mine_kernel_pow_modePKciS0_yjjPcPhPiiiiE7sh_tail+8];
	ld.shared.u8 	%rs528, [_ZZ20mine_kernel_pow_modePKciS0_yjjPcPhPiiiiE7sh_tail+9];
	ld.shared.u8 	%rs529, [_ZZ20mine_kernel_pow_modePKciS0_yjjPcPhPiiiiE7sh_tail+10];
	ld.shared.u8 	%rs530, [_ZZ20mine_kernel_pow_modePKciS0_yjjPcPhPiiiiE7sh_tail+11];
	ld.shared.u8 	%rs531, [_ZZ20mine_kernel_pow_modePKciS0_yjjPcPhPiiiiE7sh_tail+12];
	ld.shared.u8 	%rs532, [_ZZ20mine_kernel_pow_modePKciS0_yjjPcPhPiiiiE7sh_tail+13];
	ld.shared.u8 	%rs533, [_ZZ20mine_kernel_pow_modePKciS0_yjjPcPhPiiiiE7sh_tail+14];
	ld.shared.u8 	%rs534, [_ZZ20mine_kernel_pow_modePKciS0_yjjPcPhPiiiiE7sh_tail+15];
	ld.shared.u8 	%rs535, [_ZZ20mine_kernel_pow_modePKciS0_yjjPcPhPiiiiE7sh_tail+16];
	ld.shared.u8 	%rs536, [_ZZ20mine_kernel_pow_modePKciS0_yjjPcPhPiiiiE7sh_tail+17];
	ld.shared.u8 	%rs537, [_ZZ20mine_kernel_pow_modePKciS0_yjjPcPhPiiiiE7sh_tail+18];
	ld.shared.u8 	%rs538, [_ZZ20mine_kernel_pow_modePKciS0_yjjPcPhPiiiiE7sh_tail+19];
	ld.shared.u8 	%rs539, [_ZZ20mine_kernel_pow_modePKciS0_yjjPcPhPiiiiE7sh_tail+20];
	ld.shared.u8 	%rs540, [_ZZ20mine_kernel_pow_modePKciS0_yjjPcPhPiiiiE7sh_tail+21];
	ld.shared.u8 	%rs541, [_ZZ20mine_kernel_pow_modePKciS0_yjjPcPhPiiiiE7sh_tail+22];
	ld.shared.u8 	%rs542, [_ZZ20mine_kernel_pow_modePKciS0_yjjPcPhPiiiiE7sh_tail+23];
	ld.shared.u8 	%rs543, [_ZZ20mine_kernel_pow_modePKciS0_yjjPcPhPiiiiE7sh_tail+24];
	ld.shared.u8 	%rs544, [_ZZ20mine_kernel_pow_modePKciS0_yjjPcPhPiiiiE7sh_tail+25];
	ld.shared.u8 	%rs545, [_ZZ20mine_kernel_pow_modePKciS0_yjjPcPhPiiiiE7sh_tail+26];
	ld.shared.u8 	%rs546, [_ZZ20mine_kernel_pow_modePKciS0_yjjPcPhPiiiiE7sh_tail+27];
	ld.shared.u8 	%rs547, [_ZZ20mine_kernel_pow_modePKciS0_yjjPcPhPiiiiE7sh_tail+28];
	ld.shared.u8 	%rs548, [_ZZ20mine_kernel_pow_modePKciS0_yjjPcPhPiiiiE7sh_tail+29];
	ld.shared.u8 	%rs549, [_ZZ20mine_kernel_pow_modePKciS0_yjjPcPhPiiiiE7sh_tail+30];
	ld.shared.u8 	%rs550, [_ZZ20mine_kernel_pow_modePKciS0_yjjPcPhPiiiiE7sh_tail+31];
	ld.shared.u8 	%rs551, [_ZZ20mine_kernel_pow_modePKciS0_yjjPcPhPiiiiE7sh_tail+32];
	ld.shared.u8 	%rs552, [_ZZ20mine_kernel_pow_modePKciS0_yjjPcPhPiiiiE7sh_tail+33];
	ld.shared.u8 	%rs553, [_ZZ20mine_kernel_pow_modePKciS0_yjjPcPhPiiiiE7sh_tail+34];
	ld.shared.u8 	%rs554, [_ZZ20mine_kernel_pow_modePKciS0_yjjPcPhPiiiiE7sh_tail+35];
	ld.shared.u8 	%rs555, [_ZZ20mine_kernel_pow_modePKciS0_yjjPcPhPiiiiE7sh_tail+36];
	ld.shared.u8 	%rs556, [_ZZ20mine_kernel_pow_modePKciS0_yjjPcPhPiiiiE7sh_tail+37];
	ld.shared.u8 	%rs557, [_ZZ20mine_kernel_pow_modePKciS0_yjjPcPhPiiiiE7sh_tail+38];
	ld.shared.u8 	%rs558, [_ZZ20mine_kernel_pow_modePKciS0_yjjPcPhPiiiiE7sh_tail+39];
	ld.shared.u8 	%rs559, [_ZZ20mine_kernel_pow_modePKciS0_yjjPcPhPiiiiE7sh_tail+40];
	ld.shared.u8 	%rs560, [_ZZ20mine_kernel_pow_modePKciS0_yjjPcPhPiiiiE7sh_tail+41];
	ld.shared.u8 	%rs561, [_ZZ20mine_kernel_pow_modePKciS0_yjjPcPhPiiiiE7sh_tail+42];
	ld.shared.u8 	%rs562, [_ZZ20mine_kernel_pow_modePKciS0_yjjPcPhPiiiiE7sh_tail+43];
	ld.shared.u8 	%rs563, [_ZZ20mine_kernel_pow_modePKciS0_yjjPcPhPiiiiE7sh_tail+44];
	ld.shared.u8 	%rs564, [_ZZ20mine_kernel_pow_modePKciS0_yjjPcPhPiiiiE7sh_tail+45];
	ld.shared.u8 	%rs565, [_ZZ20mine_kernel_pow_modePKciS0_yjjPcPhPiiiiE7sh_tail+46];
	ld.shared.u8 	%rs566, [_ZZ20mine_kernel_pow_modePKciS0_yjjPcPhPiiiiE7sh_tail+47];
	ld.shared.u8 	%rs567, [_ZZ20mine_kernel_pow_modePKciS0_yjjPcPhPiiiiE7sh_tail+48];
	ld.shared.u8 	%rs568, [_ZZ20mine_kernel_pow_modePKciS0_yjjPcPhPiiiiE7sh_tail+49];
	ld.shared.u8 	%rs569, [_ZZ20mine_kernel_pow_modePKciS0_yjjPcPhPiiiiE7sh_tail+50];
	ld.shared.u8 	%rs570, [_ZZ20mine_kernel_pow_modePKciS0_yjjPcPhPiiiiE7sh_tail+51];
	ld.shared.u8 	%rs571, [_ZZ20mine_kernel_pow_modePKciS0_yjjPcPhPiiiiE7sh_tail+52];
	ld.shared.u8 	%rs572, [_ZZ20mine_kernel_pow_modePKciS0_yjjPcPhPiiiiE7sh_tail+53];
	ld.shared.u8 	%rs573, [_ZZ20mine_kernel_pow_modePKciS0_yjjPcPhPiiiiE7sh_tail+54];
	ld.shared.u8 	%rs574, [_ZZ20mine_kernel_pow_modePKciS0_yjjPcPhPiiiiE7sh_tail+55];
	ld.shared.u8 	%rs575, [_ZZ20mine_kernel_pow_modePKciS0_yjjPcPhPiiiiE7sh_tail+56];
	@%p215 bra 	$L__BB0_470;
	ld.local.u8 	%rs1589, [%rd6+57];
	bra.uni 	$L__BB0_471;
$L__BB0_470:
	ld.shared.u8 	%rs1589, [_ZZ20mine_kernel_pow_modePKciS0_yjjPcPhPiiiiE7sh_tail+57];
$L__BB0_471:
	setp.gt.s32 	%p216, %r4149, 58;
	@%p216 bra 	$L__BB0_473;
	ld.local.u8 	%rs1590, [%rd6+58];
	bra.uni 	$L__BB0_474;
$L__BB0_473:
	ld.shared.u8 	%rs1590, [_ZZ20mine_kernel_pow_modePKciS0_yjjPcPhPiiiiE7sh_tail+58];
$L__BB0_474:
	setp.gt.s32 	%p217, %r4149, 59;
	@%p217 bra 	$L__BB0_476;
	ld.local.u8 	%rs1591, [%rd6+59];
	bra.uni 	$L__BB0_477;
$L__BB0_476:
	ld.shared.u8 	%rs1591, [_ZZ20mine_kernel_pow_modePKciS0_yjjPcPhPiiiiE7sh_tail+59];
$L__BB0_477:
	setp.gt.s32 	%p218, %r4149, 60;
	@%p218 bra 	$L__BB0_479;
	ld.local.u8 	%rs1592, [%rd6+60];
	bra.uni 	$L__BB0_480;
$L__BB0_479:
	ld.shared.u8 	%rs1592, [_ZZ20mine_kernel_pow_modePKciS0_yjjPcPhPiiiiE7sh_tail+60];
$L__BB0_480:
	setp.gt.s32 	%p219, %r4149, 61;
	@%p219 bra 	$L__BB0_482;
	ld.local.u8 	%rs1593, [%rd6+61];
	bra.uni 	$L__BB0_483;
$L__BB0_482:
	ld.shared.u8 	%rs1593, [_ZZ20mine_kernel_pow_modePKciS0_yjjPcPhPiiiiE7sh_tail+61];
$L__BB0_483:
	setp.gt.s32 	%p220, %r4149, 62;
	@%p220 bra 	$L__BB0_485;
	ld.local.u8 	%rs1594, [%rd6+62];
	bra.uni 	$L__BB0_486;
$L__BB0_485:
	ld.shared.u8 	%rs1594, [_ZZ20mine_kernel_pow_modePKciS0_yjjPcPhPiiiiE7sh_tail+62];
$L__BB0_486:
	setp.gt.s32 	%p221, %r4149, 63;
	@%p221 bra 	$L__BB0_488;
	ld.local.u8 	%rs1595, [%rd6+63];
	bra.uni 	$L__BB0_489;
$L__BB0_488:
	ld.shared.u8 	%rs1595, [_ZZ20mine_kernel_pow_modePKciS0_yjjPcPhPiiiiE7sh_tail+63];
$L__BB0_489:
	add.s32 	%r4207, %r4149, -1;
	setp.lt.u32 	%p222, %r4207, 15;
	mov.b32 	%r31800, 0;
	@%p222 bra 	$L__BB0_492;
	and.b32  	%r31800, %r4149, 2147483632;
	neg.s32 	%r31798, %r31800;
	add.s64 	%rd174, %rd6, 79;
	mov.u64 	%rd175, %rd4;
$L__BB0_491:
	.pragma "nounroll";
	ld.local.u8 	%r4211, [%rd174];
	ld.local.u8 	%r4212, [%rd174+-1];
	prmt.b32 	%r4213, %r4212, %r4211, 0x3340U;
	ld.local.u8 	%r4214, [%rd174+-2];
	ld.local.u8 	%r4215, [%rd174+-3];
	prmt.b32 	%r4216, %r4215, %r4214, 0x3340U;
	prmt.b32 	%r4217, %r4216, %r4213, 0x5410U;
	ld.local.u8 	%r4218, [%rd174+-4];
	ld.local.u8 	%r4219, [%rd174+-5];
	prmt.b32 	%r4220, %r4219, %r4218, 0x3340U;
	ld.local.u8 	%r4221, [%rd174+-6];
	ld.local.u8 	%r4222, [%rd174+-7];
	prmt.b32 	%r4223, %r4222, %r4221, 0x3340U;
	prmt.b32 	%r4224, %r4223, %r4220, 0x5410U;
	ld.local.u8 	%r4225, [%rd174+-8];
	ld.local.u8 	%r4226, [%rd174+-9];
	prmt.b32 	%r4227, %r4226, %r4225, 0x3340U;
	ld.local.u8 	%r4228, [%rd174+-10];
	ld.local.u8 	%r4229, [%rd174+-11];
	prmt.b32 	%r4230, %r4229, %r4228, 0x3340U;
	prmt.b32 	%r4231, %r4230, %r4227, 0x5410U;
	ld.local.u8 	%r4232, [%rd174+-12];
	ld.local.u8 	%r4233, [%rd174+-13];
	prmt.b32 	%r4234, %r4233, %r4232, 0x3340U;
	ld.local.u8 	%r4235, [%rd174+-14];
	ld.local.u8 	%r4236, [%rd174+-15];
	prmt.b32 	%r4237, %r4236, %r4235, 0x3340U;
	prmt.b32 	%r4238, %r4237, %r4234, 0x5410U;
	st.local.v4.b32 	[%rd175], {%r4238, %r4231, %r4224, %r4217};
	add.s32 	%r31798, %r31798, 16;
	add.s64 	%rd175, %rd175, 16;
	add.s64 	%rd174, %rd174, 16;
	setp.ne.s32 	%p223, %r31798, 0;
	@%p223 bra 	$L__BB0_491;
$L__BB0_492:
	and.b32  	%r4240, %r4149, 15;
	setp.eq.s32 	%p224, %r4240, 0;
	@%p224 bra 	$L__BB0_502;
	add.s32 	%r4243, %r4240, -1;
	setp.lt.u32 	%p225, %r4243, 7;
	@%p225 bra 	$L__BB0_495;
	sub.s32 	%r4245, %r31800, %r4149;
	cvt.s64.s32 	%rd122, %r4245;
	add.s64 	%rd123, %rd2, %rd122;
	ld.local.u8 	%rs1290, [%rd123+64];
	cvt.u64.u32 	%rd124, %r31800;
	add.s64 	%rd125, %rd4, %rd124;
	st.local.u8 	[%rd125], %rs1290;
	ld.local.u8 	%rs1291, [%rd123+65];
	st.local.u8 	[%rd125+1], %rs1291;
	ld.local.u8 	%rs1292, [%rd123+66];
	st.local.u8 	[%rd125+2], %rs1292;
	ld.local.u8 	%rs1293, [%rd123+67];
	st.local.u8 	[%rd125+3], %rs1293;
	ld.local.u8 	%rs1294, [%rd123+68];
	st.local.u8 	[%rd125+4], %rs1294;
	ld.local.u8 	%rs1295, [%rd123+69];
	st.local.u8 	[%rd125+5], %rs1295;
	ld.local.u8 	%rs1296, [%rd123+70];
	st.local.u8 	[%rd125+6], %rs1296;
	ld.local.u8 	%rs1297, [%rd123+71];
	st.local.u8 	[%rd125+7], %rs1297;
	add.s32 	%r31800, %r31800, 8;
$L__BB0_495:
	and.b32  	%r4247, %r4149, 7;
	setp.eq.s32 	%p226, %r4247, 0;
	@%p226 bra 	$L__BB0_502;
	add.s32 	%r4250, %r4247, -1;
	setp.lt.u32 	%p227, %r4250, 3;
	@%p227 bra 	$L__BB0_498;
	sub.s32 	%r4252, %r31800, %r4149;
	cvt.s64.s32 	%rd126, %r4252;
	add.s64 	%rd127, %rd2, %rd126;
	ld.local.u8 	%rs1298, [%rd127+64];
	cvt.u64.u32 	%rd128, %r31800;
	add.s64 	%rd129, %rd4, %rd128;
	st.local.u8 	[%rd129], %rs1298;
	ld.local.u8 	%rs1299, [%rd127+65];
	st.local.u8 	[%rd129+1], %rs1299;
	ld.local.u8 	%rs1300, [%rd127+66];
	st.local.u8 	[%rd129+2], %rs1300;
	ld.local.u8 	%rs1301, [%rd127+67];
	st.local.u8 	[%rd129+3], %rs1301;
	add.s32 	%r31800, %r31800, 4;
$L__BB0_498:
	and.b32  	%r4254, %r4149, 3;
	setp.eq.s32 	%p228, %r4254, 0;
	@%p228 bra 	$L__BB0_502;
	setp.eq.s32 	%p229, %r4254, 1;
	sub.s32 	%r4257, %r31800, %r4149;
	cvt.s64.s32 	%rd16, %r4257;
	add.s64 	%rd130, %rd2, %rd16;
	ld.local.u8 	%rs1302, [%rd130+64];
	cvt.u64.u32 	%rd131, %r31800;
	add.s64 	%rd17, %rd4, %rd131;
	st.local.u8 	[%rd17], %rs1302;
	@%p229 bra 	$L__BB0_502;
	setp.eq.s32 	%p230, %r4254, 2;
	add.s64 	%rd132, %rd16, %rd2;
	add.s64 	%rd18, %rd132, 64;
	ld.local.u8 	%rs1303, [%rd132+65];
	st.local.u8 	[%rd17+1], %rs1303;
	@%p230 bra 	$L__BB0_502;
	ld.local.u8 	%rs1304, [%rd18+2];
	st.local.u8 	[%rd17+2], %rs1304;
$L__BB0_502:
	add.s64 	%rd133, %rd4, %rd5;
	mov.b16 	%rs1305, 128;
	st.local.u8 	[%rd133], %rs1305;
	ld.shared.u64 	%rd134, [_ZZ20mine_kernel_pow_modePKciS0_yjjPcPhPiiiiE7sh_bits];
	{ .reg .b32 tmp; mov.b64 {tmp, %r9090}, %rd134; }
	cvt.u32.u64 	%r9106, %rd134;
	ld.shared.u32 	%r5041, [_ZZ20mine_kernel_pow_modePKciS0_yjjPcPhPiiiiE6sh_mid];
	ld.shared.u32 	%r11173, [_ZZ20mine_kernel_pow_modePKciS0_yjjPcPhPiiiiE6sh_mid+4];
	ld.shared.u32 	%r11174, [_ZZ20mine_kernel_pow_modePKciS0_yjjPcPhPiiiiE6sh_mid+8];
	ld.shared.u32 	%r11175, [_ZZ20mine_kernel_pow_modePKciS0_yjjPcPhPiiiiE6sh_mid+12];
	ld.shared.u32 	%r5029, [_ZZ20mine_kernel_pow_modePKciS0_yjjPcPhPiiiiE6sh_mid+16];
	ld.shared.u32 	%r11176, [_ZZ20mine_kernel_pow_modePKciS0_yjjPcPhPiiiiE6sh_mid+20];
	ld.shared.u32 	%r11177, [_ZZ20mine_kernel_pow_modePKciS0_yjjPcPhPiiiiE6sh_mid+24];
	ld.shared.u32 	%r11178, [_ZZ20mine_kernel_pow_modePKciS0_yjjPcPhPiiiiE6sh_mid+28];
	cvt.u32.u16 	%r11179, %rs519;
	shl.b32 	%r11180, %r11179, 24;
	cvt.u32.u16 	%r11181, %rs520;
	shl.b32 	%r11182, %r11181, 16;
	and.b32  	%r11183, %r11182, 16711680;
	or.b32  	%r11184, %r11183, %r11180;
	mul.wide.u16 	%r11185, %rs521, 256;
	or.b32  	%r11186, %r11184, %r11185;
	cvt.u32.u16 	%r11187, %rs522;
	and.b32  	%r11188, %r11187, 255;
	or.b32  	%r11189, %r11186, %r11188;
	cvt.u32.u16 	%r11190, %rs523;
	shl.b32 	%r11191, %r11190, 24;
	cvt.u32.u16 	%r11192, %rs524;
	shl.b32 	%r11193, %r11192, 16;
	and.b32  	%r11194, %r11193, 16711680;
	or.b32  	%r11195, %r11194, %r11191;
	mul.wide.u16 	%r11196, %rs525, 256;
	or.b32  	%r11197, %r11195, %r11196;
	cvt.u32.u16 	%r11198, %rs526;
	and.b32  	%r11199, %r11198, 255;
	or.b32  	%r4274, %r11197, %r11199;
	cvt.u32.u16 	%r11200, %rs527;
	shl.b32 	%r11201, %r11200, 24;
	cvt.u32.u16 	%r11202, %rs528;
	shl.b32 	%r11203, %r11202, 16;
	and.b32  	%r11204, %r11203, 16711680;
	or.b32  	%r11205, %r11204, %r11201;
	mul.wide.u16 	%r11206, %rs529, 256;
	or.b32  	%r11207, %r11205, %r11206;
	cvt.u32.u16 	%r11208, %rs530;
	and.b32  	%r11209, %r11208, 255;
	or.b32  	%r4290, %r11207, %r11209;
	cvt.u32.u16 	%r11210, %rs531;
	shl.b32 	%r11211, %r11210, 24;
	cvt.u32.u16 	%r11212, %rs532;
	shl.b32 	%r11213, %r11212, 16;
	and.b32  	%r11214, %r11213, 16711680;
	or.b32  	%r11215, %r11214, %r11211;
	mul.wide.u16 	%r11216, %rs533, 256;
	or.b32  	%r11217, %r11215, %r11216;
	cvt.u32.u16 	%r11218, %rs534;
	and.b32  	%r11219, %r11218, 255;
	or.b32  	%r4306, %r11217, %r11219;
	cvt.u32.u16 	%r11220, %rs535;
	shl.b32 	%r11221, %r11220, 24;
	cvt.u32.u16 	%r11222, %rs536;
	shl.b32 	%r11223, %r11222, 16;
	and.b32  	%r11224, %r11223, 16711680;
	or.b32  	%r11225, %r11224, %r11221;
	mul.wide.u16 	%r11226, %rs537, 256;
	or.b32  	%r11227, %r11225, %r11226;
	cvt.u32.u16 	%r11228, %rs538;
	and.b32  	%r11229, %r11228, 255;
	or.b32  	%r4322, %r11227, %r11229;
	cvt.u32.u16 	%r11230, %rs539;
	shl.b32 	%r11231, %r11230, 24;
	cvt.u32.u16 	%r11232, %rs540;
	shl.b32 	%r11233, %r11232, 16;
	and.b32  	%r11234, %r11233, 16711680;
	or.b32  	%r11235, %r11234, %r11231;
	mul.wide.u16 	%r11236, %rs541, 256;
	or.b32  	%r11237, %r11235, %r11236;
	cvt.u32.u16 	%r11238, %rs542;
	and.b32  	%r11239, %r11238, 255;
	or.b32  	%r4338, %r11237, %r11239;
	cvt.u32.u16 	%r11240, %rs543;
	shl.b32 	%r11241, %r11240, 24;
	cvt.u32.u16 	%r11242, %rs544;
	shl.b32 	%r11243, %r11242, 16;
	and.b32  	%r11244, %r11243, 16711680;
	or.b32  	%r11245, %r11244, %r11241;
	mul.wide.u16 	%r11246, %rs545, 256;
	or.b32  	%r11247, %r11245, %r11246;
	cvt.u32.u16 	%r11248, %rs546;
	and.b32  	%r11249, %r11248, 255;
	or.b32  	%r4354, %r11247, %r11249;
	cvt.u32.u16 	%r11250, %rs547;
	shl.b32 	%r11251, %r11250, 24;
	cvt.u32.u16 	%r11252, %rs548;
	shl.b32 	%r11253, %r11252, 16;
	and.b32  	%r11254, %r11253, 16711680;
	or.b32  	%r11255, %r11254, %r11251;
	mul.wide.u16 	%r11256, %rs549, 256;
	or.b32  	%r11257, %r11255, %r11256;
	cvt.u32.u16 	%r11258, %rs550;
	and.b32  	%r11259, %r11258, 255;
	or.b32  	%r4370, %r11257, %r11259;
	cvt.u32.u16 	%r11260, %rs551;
	shl.b32 	%r11261, %r11260, 24;
	cvt.u32.u16 	%r11262, %rs552;
	shl.b32 	%r11263, %r11262, 16;
	and.b32  	%r11264, %r11263, 16711680;
	or.b32  	%r11265, %r11264, %r11261;
	mul.wide.u16 	%r11266, %rs553, 256;
	or.b32  	%r11267, %r11265, %r11266;
	cvt.u32.u16 	%r11268, %rs554;
	and.b32  	%r11269, %r11268, 255;
	or.b32  	%r4386, %r11267, %r11269;
	cvt.u32.u16 	%r11270, %rs555;
	shl.b32 	%r11271, %r11270, 24;
	cvt.u32.u16 	%r11272, %rs556;
	shl.b32 	%r11273, %r11272, 16;
	and.b32  	%r11274, %r11273, 16711680;
	or.b32  	%r11275, %r11274, %r11271;
	mul.wide.u16 	%r11276, %rs557, 256;
	or.b32  	%r11277, %r11275, %r11276;
	cvt.u32.u16 	%r11278, %rs558;
	and.b32  	%r11279, %r11278, 255;
	or.b32  	%r4402, %r11277, %r11279;
	cvt.u32.u16 	%r11280, %rs559;
	shl.b32 	%r11281, %r11280, 24;
	cvt.u32.u16 	%r11282, %rs560;
	shl.b32 	%r11283, %r11282, 16;
	and.b32  	%r11284, %r11283, 16711680;
	or.b32  	%r11285, %r11284, %r11281;
	mul.wide.u16 	%r11286, %rs561, 256;
	or.b32  	%r11287, %r11285, %r11286;
	cvt.u32.u16 	%r11288, %rs562;
	and.b32  	%r11289, %r11288, 255;
	or.b32  	%r4418, %r11287, %r11289;
	cvt.u32.u16 	%r11290, %rs563;
	shl.b32 	%r11291, %r11290, 24;
	cvt.u32.u16 	%r11292, %rs564;
	shl.b32 	%r11293, %r11292, 16;
	and.b32  	%r11294, %r11293, 16711680;
	or.b32  	%r11295, %r11294, %r11291;
	mul.wide.u16 	%r11296, %rs565, 256;
	or.b32  	%r11297, %r11295, %r11296;
	cvt.u32.u16 	%r11298, %rs566;
	and.b32  	%r11299, %r11298, 255;
	or.b32  	%r4434, %r11297, %r11299;
	cvt.u32.u16 	%r11300, %rs567;
	shl.b32 	%r11301, %r11300, 24;
	cvt.u32.u16 	%r11302, %rs568;
	shl.b32 	%r11303, %r11302, 16;
	and.b32  	%r11304, %r11303, 16711680;
	or.b32  	%r11305, %r11304, %r11301;
	mul.wide.u16 	%r11306, %rs569, 256;
	or.b32  	%r11307, %r11305, %r11306;
	cvt.u32.u16 	%r11308, %rs570;
	and.b32  	%r11309, %r11308, 255;
	or.b32  	%r4450, %r11307, %r11309;
	cvt.u32.u16 	%r11310, %rs571;
	shl.b32 	%r11311, %r11310, 24;
	cvt.u32.u16 	%r11312, %rs572;
	shl.b32 	%r11313, %r11312, 16;
	and.b32  	%r11314, %r11313, 16711680;
	or.b32  	%r11315, %r11314, %r11311;
	mul.wide.u16 	%r11316, %rs573, 256;
	or.b32  	%r11317, %r11315, %r11316;
	cvt.u32.u16 	%r11318, %rs574;
	and.b32  	%r11319, %r11318, 255;
	or.b32  	%r4466, %r11317, %r11319;
	cvt.u32.u16 	%r11320, %rs1589;
	shl.b32 	%r11321, %r11320, 16;
	and.b32  	%r11322, %r11321, 16711680;
	cvt.u32.u16 	%r11323, %rs575;
	shl.b32 	%r11324, %r11323, 24;
	setp.eq.s32 	%p231, %r4149, 56;
	selp.b32 	%r11325, 805306368, %r11324, %p231;
	or.b32  	%r11326, %r11322, %r11325;
	mul.wide.u16 	%r11327, %rs1590, 256;
	or.b32  	%r11328, %r11326, %r11327;
	cvt.u32.u16 	%r11329, %rs1591;
	and.b32  	%r11330, %r11329, 255;
	or.b32  	%r4482, %r11328, %r11330;
	cvt.u32.u16 	%r11331, %rs1592;
	shl.b32 	%r11332, %r11331, 24;
	cvt.u32.u16 	%r11333, %rs1593;
	shl.b32 	%r11334, %r11333, 16;
	and.b32  	%r11335, %r11334, 16711680;
	or.b32  	%r11336, %r11335, %r11332;
	mul.wide.u16 	%r11337, %rs1594, 256;
	or.b32  	%r11338, %r11336, %r11337;
	cvt.u32.u16 	%r11339, %rs1595;
	and.b32  	%r11340, %r11339, 255;
	or.b32  	%r4498, %r11338, %r11340;
	mov.b32 	%r9623, 17;
	// begin inline asm
	shf.r.wrap.b32 %r4260, %r4482, %r4482, %r9623;
	// end inline asm
	mov.b32 	%r9627, 19;
	// begin inline asm
	shf.r.wrap.b32 %r4264, %r4482, %r4482, %r9627;
	// end inline asm
	shr.u32 	%r11341, %r11328, 10;
	xor.b32  	%r11342, %r11341, %r4260;
	xor.b32  	%r11343, %r11342, %r4264;
	add.s32 	%r11344, %r11343, %r4402;
	mov.b32 	%r9631, 7;
	// begin inline asm
	shf.r.wrap.b32 %r4268, %r4274, %r4274, %r9631;
	// end inline asm
	mov.b32 	%r9635, 18;
	// begin inline asm
	shf.r.wrap.b32 %r4272, %r4274, %r4274, %r9635;
	// end inline asm
	shr.u32 	%r11345, %r4274, 3;
	xor.b32  	%r11346, %r11345, %r4268;
	xor.b32  	%r11347, %r11346, %r4272;
	add.s32 	%r11348, %r11344, %r11189;
	add.s32 	%r4514, %r11348, %r11347;
	// begin inline asm
	shf.r.wrap.b32 %r4276, %r4498, %r4498, %r9623;
	// end inline asm
	// begin inline asm
	shf.r.wrap.b32 %r4280, %r4498, %r4498, %r9627;
	// end inline asm
	shr.u32 	%r11349, %r11338, 10;
	xor.b32  	%r11350, %r11349, %r4276;
	xor.b32  	%r11351, %r11350, %r4280;
	add.s32 	%r11352, %r11351, %r4418;
	// begin inline asm
	shf.r.wrap.b32 %r4284, %r4290, %r4290, %r9631;
	// end inline asm
	// begin inline asm
	shf.r.wrap.b32 %r4288, %r4290, %r4290, %r9635;
	// end inline asm
	shr.u32 	%r11353, %r4290, 3;
	xor.b32  	%r11354, %r11353, %r4284;
	xor.b32  	%r11355, %r11354, %r4288;
	add.s32 	%r11356, %r11352, %r4274;
	add.s32 	%r4530, %r11356, %r11355;
	// begin inline asm
	shf.r.wrap.b32 %r4292, %r4514, %r4514, %r9623;
	// end inline asm
	// begin inline asm
	shf.r.wrap.b32 %r4296, %r4514, %r4514, %r9627;
	// end inline asm
	shr.u32 	%r11357, %r4514, 10;
	xor.b32  	%r11358, %r11357, %r4292;
	xor.b32  	%r11359, %r11358, %r4296;
	add.s32 	%r11360, %r11359, %r4434;
	// begin inline asm
	shf.r.wrap.b32 %r4300, %r4306, %r4306, %r9631;
	// end inline asm
	// begin inline asm
	shf.r.wrap.b32 %r4304, %r4306, %r4306, %r9635;
	// end inline asm
	shr.u32 	%r11361, %r4306, 3;
	xor.b32  	%r11362, %r11361, %r4300;
	xor.b32  	%r11363, %r11362, %r4304;
	add.s32 	%r11364, %r11360, %r4290;
	add.s32 	%r4546, %r11364, %r11363;
	// begin inline asm
	shf.r.wrap.b32 %r4308, %r4530, %r4530, %r9623;
	// end inline asm
	// begin inline asm
	shf.r.wrap.b32 %r4312, %r4530, %r4530, %r9627;
	// end inline asm
	shr.u32 	%r11365, %r4530, 10;
	xor.b32  	%r11366, %r11365, %r4308;
	xor.b32  	%r11367, %r11366, %r4312;
	add.s32 	%r11368, %r11367, %r4450;
	// begin inline asm
	shf.r.wrap.b32 %r4316, %r4322, %r4322, %r9631;
	// end inline asm
	// begin inline asm
	shf.r.wrap.b32 %r4320, %r4322, %r4322, %r9635;
	// end inline asm
	shr.u32 	%r11369, %r4322, 3;
	xor.b32  	%r11370, %r11369, %r4316;
	xor.b32  	%r11371, %r11370, %r4320;
	add.s32 	%r11372, %r11368, %r4306;
	add.s32 	%r4562, %r11372, %r11371;
	// begin inline asm
	shf.r.wrap.b32 %r4324, %r4546, %r4546, %r9623;
	// end inline asm
	// begin inline asm
	shf.r.wrap.b32 %r4328, %r4546, %r4546, %r9627;
	// end inline asm
	shr.u32 	%r11373, %r4546, 10;
	xor.b32  	%r11374, %r11373, %r4324;
	xor.b32  	%r11375, %r11374, %r4328;
	add.s32 	%r11376, %r11375, %r4466;
	// begin inline asm
	shf.r.wrap.b32 %r4332, %r4338, %r4338, %r9631;
	// end inline asm
	// begin inline asm
	shf.r.wrap.b32 %r4336, %r4338, %r4338, %r9635;
	// end inline asm
	shr.u32 	%r11377, %r4338, 3;
	xor.b32  	%r11378, %r11377, %r4332;
	xor.b32  	%r11379, %r11378, %r4336;
	add.s32 	%r11380, %r11376, %r4322;
	add.s32 	%r4578, %r11380, %r11379;
	// begin inline asm
	shf.r.wrap.b32 %r4340, %r4562, %r4562, %r9623;
	// end inline asm
	// begin inline asm
	shf.r.wrap.b32 %r4344, %r4562, %r4562, %r9627;
	// end inline asm
	shr.u32 	%r11381, %r4562, 10;
	xor.b32  	%r11382, %r11381, %r4340;
	xor.b32  	%r11383, %r11382, %r4344;
	add.s32 	%r11384, %r11383, %r4482;
	// begin inline asm
	shf.r.wrap.b32 %r4348, %r4354, %r4354, %r9631;
	// end inline asm
	// begin inline asm
	shf.r.wrap.b32 %r4352, %r4354, %r4354, %r9635;
	// end inline asm
	shr.u32 	%r11385, %r4354, 3;
	xor.b32  	%r11386, %r11385, %r4348;
	xor.b32  	%r11387, %r11386, %r4352;
	add.s32 	%r11388, %r11384, %r4338;
	add.s32 	%r4594, %r11388, %r11387;
	// begin inline asm
	shf.r.wrap.b32 %r4356, %r4578, %r4578, %r9623;
	// end inline asm
	// begin inline asm
	shf.r.wrap.b32 %r4360, %r4578, %r4578, %r9627;
	// end inline asm
	shr.u32 	%r11389, %r4578, 10;
	xor.b32  	%r11390, %r11389, %r4356;
	xor.b32  	%r11391, %r11390, %r4360;
	add.s32 	%r11392, %r11391, %r4498;
	// begin inline asm
	shf.r.wrap.b32 %r4364, %r4370, %r4370, %r9631;
	// end inline asm
	// begin inline asm
	shf.r.wrap.b32 %r4368, %r4370, %r4370, %r9635;
	// end inline asm
	shr.u32 	%r11393, %r4370, 3;
	xor.b32  	%r11394, %r11393, %r4364;
	xor.b32  	%r11395, %r11394, %r4368;
	add.s32 	%r11396, %r11392, %r4354;
	add.s32 	%r4610, %r11396, %r11395;
	// begin inline asm
	shf.r.wrap.b32 %r4372, %r4594, %r4594, %r9623;
	// end inline asm
	// begin inline asm
	shf.r.wrap.b32 %r4376, %r4594, %r4594, %r9627;
	// end inline asm
	shr.u32 	%r11397, %r4594, 10;
	xor.b32  	%r11398, %r11397, %r4372;
	xor.b32  	%r11399, %r11398, %r4376;
	add.s32 	%r11400, %r11399, %r4514;
	// begin inline asm
	shf.r.wrap.b32 %r4380, %r4386, %r4386, %r9631;
	// end inline asm
	// begin inline asm
	shf.r.wrap.b32 %r4384, %r4386, %r4386, %r9635;
	// end inline asm
	shr.u32 	%r11401, %r4386, 3;
	xor.b32  	%r11402, %r11401, %r4380;
	xor.b32  	%r11403, %r11402, %r4384;
	add.s32 	%r11404, %r11400, %r4370;
	add.s32 	%r4626, %r11404, %r11403;
	// begin inline asm
	shf.r.wrap.b32 %r4388, %r4610, %r4610, %r9623;
	// end inline asm
	// begin inline asm
	shf.r.wrap.b32 %r4392, %r4610, %r4610, %r9627;
	// end inline asm
	shr.u32 	%r11405, %r4610, 10;
	xor.b32  	%r11406, %r11405, %r4388;
	xor.b32  	%r11407, %r11406, %r4392;
	add.s32 	%r11408, %r11407, %r4530;
	// begin inline asm
	shf.r.wrap.b32 %r4396, %r4402, %r4402, %r9631;
	// end inline asm
	// begin inline asm
	shf.r.wrap.b32 %r4400, %r4402, %r4402, %r9635;
	// end inline asm
	shr.u32 	%r11409, %r4402, 3;
	xor.b32  	%r11410, %r11409, %r4396;
	xor.b32  	%r11411, %r11410, %r4400;
	add.s32 	%r11412, %r11408, %r4386;
	add.s32 	%r4642, %r11412, %r11411;
	// begin inline asm
	shf.r.wrap.b32 %r4404, %r4626, %r4626, %r9623;
	// end inline asm
	// begin inline asm
	shf.r.wrap.b32 %r4408, %r4626, %r4626, %r9627;
	// end inline asm
	shr.u32 	%r11413, %r4626, 10;
	xor.b32  	%r11414, %r11413, %r4404;
	xor.b32  	%r11415, %r11414, %r4408;
	add.s32 	%r11416, %r11415, %r4546;
	// begin inline asm
	shf.r.wrap.b32 %r4412, %r4418, %r4418, %r9631;
	// end inline asm
	// begin inline asm
	shf.r.wrap.b32 %r4416, %r4418, %r4418, %r9635;
	// end inline asm
	shr.u32 	%r11417, %r4418, 3;
	xor.b32  	%r11418, %r11417, %r4412;
	xor.b32  	%r11419, %r11418, %r4416;
	add.s32 	%r11420, %r11416, %r4402;
	add.s32 	%r4658, %r11420, %r11419;
	// begin inline asm
	shf.r.wrap.b32 %r4420, %r4642, %r4642, %r9623;
	// end inline asm
	// begin inline asm
	shf.r.wrap.b32 %r4424, %r4642, %r4642, %r9627;
	// end inline asm
	shr.u32 	%r11421, %r4642, 10;
	xor.b32  	%r11422, %r11421, %r4420;
	xor.b32  	%r11423, %r11422, %r4424;
	add.s32 	%r11424, %r11423, %r4562;
	// begin inline asm
	shf.r.wrap.b32 %r4428, %r4434, %r4434, %r9631;
	// end inline asm
	// begin inline asm
	shf.r.wrap.b32 %r4432, %r4434, %r4434, %r9635;
	// end inline asm
	shr.u32 	%r11425, %r4434, 3;
	xor.b32  	%r11426, %r11425, %r4428;
	xor.b32  	%r11427, %r11426, %r4432;
	add.s32 	%r11428, %r11424, %r4418;
	add.s32 	%r4674, %r11428, %r11427;
	// begin inline asm
	shf.r.wrap.b32 %r4436, %r4658, %r4658, %r9623;
	// end inline asm
	// begin inline asm
	shf.r.wrap.b32 %r4440, %r4658, %r4658, %r9627;
	// end inline asm
	shr.u32 	%r11429, %r4658, 10;
	xor.b32  	%r11430, %r11429, %r4436;
	xor.b32  	%r11431, %r11430, %r4440;
	add.s32 	%r11432, %r11431, %r4578;
	// begin inline asm
	shf.r.wrap.b32 %r4444, %r4450, %r4450, %r9631;
	// end inline asm
	// begin inline asm
	shf.r.wrap.b32 %r4448, %r4450, %r4450, %r9635;
	// end inline asm
	shr.u32 	%r11433, %r4450, 3;
	xor.b32  	%r11434, %r11433, %r4444;
	xor.b32  	%r11435, %r11434, %r4448;
	add.s32 	%r11436, %r11432, %r4434;
	add.s32 	%r4690, %r11436, %r11435;
	// begin inline asm
	shf.r.wrap.b32 %r4452, %r4674, %r4674, %r9623;
	// end inline asm
	// begin inline asm
	shf.r.wrap.b32 %r4456, %r4674, %r4674, %r9627;
	// end inline asm
	shr.u32 	%r11437, %r4674, 10;
	xor.b32  	%r11438, %r11437, %r4452;
	xor.b32  	%r11439, %r11438, %r4456;
	add.s32 	%r11440, %r11439, %r4594;
	// begin inline asm
	shf.r.wrap.b32 %r4460, %r4466, %r4466, %r9631;
	// end inline asm
	// begin inline asm
	shf.r.wrap.b32 %r4464, %r4466, %r4466, %r9635;
	// end inline asm
	shr.u32 	%r11441, %r4466, 3;
	xor.b32  	%r11442, %r11441, %r4460;
	xor.b32  	%r11443, %r11442, %r4464;
	add.s32 	%r11444, %r11440, %r4450;
	add.s32 	%r4706, %r11444, %r11443;
	// begin inline asm
	shf.r.wrap.b32 %r4468, %r4690, %r4690, %r9623;
	// end inline asm
	// begin inline asm
	shf.r.wrap.b32 %r4472, %r4690, %r4690, %r9627;
	// end inline asm
	shr.u32 	%r11445, %r4690, 10;
	xor.b32  	%r11446, %r11445, %r4468;
	xor.b32  	%r11447, %r11446, %r4472;
	add.s32 	%r11448, %r11447, %r4610;
	// begin inline asm
	shf.r.wrap.b32 %r4476, %r4482, %r4482, %r9631;
	// end inline asm
	// begin inline asm
	shf.r.wrap.b32 %r4480, %r4482, %r4482, %r9635;
	// end inline asm
	shr.u32 	%r11449, %r4482, 3;
	xor.b32  	%r11450, %r11449, %r4476;
	xor.b32  	%r11451, %r11450, %r4480;
	add.s32 	%r11452, %r11448, %r4466;
	add.s32 	%r4722, %r11452, %r11451;
	// begin inline asm
	shf.r.wrap.b32 %r4484, %r4706, %r4706, %r9623;
	// end inline asm
	// begin inline asm
	shf.r.wrap.b32 %r4488, %r4706, %r4706, %r9627;
	// end inline asm
	shr.u32 	%r11453, %r4706, 10;
	xor.b32  	%r11454, %r11453, %r4484;
	xor.b32  	%r11455, %r11454, %r4488;
	add.s32 	%r11456, %r11455, %r4626;
	// begin inline asm
	shf.r.wrap.b32 %r4492, %r4498, %r4498, %r9631;
	// end inline asm
	// begin inline asm
	shf.r.wrap.b32 %r4496, %r4498, %r4498, %r9635;
	// end inline asm
	shr.u32 	%r11457, %r4498, 3;
	xor.b32  	%r11458, %r11457, %r4492;
	xor.b32  	%r11459, %r11458, %r4496;
	add.s32 	%r11460, %r11456, %r4482;
	add.s32 	%r4738, %r11460, %r11459;
	// begin inline asm
	shf.r.wrap.b32 %r4500, %r4722, %r4722, %r9623;
	// end inline asm
	// begin inline asm
	shf.r.wrap.b32 %r4504, %r4722, %r4722, %r9627;
	// end inline asm
	shr.u32 	%r11461, %r4722, 10;
	xor.b32  	%r11462, %r11461, %r4500;
	xor.b32  	%r11463, %r11462, %r4504;
	add.s32 	%r11464, %r11463, %r4642;
	// begin inline asm
	shf.r.wrap.b32 %r4508, %r4514, %r4514, %r9631;
	// end inline asm
	// begin inline asm
	shf.r.wrap.b32 %r4512, %r4514, %r4514, %r9635;
	// end inline asm
	shr.u32 	%r11465, %r4514, 3;
	xor.b32  	%r11466, %r11465, %r4508;
	xor.b32  	%r11467, %r11466, %r4512;
	add.s32 	%r11468, %r11464, %r4498;
	add.s32 	%r4754, %r11468, %r11467;
	// begin inline asm
	shf.r.wrap.b32 %r4516, %r4738, %r4738, %r9623;
	// end inline asm
	// begin inline asm
	shf.r.wrap.b32 %r4520, %r4738, %r4738, %r9627;
	// end inline asm
	shr.u32 	%r11469, %r4738, 10;
	xor.b32  	%r11470, %r11469, %r4516;
	xor.b32  	%r11471, %r11470, %r4520;
	add.s32 	%r11472, %r11471, %r4658;
	// begin inline asm
	shf.r.wrap.b32 %r4524, %r4530, %r4530, %r9631;
	// end inline asm
	// begin inline asm
	shf.r.wrap.b32 %r4528, %r4530, %r4530, %r9635;
	// end inline asm
	shr.u32 	%r11473, %r4530, 3;
	xor.b32  	%r11474, %r11473, %r4524;
	xor.b32  	%r11475, %r11474, %r4528;
	add.s32 	%r11476, %r11472, %r4514;
	add.s32 	%r4770, %r11476, %r11475;
	// begin inline asm
	shf.r.wrap.b32 %r4532, %r4754, %r4754, %r9623;
	// end inline asm
	// begin inline asm
	shf.r.wrap.b32 %r4536, %r4754, %r4754, %r9627;
	// end inline asm
	shr.u32 	%r11477, %r4754, 10;
	xor.b32  	%r11478, %r11477, %r4532;
	xor.b32  	%r11479, %r11478, %r4536;
	add.s32 	%r11480, %r11479, %r4674;
	// begin inline asm
	shf.r.wrap.b32 %r4540, %r4546, %r4546, %r9631;
	// end inline asm
	// begin inline asm
	shf.r.wrap.b32 %r4544, %r4546, %r4546, %r9635;
	// end inline asm
	shr.u32 	%r11481, %r4546, 3;
	xor.b32  	%r11482, %r11481, %r4540;
	xor.b32  	%r11483, %r11482, %r4544;
	add.s32 	%r11484, %r11480, %r4530;
	add.s32 	%r4786, %r11484, %r11483;
	// begin inline asm
	shf.r.wrap.b32 %r4548, %r4770, %r4770, %r9623;
	// end inline asm
	// begin inline asm
	shf.r.wrap.b32 %r4552, %r4770, %r4770, %r9627;
	// end inline asm
	shr.u32 	%r11485, %r4770, 10;
	xor.b32  	%r11486, %r11485, %r4548;
	xor.b32  	%r11487, %r11486, %r4552;
	add.s32 	%r11488, %r11487, %r4690;
	// begin inline asm
	shf.r.wrap.b32 %r4556, %r4562, %r4562, %r9631;
	// end inline asm
	// begin inline asm
	shf.r.wrap.b32 %r4560, %r4562, %r4562, %r9635;
	// end inline asm
	shr.u32 	%r11489, %r4562, 3;
	xor.b32  	%r11490, %r11489, %r4556;
	xor.b32  	%r11491, %r11490, %r4560;
	add.s32 	%r11492, %r11488, %r4546;
	add.s32 	%r4802, %r11492, %r11491;
	// begin inline asm
	shf.r.wrap.b32 %r4564, %r4786, %r4786, %r9623;
	// end inline asm
	// begin inline asm
	shf.r.wrap.b32 %r4568, %r4786, %r4786, %r9627;
	// end inline asm
	shr.u32 	%r11493, %r4786, 10;
	xor.b32  	%r11494, %r11493, %r4564;
	xor.b32  	%r11495, %r11494, %r4568;
	add.s32 	%r11496, %r11495, %r4706;
	// begin inline asm
	shf.r.wrap.b32 %r4572, %r4578, %r4578, %r9631;
	// end inline asm
	// begin inline asm
	shf.r.wrap.b32 %r4576, %r4578, %r4578, %r9635;
	// end inline asm
	shr.u32 	%r11497, %r4578, 3;
	xor.b32  	%r11498, %r11497, %r4572;
	xor.b32  	%r11499, %r11498, %r4576;
	add.s32 	%r11500, %r11496, %r4562;
	add.s32 	%r4818, %r11500, %r11499;
	// begin inline asm
	shf.r.wrap.b32 %r4580, %r4802, %r4802, %r9623;
	// end inline asm
	// begin inline asm
	shf.r.wrap.b32 %r4584, %r4802, %r4802, %r9627;
	// end inline asm
	shr.u32 	%r11501, %r4802, 10;
	xor.b32  	%r11502, %r11501, %r4580;
	xor.b32  	%r11503, %r11502, %r4584;
	add.s32 	%r11504, %r11503, %r4722;
	// begin inline asm
	shf.r.wrap.b32 %r4588, %r4594, %r4594, %r9631;
	// end inline asm
	// begin inline asm
	shf.r.wrap.b32 %r4592, %r4594, %r4594, %r9635;
	// end inline asm
	shr.u32 	%r11505, %r4594, 3;
	xor.b32  	%r11506, %r11505, %r4588;
	xor.b32  	%r11507, %r11506, %r4592;
	add.s32 	%r11508, %r11504, %r4578;
	add.s32 	%r4834, %r11508, %r11507;
	// begin inline asm
	shf.r.wrap.b32 %r4596, %r4818, %r4818, %r9623;
	// end inline asm
	// begin inline asm
	shf.r.wrap.b32 %r4600, %r4818, %r4818, %r9627;
	// end inline asm
	shr.u32 	%r11509, %r4818, 10;
	xor.b32  	%r11510, %r11509, %r4596;
	xor.b32  	%r11511, %r11510, %r4600;
	add.s32 	%r11512, %r11511, %r4738;
	// begin inline asm
	shf.r.wrap.b32 %r4604, %r4610, %r4610, %r9631;
	// end inline asm
	// begin inline asm
	shf.r.wrap.b32 %r4608, %r4610, %r4610, %r9635;
	// end inline asm
	shr.u32 	%r11513, %r4610, 3;
	xor.b32  	%r11514, %r11513, %r4604;
	xor.b32  	%r11515, %r11514, %r4608;
	add.s32 	%r11516, %r11512, %r4594;
	add.s32 	%r4850, %r11516, %r11515;
	// begin inline asm
	shf.r.wrap.b32 %r4612, %r4834, %r4834, %r9623;
	// end inline asm
	// begin inline asm
	shf.r.wrap.b32 %r4616, %r4834, %r4834, %r9627;
	// end inline asm
	shr.u32 	%r11517, %r4834, 10;
	xor.b32  	%r11518, %r11517, %r4612;
	xor.b32  	%r11519, %r11518, %r4616;
	add.s32 	%r11520, %r11519, %r4754;
	// begin inline asm
	shf.r.wrap.b32 %r4620, %r4626, %r4626, %r9631;
	// end inline asm
	// begin inline asm
	shf.r.wrap.b32 %r4624, %r4626, %r4626, %r9635;
	// end inline asm
	shr.u32 	%r11521, %r4626, 3;
	xor.b32  	%r11522, %r11521, %r4620;
	xor.b32  	%r11523, %r11522, %r4624;
	add.s32 	%r11524, %r11520, %r4610;
	add.s32 	%r4866, %r11524, %r11523;
	// begin inline asm
	shf.r.wrap.b32 %r4628, %r4850, %r4850, %r9623;
	// end inline asm
	// begin inline asm
	shf.r.wrap.b32 %r4632, %r4850, %r4850, %r9627;
	// end inline asm
	shr.u32 	%r11525, %r4850, 10;
	xor.b32  	%r11526, %r11525, %r4628;
	xor.b32  	%r11527, %r11526, %r4632;
	add.s32 	%r11528, %r11527, %r4770;
	// begin inline asm
	shf.r.wrap.b32 %r4636, %r4642, %r4642, %r9631;
	// end inline asm
	// begin inline asm
	shf.r.wrap.b32 %r4640, %r4642, %r4642, %r9635;
	// end inline asm
	shr.u32 	%r11529, %r4642, 3;
	xor.b32  	%r11530, %r11529, %r4636;
	xor.b32  	%r11531, %r11530, %r4640;
	add.s32 	%r11532, %r11528, %r4626;
	add.s32 	%r4882, %r11532, %r11531;
	// begin inline asm
	shf.r.wrap.b32 %r4644, %r4866, %r4866, %r9623;
	// end inline asm
	// begin inline asm
	shf.r.wrap.b32 %r4648, %r4866, %r4866, %r9627;
	// end inline asm
	shr.u32 	%r11533, %r4866, 10;
	xor.b32  	%r11534, %r11533, %r4644;
	xor.b32  	%r11535, %r11534, %r4648;
	add.s32 	%r11536, %r11535, %r4786;
	// begin inline asm
	shf.r.wrap.b32 %r4652, %r4658, %r4658, %r9631;
	// end inline asm
	// begin inline asm
	shf.r.wrap.b32 %r4656, %r4658, %r4658, %r9635;
	// end inline asm
	shr.u32 	%r11537, %r4658, 3;
	xor.b32  	%r11538, %r11537, %r4652;
	xor.b32  	%r11539, %r11538, %r4656;
	add.s32 	%r11540, %r11536, %r4642;
	add.s32 	%r4898, %r11540, %r11539;
	// begin inline asm
	shf.r.wrap.b32 %r4660, %r4882, %r4882, %r9623;
	// end inline asm
	// begin inline asm
	shf.r.wrap.b32 %r4664, %r4882, %r4882, %r9627;
	// end inline asm
	shr.u32 	%r11541, %r4882, 10;
	xor.b32  	%r11542, %r11541, %r4660;
	xor.b32  	%r11543, %r11542, %r4664;
	add.s32 	%r11544, %r11543, %r4802;
	// begin inline asm
	shf.r.wrap.b32 %r4668, %r4674, %r4674, %r9631;
	// end inline asm
	// begin inline asm
	shf.r.wrap.b32 %r4672, %r4674, %r4674, %r9635;
	// end inline asm
	shr.u32 	%r11545, %r4674, 3;
	xor.b32  	%r11546, %r11545, %r4668;
	xor.b32  	%r11547, %r11546, %r4672;
	add.s32 	%r11548, %r11544, %r4658;
	add.s32 	%r4914, %r11548, %r11547;
	// begin inline asm
	shf.r.wrap.b32 %r4676, %r4898, %r4898, %r9623;
	// end inline asm
	// begin inline asm
	shf.r.wrap.b32 %r4680, %r4898, %r4898, %r9627;
	// end inline asm
	shr.u32 	%r11549, %r4898, 10;
	xor.b32  	%r11550, %r11549, %r4676;
	xor.b32  	%r11551, %r11550, %r4680;
	add.s32 	%r11552, %r11551, %r4818;
	// begin inline asm
	shf.r.wrap.b32 %r4684, %r4690, %r4690, %r9631;
	// end inline asm
	// begin inline asm
	shf.r.wrap.b32 %r4688, %r4690, %r4690, %r9635;
	// end inline asm
	shr.u32 	%r11553, %r4690, 3;
	xor.b32  	%r11554, %r11553, %r4684;
	xor.b32  	%r11555, %r11554, %r4688;
	add.s32 	%r11556, %r11552, %r4674;
	add.s32 	%r4930, %r11556, %r11555;
	// begin inline asm
	shf.r.wrap.b32 %r4692, %r4914, %r4914, %r9623;
	// end inline asm
	// begin inline asm
	shf.r.wrap.b32 %r4696, %r4914, %r4914, %r9627;
	// end inline asm
	shr.u32 	%r11557, %r4914, 10;
	xor.b32  	%r11558, %r11557, %r4692;
	xor.b32  	%r11559, %r11558, %r4696;
	add.s32 	%r11560, %r11559, %r4834;
	// begin inline asm
	shf.r.wrap.b32 %r4700, %r4706, %r4706, %r9631;
	// end inline asm
	// begin inline asm
	shf.r.wrap.b32 %r4704, %r4706, %r4706, %r9635;
	// end inline asm
	shr.u32 	%r11561, %r4706, 3;
	xor.b32  	%r11562, %r11561, %r4700;
	xor.b32  	%r11563, %r11562, %r4704;
	add.s32 	%r11564, %r11560, %r4690;
	add.s32 	%r4946, %r11564, %r11563;
	// begin inline asm
	shf.r.wrap.b32 %r4708, %r4930, %r4930, %r9623;
	// end inline asm
	// begin inline asm
	shf.r.wrap.b32 %r4712, %r4930, %r4930, %r9627;
	// end inline asm
	shr.u32 	%r11565, %r4930, 10;
	xor.b32  	%r11566, %r11565, %r4708;
	xor.b32  	%r11567, %r11566, %r4712;
	add.s32 	%r11568, %r11567, %r4850;
	// begin inline asm
	shf.r.wrap.b32 %r4716, %r4722, %r4722, %r9631;
	// end inline asm
	// begin inline asm
	shf.r.wrap.b32 %r4720, %r4722, %r4722, %r9635;
	// end inline asm
	shr.u32 	%r11569, %r4722, 3;
	xor.b32  	%r11570, %r11569, %r4716;
	xor.b32  	%r11571, %r11570, %r4720;
	add.s32 	%r11572, %r11568, %r4706;
	add.s32 	%r4962, %r11572, %r11571;
	// begin inline asm
	shf.r.wrap.b32 %r4724, %r4946, %r4946, %r9623;
	// end inline asm
	// begin inline asm
	shf.r.wrap.b32 %r4728, %r4946, %r4946, %r9627;
	// end inline asm
	shr.u32 	%r11573, %r4946, 10;
	xor.b32  	%r11574, %r11573, %r4724;
	xor.b32  	%r11575, %r11574, %r4728;
	add.s32 	%r11576, %r11575, %r4866;
	// begin inline asm
	shf.r.wrap.b32 %r4732, %r4738, %r4738, %r9631;
	// end inline asm
	// begin inline asm
	shf.r.wrap.b32 %r4736, %r4738, %r4738, %r9635;
	// end inline asm
	shr.u32 	%r11577, %r4738, 3;
	xor.b32  	%r11578, %r11577, %r4732;
	xor.b32  	%r11579, %r11578, %r4736;
	add.s32 	%r11580, %r11576, %r4722;
	add.s32 	%r4978, %r11580, %r11579;
	// begin inline asm
	shf.r.wrap.b32 %r4740, %r4962, %r4962, %r9623;
	// end inline asm
	// begin inline asm
	shf.r.wrap.b32 %r4744, %r4962, %r4962, %r9627;
	// end inline asm
	shr.u32 	%r11581, %r4962, 10;
	xor.b32  	%r11582, %r11581, %r4740;
	xor.b32  	%r11583, %r11582, %r4744;
	add.s32 	%r11584, %r11583, %r4882;
	// begin inline asm
	shf.r.wrap.b32 %r4748, %r4754, %r4754, %r9631;
	// end inline asm
	// begin inline asm
	shf.r.wrap.b32 %r4752, %r4754, %r4754, %r9635;
	// end inline asm
	shr.u32 	%r11585, %r4754, 3;
	xor.b32  	%r11586, %r11585, %r4748;
	xor.b32  	%r11587, %r11586, %r4752;
	add.s32 	%r11588, %r11584, %r4738;
	add.s32 	%r4994, %r11588, %r11587;
	// begin inline asm
	shf.r.wrap.b32 %r4756, %r4978, %r4978, %r9623;
	// end inline asm
	// begin inline asm
	shf.r.wrap.b32 %r4760, %r4978, %r4978, %r9627;
	// end inline asm
	shr.u32 	%r11589, %r4978, 10;
	xor.b32  	%r11590, %r11589, %r4756;
	xor.b32  	%r11591, %r11590, %r4760;
	add.s32 	%r11592, %r11591, %r4898;
	// begin inline asm
	shf.r.wrap.b32 %r4764, %r4770, %r4770, %r9631;
	// end inline asm
	// begin inline asm
	shf.r.wrap.b32 %r4768, %r4770, %r4770, %r9635;
	// end inline asm
	shr.u32 	%r11593, %r4770, 3;
	xor.b32  	%r11594, %r11593, %r4764;
	xor.b32  	%r11595, %r11594, %r4768;
	add.s32 	%r11596, %r11592, %r4754;
	add.s32 	%r5010, %r11596, %r11595;
	// begin inline asm
	shf.r.wrap.b32 %r4772, %r4994, %r4994, %r9623;
	// end inline asm
	// begin inline asm
	shf.r.wrap.b32 %r4776, %r4994, %r4994, %r9627;
	// end inline asm
	shr.u32 	%r11597, %r4994, 10;
	xor.b32  	%r11598, %r11597, %r4772;
	xor.b32  	%r11599, %r11598, %r4776;
	add.s32 	%r11600, %r11599, %r4914;
	// begin inline asm
	shf.r.wrap.b32 %r4780, %r4786, %r4786, %r9631;
	// end inline asm
	// begin inline asm
	shf.r.wrap.b32 %r4784, %r4786, %r4786, %r9635;
	// end inline asm
	shr.u32 	%r11601, %r4786, 3;
	xor.b32  	%r11602, %r11601, %r4780;
	xor.b32  	%r11603, %r11602, %r4784;
	add.s32 	%r11604, %r11600, %r4770;
	add.s32 	%r5026, %r11604, %r11603;
	// begin inline asm
	shf.r.wrap.b32 %r4788, %r5010, %r5010, %r9623;
	// end inline asm
	// begin inline asm
	shf.r.wrap.b32 %r4792, %r5010, %r5010, %r9627;
	// end inline asm
	shr.u32 	%r11605, %r5010, 10;
	xor.b32  	%r11606, %r11605, %r4788;
	xor.b32  	%r11607, %r11606, %r4792;
	add.s32 	%r11608, %r11607, %r4930;
	// begin inline asm
	shf.r.wrap.b32 %r4796, %r4802, %r4802, %r9631;
	// end inline asm
	// begin inline asm
	shf.r.wrap.b32 %r4800, %r4802, %r4802, %r9635;
	// end inline asm
	shr.u32 	%r11609, %r4802, 3;
	xor.b32  	%r11610, %r11609, %r4796;
	xor.b32  	%r11611, %r11610, %r4800;
	add.s32 	%r11612, %r11608, %r4786;
	add.s32 	%r4826, %r11612, %r11611;
	// begin inline asm
	shf.r.wrap.b32 %r4804, %r5026, %r5026, %r9623;
	// end inline asm
	// begin inline asm
	shf.r.wrap.b32 %r4808, %r5026, %r5026, %r9627;
	// end inline asm
	shr.u32 	%r11613, %r5026, 10;
	xor.b32  	%r11614, %r11613, %r4804;
	xor.b32  	%r11615, %r11614, %r4808;
	add.s32 	%r11616, %r11615, %r4946;
	// begin inline asm
	shf.r.wrap.b32 %r4812, %r4818, %r4818, %r9631;
	// end inline asm
	// begin inline asm
	shf.r.wrap.b32 %r4816, %r4818, %r4818, %r9635;
	// end inline asm
	shr.u32 	%r11617, %r4818, 3;
	xor.b32  	%r11618, %r11617, %r4812;
	xor.b32  	%r11619, %r11618, %r4816;
	add.s32 	%r11620, %r11616, %r4802;
	add.s32 	%r4842, %r11620, %r11619;
	// begin inline asm
	shf.r.wrap.b32 %r4820, %r4826, %r4826, %r9623;
	// end inline asm
	// begin inline asm
	shf.r.wrap.b32 %r4824, %r4826, %r4826, %r9627;
	// end inline asm
	shr.u32 	%r11621, %r4826, 10;
	xor.b32  	%r11622, %r11621, %r4820;
	xor.b32  	%r11623, %r11622, %r4824;
	add.s32 	%r11624, %r11623, %r4962;
	// begin inline asm
	shf.r.wrap.b32 %r4828, %r4834, %r4834, %r9631;
	// end inline asm
	// begin inline asm
	shf.r.wrap.b32 %r4832, %r4834, %r4834, %r9635;
	// end inline asm
	shr.u32 	%r11625, %r4834, 3;
	xor.b32  	%r11626, %r11625, %r4828;
	xor.b32  	%r11627, %r11626, %r4832;
	add.s32 	%r11628, %r11624, %r4818;
	add.s32 	%r4858, %r11628, %r11627;
	// begin inline asm
	shf.r.wrap.b32 %r4836, %r4842, %r4842, %r9623;
	// end inline asm
	// begin inline asm
	shf.r.wrap.b32 %r4840, %r4842, %r4842, %r9627;
	// end inline asm
	shr.u32 	%r11629, %r4842, 10;
	xor.b32  	%r11630, %r11629, %r4836;
	xor.b32  	%r11631, %r11630, %r4840;
	add.s32 	%r11632, %r11631, %r4978;
	// begin inline asm
	shf.r.wrap.b32 %r4844, %r4850, %r4850, %r9631;
	// end inline asm
	// begin inline asm
	shf.r.wrap.b32 %r4848, %r4850, %r4850, %r9635;
	// end inline asm
	shr.u32 	%r11633, %r4850, 3;
	xor.b32  	%r11634, %r11633, %r4844;
	xor.b32  	%r11635, %r11634, %r4848;
	add.s32 	%r11636, %r11632, %r4834;
	add.s32 	%r4874, %r11636, %r11635;
	// begin inline asm
	shf.r.wrap.b32 %r4852, %r4858, %r4858, %r9623;
	// end inline asm
	// begin inline asm
	shf.r.wrap.b32 %r4856, %r4858, %r4858, %r9627;
	// end inline asm
	shr.u32 	%r11637, %r4858, 10;
	xor.b32  	%r11638, %r11637, %r4852;
	xor.b32  	%r11639, %r11638, %r4856;
	add.s32 	%r11640, %r11639, %r4994;
	// begin inline asm
	shf.r.wrap.b32 %r4860, %r4866, %r4866, %r9631;
	// end inline asm
	// begin inline asm
	shf.r.wrap.b32 %r4864, %r4866, %r4866, %r9635;
	// end inline asm
	shr.u32 	%r11641, %r4866, 3;
	xor.b32  	%r11642, %r11641, %r4860;
	xor.b32  	%r11643, %r11642, %r4864;
	add.s32 	%r11644, %r11640, %r4850;
	add.s32 	%r4890, %r11644, %r11643;
	// begin inline asm
	shf.r.wrap.b32 %r4868, %r4874, %r4874, %r9623;
	// end inline asm
	// begin inline asm
	shf.r.wrap.b32 %r4872, %r4874, %r4874, %r9627;
	// end inline asm
	shr.u32 	%r11645, %r4874, 10;
	xor.b32  	%r11646, %r11645, %r4868;
	xor.b32  	%r11647, %r11646, %r4872;
	add.s32 	%r11648, %r11647, %r5010;
	// begin inline asm
	shf.r.wrap.b32 %r4876, %r4882, %r4882, %r9631;
	// end inline asm
	// begin inline asm
	shf.r.wrap.b32 %r4880, %r4882, %r4882, %r9635;
	// end inline asm
	shr.u32 	%r11649, %r4882, 3;
	xor.b32  	%r11650, %r11649, %r4876;
	xor.b32  	%r11651, %r11650, %r4880;
	add.s32 	%r11652, %r11648, %r4866;
	add.s32 	%r4906, %r11652, %r11651;
	// begin inline asm
	shf.r.wrap.b32 %r4884, %r4890, %r4890, %r9623;
	// end inline asm
	// begin inline asm
	shf.r.wrap.b32 %r4888, %r4890, %r4890, %r9627;
	// end inline asm
	shr.u32 	%r11653, %r4890, 10;
	xor.b32  	%r11654, %r11653, %r4884;
	xor.b32  	%r11655, %r11654, %r4888;
	add.s32 	%r11656, %r11655, %r5026;
	// begin inline asm
	shf.r.wrap.b32 %r4892, %r4898, %r4898, %r9631;
	// end inline asm
	// begin inline asm
	shf.r.wrap.b32 %r4896, %r4898, %r4898, %r9635;
	// end inline asm
	shr.u32 	%r11657, %r4898, 3;
	xor.b32  	%r11658, %r11657, %r4892;
	xor.b32  	%r11659, %r11658, %r4896;
	add.s32 	%r11660, %r11656, %r4882;
	add.s32 	%r4922, %r11660, %r11659;
	// begin inline asm
	shf.r.wrap.b32 %r4900, %r4906, %r4906, %r9623;
	// end inline asm
	// begin inline asm
	shf.r.wrap.b32 %r4904, %r4906, %r4906, %r9627;
	// end inline asm
	shr.u32 	%r11661, %r4906, 10;
	xor.b32  	%r11662, %r11661, %r4900;
	xor.b32  	%r11663, %r11662, %r4904;
	add.s32 	%r11664, %r11663, %r4826;
	// begin inline asm
	shf.r.wrap.b32 %r4908, %r4914, %r4914, %r9631;
	// end inline asm
	// begin inline asm
	shf.r.wrap.b32 %r4912, %r4914, %r4914, %r9635;
	// end inline asm
	shr.u32 	%r11665, %r4914, 3;
	xor.b32  	%r11666, %r11665, %r4908;
	xor.b32  	%r11667, %r11666, %r4912;
	add.s32 	%r11668, %r11664, %r4898;
	add.s32 	%r4938, %r11668, %r11667;
	// begin inline asm
	shf.r.wrap.b32 %r4916, %r4922, %r4922, %r9623;
	// end inline asm
	// begin inline asm
	shf.r.wrap.b32 %r4920, %r4922, %r4922, %r9627;
	// end inline asm
	shr.u32 	%r11669, %r4922, 10;
	xor.b32  	%r11670, %r11669, %r4916;
	xor.b32  	%r11671, %r11670, %r4920;
	add.s32 	%r11672, %r11671, %r4842;
	// begin inline asm
	shf.r.wrap.b32 %r4924, %r4930, %r4930, %r9631;
	// end inline asm
	// begin inline asm
	shf.r.wrap.b32 %r4928, %r4930, %r4930, %r9635;
	// end inline asm
	shr.u32 	%r11673, %r4930, 3;
	xor.b32  	%r11674, %r11673, %r4924;
	xor.b32  	%r11675, %r11674, %r4928;
	add.s32 	%r11676, %r11672, %r4914;
	add.s32 	%r4954, %r11676, %r11675;
	// begin inline asm
	shf.r.wrap.b32 %r4932, %r4938, %r4938, %r9623;
	// end inline asm
	// begin inline asm
	shf.r.wrap.b32 %r4936, %r4938, %r4938, %r9627;
	// end inline asm
	shr.u32 	%r11677, %r4938, 10;
	xor.b32  	%r11678, %r11677, %r4932;
	xor.b32  	%r11679, %r11678, %r4936;
	add.s32 	%r11680, %r11679, %r4858;
	// begin inline asm
	shf.r.wrap.b32 %r4940, %r4946, %r4946, %r9631;
	// end inline asm
	// begin inline asm
	shf.r.wrap.b32 %r4944, %r4946, %r4946, %r9635;
	// end inline asm
	shr.u32 	%r11681, %r4946, 3;
	xor.b32  	%r11682, %r11681, %r4940;
	xor.b32  	%r11683, %r11682, %r4944;
	add.s32 	%r11684, %r11680, %r4930;
	add.s32 	%r4970, %r11684, %r11683;
	// begin inline asm
	shf.r.wrap.b32 %r4948, %r4954, %r4954, %r9623;
	// end inline asm
	// begin inline asm
	shf.r.wrap.b32 %r4952, %r4954, %r4954, %r9627;
	// end inline asm
	shr.u32 	%r11685, %r4954, 10;
	xor.b32  	%r11686, %r11685, %r4948;
	xor.b32  	%r11687, %r11686, %r4952;
	add.s32 	%r11688, %r11687, %r4874;
	// begin inline asm
	shf.r.wrap.b32 %r4956, %r4962, %r4962, %r9631;
	// end inline asm
	// begin inline asm
	shf.r.wrap.b32 %r4960, %r4962, %r4962, %r9635;
	// end inline asm
	shr.u32 	%r11689, %r4962, 3;
	xor.b32  	%r11690, %r11689, %r4956;
	xor.b32  	%r11691, %r11690, %r4960;
	add.s32 	%r11692, %r11688, %r4946;
	add.s32 	%r4986, %r11692, %r11691;
	// begin inline asm
	shf.r.wrap.b32 %r4964, %r4970, %r4970, %r9623;
	// end inline asm
	// begin inline asm
	shf.r.wrap.b32 %r4968, %r4970, %r4970, %r9627;
	// end inline asm
	shr.u32 	%r11693, %r4970, 10;
	xor.b32  	%r11694, %r11693, %r4964;
	xor.b32  	%r11695, %r11694, %r4968;
	add.s32 	%r11696, %r11695, %r4890;
	// begin inline asm
	shf.r.wrap.b32 %r4972, %r4978, %r4978, %r9631;
	// end inline asm
	// begin inline asm
	shf.r.wrap.b32 %r4976, %r4978, %r4978, %r9635;
	// end inline asm
	shr.u32 	%r11697, %r4978, 3;
	xor.b32  	%r11698, %r11697, %r4972;
	xor.b32  	%r11699, %r11698, %r4976;
	add.s32 	%r11700, %r11696, %r4962;
	add.s32 	%r5002, %r11700, %r11699;
	// begin inline asm
	shf.r.wrap.b32 %r4980, %r4986, %r4986, %r9623;
	// end inline asm
	// begin inline asm
	shf.r.wrap.b32 %r4984, %r4986, %r4986, %r9627;
	// end inline asm
	shr.u32 	%r11701, %r4986, 10;
	xor.b32  	%r11702, %r11701, %r4980;
	xor.b32  	%r11703, %r11702, %r4984;
	add.s32 	%r11704, %r11703, %r4906;
	// begin inline asm
	shf.r.wrap.b32 %r4988, %r4994, %r4994, %r9631;
	// end inline asm
	// begin inline asm
	shf.r.wrap.b32 %r4992, %r4994, %r4994, %r9635;
	// end inline asm
	shr.u32 	%r11705, %r4994, 3;
	xor.b32  	%r11706, %r11705, %r4988;
	xor.b32  	%r11707, %r11706, %r4992;
	add.s32 	%r11708, %r11704, %r4978;
	add.s32 	%r5018, %r11708, %r11707;
	// begin inline asm
	shf.r.wrap.b32 %r4996, %r5002, %r5002, %r9623;
	// end inline asm
	// begin inline asm
	shf.r.wrap.b32 %r5000, %r5002, %r5002, %r9627;
	// end inline asm
	shr.u32 	%r11709, %r5002, 10;
	xor.b32  	%r11710, %r11709, %r4996;
	xor.b32  	%r11711, %r11710, %r5000;
	add.s32 	%r11712, %r11711, %r4922;
	// begin inline asm
	shf.r.wrap.b32 %r5004, %r5010, %r5010, %r9631;
	// end inline asm
	// begin inline asm
	shf.r.wrap.b32 %r5008, %r5010, %r5010, %r9635;
	// end inline asm
	shr.u32 	%r11713, %r5010, 3;
	xor.b32  	%r11714, %r11713, %r5004;
	xor.b32  	%r11715, %r11714, %r5008;
	add.s32 	%r11716, %r11712, %r4994;
	add.s32 	%r11717, %r11716, %r11715;
	// begin inline asm
	shf.r.wrap.b32 %r5012, %r5018, %r5018, %r9623;
	// end inline asm
	// begin inline asm
	shf.r.wrap.b32 %r5016, %r5018, %r5018, %r9627;
	// end inline asm
	shr.u32 	%r11718, %r5018, 10;
	xor.b32  	%r11719, %r11718, %r5012;
	xor.b32  	%r11720, %r11719, %r5016;
	add.s32 	%r11721, %r11720, %r4938;
	// begin inline asm
	shf.r.wrap.b32 %r5020, %r5026, %r5026, %r9631;
	// end inline asm
	// begin inline asm
	shf.r.wrap.b32 %r5024, %r5026, %r5026, %r9635;
	// end inline asm
	shr.u32 	%r11722, %r5026, 3;
	xor.b32  	%r11723, %r11722, %r5020;
	xor.b32  	%r11724, %r11723, %r5024;
	add.s32 	%r11725, %r11721, %r5010;
	add.s32 	%r11726, %r11725, %r11724;
	mov.b32 	%r11151, 6;
	// begin inline asm
	shf.r.wrap.b32 %r5028, %r5029, %r5029, %r11151;
	// end inline asm
	mov.b32 	%r11155, 11;
	// begin inline asm
	shf.r.wrap.b32 %r5032, %r5029, %r5029, %r11155;
	// end inline asm
	xor.b32  	%r11727, %r5032, %r5028;
	mov.b32 	%r11159, 25;
	// begin inline asm
	shf.r.wrap.b32 %r5036, %r5029, %r5029, %r11159;
	// end inline asm
	xor.b32  	%r11728, %r11727, %r5036;
	and.b32  	%r11729, %r5029, %r11176;
	not.b32 	%r11730, %r5029;
	and.b32  	%r11731, %r11177, %r11730;
	or.b32  	%r11732, %r11729, %r11731;
	add.s32 	%r11733, %r11732, %r11178;
	add.s32 	%r11734, %r11733, %r11728;
	add.s32 	%r11735, %r11734, %r111;
	add.s32 	%r11736, %r11735, %r11189;
	mov.b32 	%r11163, 2;
	// begin inline asm
	shf.r.wrap.b32 %r5040, %r5041, %r5041, %r11163;
	// end inline asm
	mov.b32 	%r11167, 13;
	// begin inline asm
	shf.r.wrap.b32 %r5044, %r5041, %r5041, %r11167;
	// end inline asm
	xor.b32  	%r11737, %r5044, %r5040;
	mov.b32 	%r11171, 22;
	// begin inline asm
	shf.r.wrap.b32 %r5048, %r5041, %r5041, %r11171;
	// end inline asm
	xor.b32  	%r11738, %r11737, %r5048;
	xor.b32  	%r11739, %r11173, %r11174;
	and.b32  	%r11740, %r5041, %r11739;
	and.b32  	%r11741, %r11173, %r11174;
	xor.b32  	%r11742, %r11740, %r11741;
	add.s32 	%r5062, %r11736, %r11175;
	add.s32 	%r11743, %r11736, %r11742;
	add.s32 	%r5074, %r11743, %r11738;
	// begin inline asm
	shf.r.wrap.b32 %r5052, %r5062, %r5062, %r11151;
	// end inline asm
	// begin inline asm
	shf.r.wrap.b32 %r5056, %r5062, %r5062, %r11155;
	// end inline asm
	xor.b32  	%r11744, %r5056, %r5052;
	// begin inline asm
	shf.r.wrap.b32 %r5060, %r5062, %r5062, %r11159;
	// end inline asm
	xor.b32  	%r11745, %r11744, %r5060;
	and.b32  	%r11746, %r5062, %r5029;
	not.b32 	%r11747, %r5062;
	and.b32  	%r11748, %r11176, %r11747;
	or.b32  	%r11749, %r11746, %r11748;
	add.s32 	%r11750, %r11749, %r11177;
	add.s32 	%r11751, %r11750, %r11745;
	add.s32 	%r11752, %r11751, %r101;
	add.s32 	%r11753, %r11752, %r4274;
	// begin inline asm
	shf.r.wrap.b32 %r5064, %r5074, %r5074, %r11163;
	// end inline asm
	// begin inline asm
	shf.r.wrap.b32 %r5068, %r5074, %r5074, %r11167;
	// end inline asm
	xor.b32  	%r11754, %r5068, %r5064;
	// begin inline asm
	shf.r.wrap.b32 %r5072, %r5074, %r5074, %r11171;
	// end inline asm
	xor.b32  	%r11755, %r11754, %r5072;
	xor.b32  	%r11756, %r5041, %r11173;
	and.b32  	%r11757, %r5074, %r11756;
	and.b32  	%r11758, %r5041, %r11173;
	xor.b32  	%r11759, %r11757, %r11758;
	add.s32 	%r5086, %r11753, %r11174;
	add.s32 	%r11760, %r11753, %r11759;
	add.s32 	%r5098, %r11760, %r11755;
	// begin inline asm
	shf.r.wrap.b32 %r5076, %r5086, %r5086, %r11151;
	// end inline asm
	// begin inline asm
	shf.r.wrap.b32 %r5080, %r5086, %r5086, %r11155;
	// end inline asm
	xor.b32  	%r11761, %r5080, %r5076;
	// begin inline asm
	shf.r.wrap.b32 %r5084, %r5086, %r5086, %r11159;
	// end inline asm
	xor.b32  	%r11762, %r11761, %r5084;
	and.b32  	%r11763, %r5086, %r5062;
	not.b32 	%r11764, %r5086;
	and.b32  	%r11765, %r5029, %r11764;
	or.b32  	%r11766, %r11763, %r11765;
	add.s32 	%r11767, %r11766, %r11176;
	add.s32 	%r11768, %r11767, %r11762;
	add.s32 	%r11769, %r11768, %r102;
	add.s32 	%r11770, %r11769, %r4290;
	// begin inline asm
	shf.r.wrap.b32 %r5088, %r5098, %r5098, %r11163;
	// end inline asm
	// begin inline asm
	shf.r.wrap.b32 %r5092, %r5098, %r5098, %r11167;
	// end inline asm
	xor.b32  	%r11771, %r5092, %r5088;
	// begin inline asm
	shf.r.wrap.b32 %r5096, %r5098, %r5098, %r11171;
	// end inline asm
	xor.b32  	%r11772, %r11771, %r5096;
	xor.b32  	%r11773, %r5074, %r5041;
	and.b32  	%r11774, %r5098, %r11773;
	and.b32  	%r11775, %r5074, %r5041;
	xor.b32  	%r11776, %r11774, %r11775;
	add.s32 	%r5110, %r11770, %r11173;
	add.s32 	%r11777, %r11770, %r11776;
	add.s32 	%r5122, %r11777, %r11772;
	// begin inline asm
	shf.r.wrap.b32 %r5100, %r5110, %r5110, %r11151;
	// end inline asm
	// begin inline asm
	shf.r.wrap.b32 %r5104, %r5110, %r5110, %r11155;
	// end inline asm
	xor.b32  	%r11778, %r5104, %r5100;
	// begin inline asm
	shf.r.wrap.b32 %r5108, %r5110, %r5110, %r11159;
	// end inline asm
	xor.b32  	%r11779, %r11778, %r5108;
	and.b32  	%r11780, %r5110, %r5086;
	not.b32 	%r11781, %r5110;
	and.b32  	%r11782, %r5062, %r11781;
	or.b32  	%r11783, %r11780, %r11782;
	add.s32 	%r11784, %r11783, %r5029;
	add.s32 	%r11785, %r11784, %r11779;
	add.s32 	%r11786, %r11785, %r103;
	add.s32 	%r11787, %r11786, %r4306;
	// begin inline asm
	shf.r.wrap.b32 %r5112, %r5122, %r5122, %r11163;
	// end inline asm
	// begin inline asm
	shf.r.wrap.b32 %r5116, %r5122, %r5122, %r11167;
	// end inline asm
	xor.b32  	%r11788, %r5116, %r5112;
	// begin inline asm
	shf.r.wrap.b32 %r5120, %r5122, %r5122, %r11171;
	// end inline asm
	xor.b32  	%r11789, %r11788, %r5120;
	xor.b32  	%r11790, %r5098, %r5074;
	and.b32  	%r11791, %r5122, %r11790;
	and.b32  	%r11792, %r5098, %r5074;
	xor.b32  	%r11793, %r11791, %r11792;
	add.s32 	%r5134, %r11787, %r5041;
	add.s32 	%r11794, %r11787, %r11793;
	add.s32 	%r5146, %r11794, %r11789;
	// begin inline asm
	shf.r.wrap.b32 %r5124, %r5134, %r5134, %r11151;
	// end inline asm
	// begin inline asm
	shf.r.wrap.b32 %r5128, %r5134, %r5134, %r11155;
	// end inline asm
	xor.b32  	%r11795, %r5128, %r5124;
	// begin inline asm
	shf.r.wrap.b32 %r5132, %r5134, %r5134, %r11159;
	// end inline asm
	xor.b32  	%r11796, %r11795, %r5132;
	and.b32  	%r11797, %r5134, %r5110;
	not.b32 	%r11798, %r5134;
	and.b32  	%r11799, %r5086, %r11798;
	or.b32  	%r11800, %r11797, %r11799;
	add.s32 	%r11801, %r11800, %r5062;
	add.s32 	%r11802, %r11801, %r11796;
	add.s32 	%r11803, %r11802, %r104;
	add.s32 	%r11804, %r11803, %r4322;
	// begin inline asm
	shf.r.wrap.b32 %r5136, %r5146, %r5146, %r11163;
	// end inline asm
	// begin inline asm
	shf.r.wrap.b32 %r5140, %r5146, %r5146, %r11167;
	// end inline asm
	xor.b32  	%r11805, %r5140, %r5136;
	// begin inline asm
	shf.r.wrap.b32 %r5144, %r5146, %r5146, %r11171;
	// end inline asm
	xor.b32  	%r11806, %r11805, %r5144;
	xor.b32  	%r11807, %r5122, %r5098;
	and.b32  	%r11808, %r5146, %r11807;
	and.b32  	%r11809, %r5122, %r5098;
	xor.b32  	%r11810, %r11808, %r11809;
	add.s32 	%r5158, %r11804, %r5074;
	add.s32 	%r11811, %r11804, %r11810;
	add.s32 	%r5170, %r11811, %r11806;
	// begin inline asm
	shf.r.wrap.b32 %r5148, %r5158, %r5158, %r11151;
	// end inline asm
	// begin inline asm
	shf.r.wrap.b32 %r5152, %r5158, %r5158, %r11155;
	// end inline asm
	xor.b32  	%r11812, %r5152, %r5148;
	// begin inline asm
	shf.r.wrap.b32 %r5156, %r5158, %r5158, %r11159;
	// end inline asm
	xor.b32  	%r11813, %r11812, %r5156;
	and.b32  	%r11814, %r5158, %r5134;
	not.b32 	%r11815, %r5158;
	and.b32  	%r11816, %r5110, %r11815;
	or.b32  	%r11817, %r11814, %r11816;
	add.s32 	%r11818, %r11817, %r5086;
	add.s32 	%r11819, %r11818, %r11813;
	add.s32 	%r11820, %r11819, %r105;
	add.s32 	%r11821, %r11820, %r4338;
	// begin inline asm
	shf.r.wrap.b32 %r5160, %r5170, %r5170, %r11163;
	// end inline asm
	// begin inline asm
	shf.r.wrap.b32 %r5164, %r5170, %r5170, %r11167;
	// end inline asm
	xor.b32  	%r11822, %r5164, %r5160;
	// begin inline asm
	shf.r.wrap.b32 %r5168, %r5170, %r5170, %r11171;
	// end inline asm
	xor.b32  	%r11823, %r11822, %r5168;
	xor.b32  	%r11824, %r5146, %r5122;
	and.b32  	%r11825, %r5170, %r11824;
	and.b32  	%r11826, %r5146, %r5122;
	xor.b32  	%r11827, %r11825, %r11826;
	add.s32 	%r5182, %r11821, %r5098;
	add.s32 	%r11828, %r11821, %r11827;
	add.s32 	%r5194, %r11828, %r11823;
	// begin inline asm
	shf.r.wrap.b32 %r5172, %r5182, %r5182, %r11151;
	// end inline asm
	// begin inline asm
	shf.r.wrap.b32 %r5176, %r5182, %r5182, %r11155;
	// end inline asm
	xor.b32  	%r11829, %r5176, %r5172;
	// begin inline asm
	shf.r.wrap.b32 %r5180, %r5182, %r5182, %r11159;
	// end inline asm
	xor.b32  	%r11830, %r11829, %r5180;
	and.b32  	%r11831, %r5182, %r5158;
	not.b32 	%r11832, %r5182;
	and.b32  	%r11833, %r5134, %r11832;
	or.b32  	%r11834, %r11831, %r11833;
	add.s32 	%r11835, %r11834, %r5110;
	add.s32 	%r11836, %r11835, %r11830;
	add.s32 	%r11837, %r11836, %r106;
	add.s32 	%r11838, %r11837, %r4354;
	// begin inline asm
	shf.r.wrap.b32 %r5184, %r5194, %r5194, %r11163;
	// end inline asm
	// begin inline asm
	shf.r.wrap.b32 %r5188, %r5194, %r5194, %r11167;
	// end inline asm
	xor.b32  	%r11839, %r5188, %r5184;
	// begin inline asm
	shf.r.wrap.b32 %r5192, %r5194, %r5194, %r11171;
	// end inline asm
	xor.b32  	%r11840, %r11839, %r5192;
	xor.b32  	%r11841, %r5170, %r5146;
	and.b32  	%r11842, %r5194, %r11841;
	and.b32  	%r11843, %r5170, %r5146;
	xor.b32  	%r11844, %r11842, %r11843;
	add.s32 	%r5206, %r11838, %r5122;
	add.s32 	%r11845, %r11838, %r11844;
	add.s32 	%r5218, %r11845, %r11840;
	// begin inline asm
	shf.r.wrap.b32 %r5196, %r5206, %r5206, %r11151;
	// end inline asm
	// begin inline asm
	shf.r.wrap.b32 %r5200, %r5206, %r5206, %r11155;
	// end inline asm
	xor.b32  	%r11846, %r5200, %r5196;
	// begin inline asm
	shf.r.wrap.b32 %r5204, %r5206, %r5206, %r11159;
	// end inline asm
	xor.b32  	%r11847, %r11846, %r5204;
	and.b32  	%r11848, %r5206, %r5182;
	not.b32 	%r11849, %r5206;
	and.b32  	%r11850, %r5158, %r11849;
	or.b32  	%r11851, %r11848, %r11850;
	add.s32 	%r11852, %r11851, %r5134;
	add.s32 	%r11853, %r11852, %r11847;
	add.s32 	%r11854, %r11853, %r107;
	add.s32 	%r11855, %r11854, %r4370;
	// begin inline asm
	shf.r.wrap.b32 %r5208, %r5218, %r5218, %r11163;
	// end inline asm
	// begin inline asm
	shf.r.wrap.b32 %r5212, %r5218, %r5218, %r11167;
	// end inline asm
	xor.b32  	%r11856, %r5212, %r5208;
	// begin inline asm
	shf.r.wrap.b32 %r5216, %r5218, %r5218, %r11171;
	// end inline asm
	xor.b32  	%r11857, %r11856, %r5216;
	xor.b32  	%r11858, %r5194, %r5170;
	and.b32  	%r11859, %r5218, %r11858;
	and.b32  	%r11860, %r5194, %r5170;
	xor.b32  	%r11861, %r11859, %r11860;
	add.s32 	%r5230, %r11855, %r5146;
	add.s32 	%r11862, %r11855, %r11861;
	add.s32 	%r5242, %r11862, %r11857;
	// begin inline asm
	shf.r.wrap.b32 %r5220, %r5230, %r5230, %r11151;
	// end inline asm
	// begin inline asm
	shf.r.wrap.b32 %r5224, %r5230, %r5230, %r11155;
	// end inline asm
	xor.b32  	%r11863, %r5224, %r5220;
	// begin inline asm
	shf.r.wrap.b32 %r5228, %r5230, %r5230, %r11159;
	// end inline asm
	xor.b32  	%r11864, %r11863, %r5228;
	and.b32  	%r11865, %r5230, %r5206;
	not.b32 	%r11866, %r5230;
	and.b32  	%r11867, %r5182, %r11866;
	or.b32  	%r11868, %r11865, %r11867;
	add.s32 	%r11869, %r11868, %r5158;
	add.s32 	%r11870, %r11869, %r11864;
	add.s32 	%r11871, %r11870, %r108;
	add.s32 	%r11872, %r11871, %r4386;
	// begin inline asm
	shf.r.wrap.b32 %r5232, %r5242, %r5242, %r11163;
	// end inline asm
	// begin inline asm
	shf.r.wrap.b32 %r5236, %r5242, %r5242, %r11167;
	// end inline asm
	xor.b32  	%r11873, %r5236, %r5232;
	// begin inline asm
	shf.r.wrap.b32 %r5240, %r5242, %r5242, %r11171;
	// end inline asm
	xor.b32  	%r11874, %r11873, %r5240;
	xor.b32  	%r11875, %r5218, %r5194;
	and.b32  	%r11876, %r5242, %r11875;
	and.b32  	%r11877, %r5218, %r5194;
	xor.b32  	%r11878, %r11876, %r11877;
	add.s32 	%r5254, %r11872, %r5170;
	add.s32 	%r11879, %r11872, %r11878;
	add.s32 	%r5266, %r11879, %r11874;
	// begin inline asm
	shf.r.wrap.b32 %r5244, %r5254, %r5254, %r11151;
	// end inline asm
	// begin inline asm
	shf.r.wrap.b32 %r5248, %r5254, %r5254, %r11155;
	// end inline asm
	xor.b32  	%r11880, %r5248, %r5244;
	// begin inline asm
	shf.r.wrap.b32 %r5252, %r5254, %r5254, %r11159;
	// end inline asm
	xor.b32  	%r11881, %r11880, %r5252;
	and.b32  	%r11882, %r5254, %r5230;
	not.b32 	%r11883, %r5254;
	and.b32  	%r11884, %r5206, %r11883;
	or.b32  	%r11885, %r11882, %r11884;
	add.s32 	%r11886, %r11885, %r5182;
	add.s32 	%r11887, %r11886, %r11881;
	add.s32 	%r11888, %r11887, %r109;
	add.s32 	%r11889, %r11888, %r4402;
	// begin inline asm
	shf.r.wrap.b32 %r5256, %r5266, %r5266, %r11163;
	// end inline asm
	// begin inline asm
	shf.r.wrap.b32 %r5260, %r5266, %r5266, %r11167;
	// end inline asm
	xor.b32  	%r11890, %r5260, %r5256;
	// begin inline asm
	shf.r.wrap.b32 %r5264, %r5266, %r5266, %r11171;
	// end inline asm
	xor.b32  	%r11891, %r11890, %r5264;
	xor.b32  	%r11892, %r5242, %r5218;
	and.b32  	%r11893, %r5266, %r11892;
	and.b32  	%r11894, %r5242, %r5218;
	xor.b32  	%r11895, %r11893, %r11894;
	add.s32 	%r5278, %r11889, %r5194;
	add.s32 	%r11896, %r11889, %r11895;
	add.s32 	%r5290, %r11896, %r11891;
	// begin inline asm
	shf.r.wrap.b32 %r5268, %r5278, %r5278, %r11151;
	// end inline asm
	// begin inline asm
	shf.r.wrap.b32 %r5272, %r5278, %r5278, %r11155;
	// end inline asm
	xor.b32  	%r11897, %r5272, %r5268;
	// begin inline asm
	shf.r.wrap.b32 %r5276, %r5278, %r5278, %r11159;
	// end inline asm
	xor.b32  	%r11898, %r11897, %r5276;
	and.b32  	%r11899, %r5278, %r5254;
	not.b32 	%r11900, %r5278;
	and.b32  	%r11901, %r5230, %r11900;
	or.b32  	%r11902, %r11899, %r11901;
	add.s32 	%r11903, %r11902, %r5206;
	add.s32 	%r11904, %r11903, %r11898;
	ld.const.u32 	%r11905, [Kc+40];
	add.s32 	%r11906, %r11904, %r11905;
	add.s32 	%r11907, %r11906, %r4418;
	// begin inline asm
	shf.r.wrap.b32 %r5280, %r5290, %r5290, %r11163;
	// end inline asm
	// begin inline asm
	shf.r.wrap.b32 %r5284, %r5290, %r5290, %r11167;
	// end inline asm
	xor.b32  	%r11908, %r5284, %r5280;
	// begin inline asm
	shf.r.wrap.b32 %r5288, %r5290, %r5290, %r11171;
	// end inline asm
	xor.b32  	%r11909, %r11908, %r5288;
	xor.b32  	%r11910, %r5266, %r5242;
	and.b32  	%r11911, %r5290, %r11910;
	and.b32  	%r11912, %r5266, %r5242;
	xor.b32  	%r11913, %r11911, %r11912;
	add.s32 	%r5302, %r11907, %r5218;
	add.s32 	%r11914, %r11907, %r11913;
	add.s32 	%r5314, %r11914, %r11909;
	// begin inline asm
	shf.r.wrap.b32 %r5292, %r5302, %r5302, %r11151;
	// end inline asm
	// begin inline asm
	shf.r.wrap.b32 %r5296, %r5302, %r5302, %r11155;
	// end inline asm
	xor.b32  	%r11915, %r5296, %r5292;
	// begin inline asm
	shf.r.wrap.b32 %r5300, %r5302, %r5302, %r11159;
	// end inline asm
	xor.b32  	%r11916, %r11915, %r5300;
	and.b32  	%r11917, %r5302, %r5278;
	not.b32 	%r11918, %r5302;
	and.b32  	%r11919, %r5254, %r11918;
	or.b32  	%r11920, %r11917, %r11919;
	add.s32 	%r11921, %r11920, %r5230;
	add.s32 	%r11922, %r11921, %r11916;
	ld.const.u32 	%r11923, [Kc+44];
	add.s32 	%r11924, %r11922, %r11923;
	add.s32 	%r11925, %r11924, %r4434;
	// begin inline asm
	shf.r.wrap.b32 %r5304, %r5314, %r5314, %r11163;
	// end inline asm
	// begin inline asm
	shf.r.wrap.b32 %r5308, %r5314, %r5314, %r11167;
	// end inline asm
	xor.b32  	%r11926, %r5308, %r5304;
	// begin inline asm
	shf.r.wrap.b32 %r5312, %r5314, %r5314, %r11171;
	// end inline asm
	xor.b32  	%r11927, %r11926, %r5312;
	xor.b32  	%r11928, %r5290, %r5266;
	and.b32  	%r11929, %r5314, %r11928;
	and.b32  	%r11930, %r5290, %r5266;
	xor.b32  	%r11931, %r11929, %r11930;
	add.s32 	%r5326, %r11925, %r5242;
	add.s32 	%r11932, %r11925, %r11931;
	add.s32 	%r5338, %r11932, %r11927;
	// begin inline asm
	shf.r.wrap.b32 %r5316, %r5326, %r5326, %r11151;
	// end inline asm
	// begin inline asm
	shf.r.wrap.b32 %r5320, %r5326, %r5326, %r11155;
	// end inline asm
	xor.b32  	%r11933, %r5320, %r5316;
	// begin inline asm
	shf.r.wrap.b32 %r5324, %r5326, %r5326, %r11159;
	// end inline asm
	xor.b32  	%r11934, %r11933, %r5324;
	and.b32  	%r11935, %r5326, %r5302;
	not.b32 	%r11936, %r5326;
	and.b32  	%r11937, %r5278, %r11936;
	or.b32  	%r11938, %r11935, %r11937;
	add.s32 	%r11939, %r11938, %r5254;
	add.s32 	%r11940, %r11939, %r11934;
	ld.const.u32 	%r11941, [Kc+48];
	add.s32 	%r11942, %r11940, %r11941;
	add.s32 	%r11943, %r11942, %r4450;
	// begin inline asm
	shf.r.wrap.b32 %r5328, %r5338, %r5338, %r11163;
	// end inline asm
	// begin inline asm
	shf.r.wrap.b32 %r5332, %r5338, %r5338, %r11167;
	// end inline asm
	xor.b32  	%r11944, %r5332, %r5328;
	// begin inline asm
	shf.r.wrap.b32 %r5336, %r5338, %r5338, %r11171;
	// end inline asm
	xor.b32  	%r11945, %r11944, %r5336;
	xor.b32  	%r11946, %r5314, %r5290;
	and.b32  	%r11947, %r5338, %r11946;
	and.b32  	%r11948, %r5314, %r5290;
	xor.b32  	%r11949, %r11947, %r11948;
	add.s32 	%r5350, %r11943, %r5266;
	add.s32 	%r11950, %r11943, %r11949;
	add.s32 	%r5362, %r11950, %r11945;
	// begin inline asm
	shf.r.wrap.b32 %r5340, %r5350, %r5350, %r11151;
	// end inline asm
	// begin inline asm
	shf.r.wrap.b32 %r5344, %r5350, %r5350, %r11155;
	// end inline asm
	xor.b32  	%r11951, %r5344, %r5340;
	// begin inline asm
	shf.r.wrap.b32 %r5348, %r5350, %r5350, %r11159;
	// end inline asm
	xor.b32  	%r11952, %r11951, %r5348;
	and.b32  	%r11953, %r5350, %r5326;
	not.b32 	%r11954, %r5350;
	and.b32  	%r11955, %r5302, %r11954;
	or.b32  	%r11956, %r11953, %r11955;
	add.s32 	%r11957, %r11956, %r5278;
	add.s32 	%r11958, %r11957, %r11952;
	ld.const.u32 	%r11959, [Kc+52];
	add.s32 	%r11960, %r11958, %r11959;
	add.s32 	%r11961, %r11960, %r4466;
	// begin inline asm
	shf.r.wrap.b32 %r5352, %r5362, %r5362, %r11163;
	// end inline asm
	// begin inline asm
	shf.r.wrap.b32 %r5356, %r5362, %r5362, %r11167;
	// end inline asm
	xor.b32  	%r11962, %r5356, %r5352;
	// begin inline asm
	shf.r.wrap.b32 %r5360, %r5362, %r5362, %r11171;
	// end inline asm
	xor.b32  	%r11963, %r11962, %r5360;
	xor.b32  	%r11964, %r5338, %r5314;
	and.b32  	%r11965, %r5362, %r11964;
	and.b32  	%r11966, %r5338, %r5314;
	xor.b32  	%r11967, %r11965, %r11966;
	add.s32 	%r5374, %r11961, %r5290;
	add.s32 	%r11968, %r11961, %r11967;
	add.s32 	%r5386, %r11968, %r11963;
	// begin inline asm
	shf.r.wrap.b32 %r5364, %r5374, %r5374, %r11151;
	// end inline asm
	// begin inline asm
	shf.r.wrap.b32 %r5368, %r5374, %r5374, %r11155;
	// end inline asm
	xor.b32  	%r11969, %r5368, %r5364;
	// begin inline asm
	shf.r.wrap.b32 %r5372, %r5374, %r5374, %r11159;
	// end inline asm
	xor.b32  	%r11970, %r11969, %r5372;
	and.b32  	%r11971, %r5374, %r5350;
	not.b32 	%r11972, %r5374;
	and.b32  	%r11973, %r5326, %r11972;
	or.b32  	%r11974, %r11971, %r11973;
	add.s32 	%r11975, %r11974, %r5302;
	add.s32 	%r11976, %r11975, %r11970;
	ld.const.u32 	%r11977, [Kc+56];
	add.s32 	%r11978, %r11976, %r11977;
	add.s32 	%r11979, %r11978, %r4482;
	// begin inline asm
	shf.r.wrap.b32 %r5376, %r5386, %r5386, %r11163;
	// end inline asm
	// begin inline asm
	shf.r.wrap.b32 %r5380, %r5386, %r5386, %r11167;
	// end inline asm
	xor.b32  	%r11980, %r5380, %r5376;
	// begin inline asm
	shf.r.wrap.b32 %r5384, %r5386, %r5386, %r11171;
	// end inline asm
	xor.b32  	%r11981, %r11980, %r5384;
	xor.b32  	%r11982, %r5362, %r5338;
	and.b32  	%r11983, %r5386, %r11982;
	and.b32  	%r11984, %r5362, %r5338;
	xor.b32  	%r11985, %r11983, %r11984;
	add.s32 	%r5398, %r11979, %r5314;
	add.s32 	%r11986, %r11979, %r11985;
	add.s32 	%r5410, %r11986, %r11981;
	// begin inline asm
	shf.r.wrap.b32 %r5388, %r5398, %r5398, %r11151;
	// end inline asm
	// begin inline asm
	shf.r.wrap.b32 %r5392, %r5398, %r5398, %r11155;
	// end inline asm
	xor.b32  	%r11987, %r5392, %r5388;
	// begin inline asm
	shf.r.wrap.b32 %r5396, %r5398, %r5398, %r11159;
	// end inline asm
	xor.b32  	%r11988, %r11987, %r5396;
	and.b32  	%r11989, %r5398, %r5374;
	not.b32 	%r11990, %r5398;
	and.b32  	%r11991, %r5350, %r11990;
	or.b32  	%r11992, %r11989, %r11991;
	add.s32 	%r11993, %r11992, %r5326;
	add.s32 	%r11994, %r11993, %r11988;
	ld.const.u32 	%r11995, [Kc+60];
	add.s32 	%r11996, %r11994, %r11995;
	add.s32 	%r11997, %r11996, %r4498;
	// begin inline asm
	shf.r.wrap.b32 %r5400, %r5410, %r5410, %r11163;
	// end inline asm
	// begin inline asm
	shf.r.wrap.b32 %r5404, %r5410, %r5410, %r11167;
	// end inline asm
	xor.b32  	%r11998, %r5404, %r5400;
	// begin inline asm
	shf.r.wrap.b32 %r5408, %r5410, %r5410, %r11171;
	// end inline asm
	xor.b32  	%r11999, %r11998, %r5408;
	xor.b32  	%r12000, %r5386, %r5362;
	and.b32  	%r12001, %r5410, %r12000;
	and.b32  	%r12002, %r5386, %r5362;
	xor.b32  	%r12003, %r12001, %r12002;
	add.s32 	%r5422, %r11997, %r5338;
	add.s32 	%r12004, %r11997, %r12003;
	add.s32 	%r5434, %r12004, %r11999;
	// begin inline asm
	shf.r.wrap.b32 %r5412, %r5422, %r5422, %r11151;
	// end inline asm
	// begin inline asm
	shf.r.wrap.b32 %r5416, %r5422, %r5422, %r11155;
	// end inline asm
	xor.b32  	%r12005, %r5416, %r5412;
	// begin inline asm
	shf.r.wrap.b32 %r5420, %r5422, %r5422, %r11159;
	// end inline asm
	xor.b32  	%r12006, %r12005, %r5420;
	and.b32  	%r12007, %r5422, %r5398;
	not.b32 	%r12008, %r5422;
	and.b32  	%r12009, %r5374, %r12008;
	or.b32  	%r12010, %r12007, %r12009;
	add.s32 	%r12011, %r12010, %r5350;
	add.s32 	%r12012, %r12011, %r12006;
	ld.const.u32 	%r12013, [Kc+64];
	add.s32 	%r12014, %r12012, %r12013;
	add.s32 	%r12015, %r12014, %r4514;
	// begin inline asm
	shf.r.wrap.b32 %r5424, %r5434, %r5434, %r11163;
	// end inline asm
	// begin inline asm
	shf.r.wrap.b32 %r5428, %r5434, %r5434, %r11167;
	// end inline asm
	xor.b32  	%r12016, %r5428, %r5424;
	// begin inline asm
	shf.r.wrap.b32 %r5432, %r5434, %r5434, %r11171;
	// end inline asm
	xor.b32  	%r12017, %r12016, %r5432;
	xor.b32  	%r12018, %r5410, %r5386;
	and.b32  	%r12019, %r5434, %r12018;
	and.b32  	%r12020, %r5410, %r5386;
	xor.b32  	%r12021, %r12019, %r12020;
	add.s32 	%r5446, %r12015, %r5362;
	add.s32 	%r12022, %r12015, %r12021;
	add.s32 	%r5458, %r12022, %r12017;
	// begin inline asm
	shf.r.wrap.b32 %r5436, %r5446, %r5446, %r11151;
	// end inline asm
	// begin inline asm
	shf.r.wrap.b32 %r5440, %r5446, %r5446, %r11155;
	// end inline asm
	xor.b32  	%r12023, %r5440, %r5436;
	// begin inline asm
	shf.r.wrap.b32 %r5444, %r5446, %r5446, %r11159;
	// end inline asm
	xor.b32  	%r12024, %r12023, %r5444;
	and.b32  	%r12025, %r5446, %r5422;
	not.b32 	%r12026, %r5446;
	and.b32  	%r12027, %r5398, %r12026;
	or.b32  	%r12028, %r12025, %r12027;
	add.s32 	%r12029, %r12028, %r5374;
	add.s32 	%r12030, %r12029, %r12024;
	ld.const.u32 	%r12031, [Kc+68];
	add.s32 	%r12032, %r12030, %r12031;
	add.s32 	%r12033, %r12032, %r4530;
	// begin inline asm
	shf.r.wrap.b32 %r5448, %r5458, %r5458, %r11163;
	// end inline asm
	// begin inline asm
	shf.r.wrap.b32 %r5452, %r5458, %r5458, %r11167;
	// end inline asm
	xor.b32  	%r12034, %r5452, %r5448;
	// begin inline asm
	shf.r.wrap.b32 %r5456, %r5458, %r5458, %r11171;
	// end inline asm
	xor.b32  	%r12035, %r12034, %r5456;
	xor.b32  	%r12036, %r5434, %r5410;
	and.b32  	%r12037, %r5458, %r12036;
	and.b32  	%r12038, %r5434, %r5410;
	xor.b32  	%r12039, %r12037, %r12038;
	add.s32 	%r5470, %r12033, %r5386;
	add.s32 	%r12040, %r12033, %r12039;
	add.s32 	%r5482, %r12040, %r12035;
	// begin inline asm
	shf.r.wrap.b32 %r5460, %r5470, %r5470, %r11151;
	// end inline asm
	// begin inline asm
	shf.r.wrap.b32 %r5464, %r5470, %r5470, %r11155;
	// end inline asm
	xor.b32  	%r12041, %r5464, %r5460;
	// begin inline asm
	shf.r.wrap.b32 %r5468, %r5470, %r5470, %r11159;
	// end inline asm
	xor.b32  	%r12042, %r12041, %r5468;
	and.b32  	%r12043, %r5470, %r5446;
	not.b32 	%r12044, %r5470;
	and.b32  	%r12045, %r5422, %r12044;
	or.b32  	%r12046, %r12043, %r12045;
	add.s32 	%r12047, %r12046, %r5398;
	add.s32 	%r12048, %r12047, %r12042;
	ld.const.u32 	%r12049, [Kc+72];
	add.s32 	%r12050, %r12048, %r12049;
	add.s32 	%r12051, %r12050, %r4546;
	// begin inline asm
	shf.r.wrap.b32 %r5472, %r5482, %r5482, %r11163;
	// end inline asm
	// begin inline asm
	shf.r.wrap.b32 %r5476, %r5482, %r5482, %r11167;
	// end inline asm
	xor.b32  	%r12052, %r5476, %r5472;
	// begin inline asm
	shf.r.wrap.b32 %r5480, %r5482, %r5482, %r11171;
	// end inline asm
	xor.b32  	%r12053, %r12052, %r5480;
	xor.b32  	%r12054, %r5458, %r5434;
	and.b32  	%r12055, %r5482, %r12054;
	and.b32  	%r12056, %r5458, %r5434;
	xor.b32  	%r12057, %r12055, %r12056;
	add.s32 	%r5494, %r12051, %r5410;
	add.s32 	%r12058, %r12051, %r12057;
	add.s32 	%r5506, %r12058, %r12053;
	// begin inline asm
	shf.r.wrap.b32 %r5484, %r5494, %r5494, %r11151;
	// end inline asm
	// begin inline asm
	shf.r.wrap.b32 %r5488, %r5494, %r5494, %r11155;
	// end inline asm
	xor.b32  	%r12059, %r5488, %r5484;
	// begin inline asm
	shf.r.wrap.b32 %r5492, %r5494, %r5494, %r11159;
	// end inline asm
	xor.b32  	%r12060, %r12059, %r5492;
	and.b32  	%r12061, %r5494, %r5470;
	not.b32 	%r12062, %r5494;
	and.b32  	%r12063, %r5446, %r12062;
	or.b32  	%r12064, %r12061, %r12063;
	add.s32 	%r12065, %r12064, %r5422;
	add.s32 	%r12066, %r12065, %r12060;
	ld.const.u32 	%r12067, [Kc+76];
	add.s32 	%r12068, %r12066, %r12067;
	add.s32 	%r12069, %r12068, %r4562;
	// begin inline asm
	shf.r.wrap.b32 %r5496, %r5506, %r5506, %r11163;
	// end inline asm
	// begin inline asm
	shf.r.wrap.b32 %r5500, %r5506, %r5506, %r11167;
	// end inline asm
	xor.b32  	%r12070, %r5500, %r5496;
	// begin inline asm
	shf.r.wrap.b32 %r5504, %r5506, %r5506, %r11171;
	// end inline asm
	xor.b32  	%r12071, %r12070, %r5504;
	xor.b32  	%r12072, %r5482, %r5458;
	and.b32  	%r12073, %r5506, %r12072;
	and.b32  	%r12074, %r5482, %r5458;
	xor.b32  	%r12075, %r12073, %r12074;
	add.s32 	%r5518, %r12069, %r5434;
	add.s32 	%r12076, %r12069, %r12075;
	add.s32 	%r5530, %r12076, %r12071;
	// begin inline asm
	shf.r.wrap.b32 %r5508, %r5518, %r5518, %r11151;
	// end inline asm
	// begin inline asm
	shf.r.wrap.b32 %r5512, %r5518, %r5518, %r11155;
	// end inline asm
	xor.b32  	%r12077, %r5512, %r5508;
	// begin inline asm
	shf.r.wrap.b32 %r5516, %r5518, %r5518, %r11159;
	// end inline asm
	xor.b32  	%r12078, %r12077, %r5516;
	and.b32  	%r12079, %r5518, %r5494;
	not.b32 	%r12080, %r5518;
	and.b32  	%r12081, %r5470, %r12080;
	or.b32  	%r12082, %r12079, %r12081;
	add.s32 	%r12083, %r12082, %r5446;
	add.s32 	%r12084, %r12083, %r12078;
	ld.const.u32 	%r12085, [Kc+80];
	add.s32 	%r12086, %r12084, %r12085;
	add.s32 	%r12087, %r12086, %r4578;
	// begin inline asm
	shf.r.wrap.b32 %r5520, %r5530, %r5530, %r11163;
	// end inline asm
	// begin inline asm
	shf.r.wrap.b32 %r5524, %r5530, %r5530, %r11167;
	// end inline asm
	xor.b32  	%r12088, %r5524, %r5520;
	// begin inline asm
	shf.r.wrap.b32 %r5528, %r5530, %r5530, %r11171;
	// end inline asm
	xor.b32  	%r12089, %r12088, %r5528;
	xor.b32  	%r12090, %r5506, %r5482;
	and.b32  	%r12091, %r5530, %r12090;
	and.b32  	%r12092, %r5506, %r5482;
	xor.b32  	%r12093, %r12091, %r12092;
	add.s32 	%r5542, %r12087, %r5458;
	add.s32 	%r12094, %r12087, %r12093;
	add.s32 	%r5554, %r12094, %r12089;
	// begin inline asm
	shf.r.wrap.b32 %r5532, %r5542, %r5542, %r11151;
	// end inline asm
	// begin inline asm
	shf.r.wrap.b32 %r5536, %r5542, %r5542, %r11155;
	// end inline asm
	xor.b32  	%r12095, %r5536, %r5532;
	// begin inline asm
	shf.r.wrap.b32 %r5540, %r5542, %r5542, %r11159;
	// end inline asm
	xor.b32  	%r12096, %r12095, %r5540;
	and.b32  	%r12097, %r5542, %r5518;
	not.b32 	%r12098, %r5542;
	and.b32  	%r12099, %r5494, %r12098;
	or.b32  	%r12100, %r12097, %r12099;
	add.s32 	%r12101, %r12100, %r5470;
	add.s32 	%r12102, %r12101, %r12096;
	ld.const.u32 	%r12103, [Kc+84];
	add.s32 	%r12104, %r12102, %r12103;
	add.s32 	%r12105, %r12104, %r4594;
	// begin inline asm
	shf.r.wrap.b32 %r5544, %r5554, %r5554, %r11163;
	// end inline asm
	// begin inline asm
	shf.r.wrap.b32 %r5548, %r5554, %r5554, %r11167;
	// end inline asm
	xor.b32  	%r12106, %r5548, %r5544;
	// begin inline asm
	shf.r.wrap.b32 %r5552, %r5554, %r5554, %r11171;
	// end inline asm
	xor.b32  	%r12107, %r12106, %r5552;
	xor.b32  	%r12108, %r5530, %r5506;
	and.b32  	%r12109, %r5554, %r12108;
	and.b32  	%r12110, %r5530, %r5506;
	xor.b32  	%r12111, %r12109, %r12110;
	add.s32 	%r5566, %r12105, %r5482;
	add.s32 	%r12112, %r12105, %r12111;
	add.s32 	%r5578, %r12112, %r12107;
	// begin inline asm
	shf.r.wrap.b32 %r5556, %r5566, %r5566, %r11151;
	// end inline asm
	// begin inline asm
	shf.r.wrap.b32 %r5560, %r5566, %r5566, %r11155;
	// end inline asm
	xor.b32  	%r12113, %r5560, %r5556;
	// begin inline asm
	shf.r.wrap.b32 %r5564, %r5566, %r5566, %r11159;
	// end inline asm
	xor.b32  	%r12114, %r12113, %r5564;
	and.b32  	%r12115, %r5566, %r5542;
	not.b32 	%r12116, %r5566;
	and.b32  	%r12117, %r5518, %r12116;
	or.b32  	%r12118, %r12115, %r12117;
	add.s32 	%r12119, %r12118, %r5494;
	add.s32 	%r12120, %r12119, %r12114;
	ld.const.u32 	%r12121, [Kc+88];
	add.s32 	%r12122, %r12120, %r12121;
	add.s32 	%r12123, %r12122, %r4610;
	// begin inline asm
	shf.r.wrap.b32 %r5568, %r5578, %r5578, %r11163;
	// end inline asm
	// begin inline asm
	shf.r.wrap.b32 %r5572, %r5578, %r5578, %r11167;
	// end inline asm
	xor.b32  	%r12124, %r5572, %r5568;
	// begin inline asm
	shf.r.wrap.b32 %r5576, %r5578, %r5578, %r11171;
	// end inline asm
	xor.b32  	%r12125, %r12124, %r5576;
	xor.b32  	%r12126, %r5554, %r5530;
	and.b32  	%r12127, %r5578, %r12126;
	and.b32  	%r12128, %r5554, %r5530;
	xor.b32  	%r12129, %r12127, %r12128;
	add.s32 	%r5590, %r12123, %r5506;
	add.s32 	%r12130, %r12123, %r12129;
	add.s32 	%r5602, %r12130, %r12125;
	// begin inline asm
	shf.r.wrap.b32 %r5580, %r5590, %r5590, %r11151;
	// end inline asm
	// begin inline asm
	shf.r.wrap.b32 %r5584, %r5590, %r5590, %r11155;
	// end inline asm
	xor.b32  	%r12131, %r5584, %r5580;
	// begin inline asm
	shf.r.wrap.b32 %r5588, %r5590, %r5590, %r11159;
	// end inline asm
	xor.b32  	%r12132, %r12131, %r5588;
	and.b32  	%r12133, %r5590, %r5566;
	not.b32 	%r12134, %r5590;
	and.b32  	%r12135, %r5542, %r12134;
	or.b32  	%r12136, %r12133, %r12135;
	add.s32 	%r12137, %r12136, %r5518;
	add.s32 	%r12138, %r12137, %r12132;
	ld.const.u32 	%r12139, [Kc+92];
	add.s32 	%r12140, %r12138, %r12139;
	add.s32 	%r12141, %r12140, %r4626;
	// begin inline asm
	shf.r.wrap.b32 %r5592, %r5602, %r5602, %r11163;
	// end inline asm
	// begin inline asm
	shf.r.wrap.b32 %r5596, %r5602, %r5602, %r11167;
	// end inline asm
	xor.b32  	%r12142, %r5596, %r5592;
	// begin inline asm
	shf.r.wrap.b32 %r5600, %r5602, %r5602, %r11171;
	// end inline asm
	xor.b32  	%r12143, %r12142, %r5600;
	xor.b32  	%r12144, %r5578, %r5554;
	and.b32  	%r12145, %r5602, %r12144;
	and.b32  	%r12146, %r5578, %r5554;
	xor.b32  	%r12147, %r12145, %r12146;
	add.s32 	%r5614, %r12141, %r5530;
	add.s32 	%r12148, %r12141, %r12147;
	add.s32 	%r5626, %r12148, %r12143;
	// begin inline asm
	shf.r.wrap.b32 %r5604, %r5614, %r5614, %r11151;
	// end inline asm
	// begin inline asm
	shf.r.wrap.b32 %r5608, %r5614, %r5614, %r11155;
	// end inline asm
	xor.b32  	%r12149, %r5608, %r5604;
	// begin inline asm
	shf.r.wrap.b32 %r5612, %r5614, %r5614, %r11159;
	// end inline asm
	xor.b32  	%r12150, %r12149, %r5612;
	and.b32  	%r12151, %r5614, %r5590;
	not.b32 	%r12152, %r5614;
	and.b32  	%r12153, %r5566, %r12152;
	or.b32  	%r12154, %r12151, %r12153;
	add.s32 	%r12155, %r12154, %r5542;
	add.s32 	%r12156, %r12155, %r12150;
	ld.const.u32 	%r12157, [Kc+96];
	add.s32 	%r12158, %r12156, %r12157;
	add.s32 	%r12159, %r12158, %r4642;
	// begin inline asm
	shf.r.wrap.b32 %r5616, %r5626, %r5626, %r11163;
	// end inline asm
	// begin inline asm
	shf.r.wrap.b32 %r5620, %r5626, %r5626, %r11167;
	// end inline asm
	xor.b32  	%r12160, %r5620, %r5616;
	// begin inline asm
	shf.r.wrap.b32 %r5624, %r5626, %r5626, %r11171;
	// end inline asm
	xor.b32  	%r12161, %r12160, %r5624;
	xor.b32  	%r12162, %r5602, %r5578;
	and.b32  	%r12163, %r5626, %r12162;
	and.b32  	%r12164, %r5602, %r5578;
	xor.b32  	%r12165, %r12163, %r12164;
	add.s32 	%r5638, %r12159, %r5554;
	add.s32 	%r12166, %r12159, %r12165;
	add.s32 	%r5650, %r12166, %r12161;
	// begin inline asm
	shf.r.wrap.b32 %r5628, %r5638, %r5638, %r11151;
	// end inline asm
	// begin inline asm
	shf.r.wrap.b32 %r5632, %r5638, %r5638, %r11155;
	// end inline asm
	xor.b32  	%r12167, %r5632, %r5628;
	// begin inline asm
	shf.r.wrap.b32 %r5636, %r5638, %r5638, %r11159;
	// end inline asm
	xor.b32  	%r12168, %r12167, %r5636;
	and.b32  	%r12169, %r5638, %r5614;
	not.b32 	%r12170, %r5638;
	and.b32  	%r12171, %r5590, %r12170;
	or.b32  	%r12172, %r12169, %r12171;
	add.s32 	%r12173, %r12172, %r5566;
	add.s32 	%r12174, %r12173, %r12168;
	ld.const.u32 	%r12175, [Kc+100];
	add.s32 	%r12176, %r12174, %r12175;
	add.s32 	%r12177, %r12176, %r4658;
	// begin inline asm
	shf.r.wrap.b32 %r5640, %r5650, %r5650, %r11163;
	// end inline asm
	// begin inline asm
	shf.r.wrap.b32 %r5644, %r5650, %r5650, %r11167;
	// end inline asm
	xor.b32  	%r12178, %r5644, %r5640;
	// begin inline asm
	shf.r.wrap.b32 %r5648, %r5650, %r5650, %r11171;
	// end inline asm
	xor.b32  	%r12179, %r12178, %r5648;
	xor.b32  	%r12180, %r5626, %r5602;
	and.b32  	%r12181, %r5650, %r12180;
	and.b32  	%r12182, %r5626, %r5602;
	xor.b32  	%r12183, %r12181, %r12182;
	add.s32 	%r5662, %r12177, %r5578;
	add.s32 	%r12184, %r12177, %r12183;
	add.s32 	%r5674, %r12184, %r12179;
	// begin inline asm
	shf.r.wrap.b32 %r5652, %r5662, %r5662, %r11151;
	// end inline asm
	// begin inline asm
	shf.r.wrap.b32 %r5656, %r5662, %r5662, %r11155;
	// end inline asm
	xor.b32  	%r12185, %r5656, %r5652;
	// begin inline asm
	shf.r.wrap.b32 %r5660, %r5662, %r5662, %r11159;
	// end inline asm
	xor.b32  	%r12186, %r12185, %r5660;
	and.b32  	%r12187, %r5662, %r5638;
	not.b32 	%r12188, %r5662;
	and.b32  	%r12189, %r5614, %r12188;
	or.b32  	%r12190, %r12187, %r12189;
	add.s32 	%r12191, %r12190, %r5590;
	add.s32 	%r12192, %r12191, %r12186;
	ld.const.u32 	%r12193, [Kc+104];
	add.s32 	%r12194, %r12192, %r12193;
	add.s32 	%r12195, %r12194, %r4674;
	// begin inline asm
	shf.r.wrap.b32 %r5664, %r5674, %r5674, %r11163;
	// end inline asm
	// begin inline asm
	shf.r.wrap.b32 %r5668, %r5674, %r5674, %r11167;
	// end inline asm
	xor.b32  	%r12196, %r5668, %r5664;
	// begin inline asm
	shf.r.wrap.b32 %r5672, %r5674, %r5674, %r11171;
	// end inline asm
	xor.b32  	%r12197, %r12196, %r5672;
	xor.b32  	%r12198, %r5650, %r5626;
	and.b32  	%r12199, %r5674, %r12198;
	and.b32  	%r12200, %r5650, %r5626;
	xor.b32  	%r12201, %r12199, %r12200;
	add.s32 	%r5686, %r12195, %r5602;
	add.s32 	%r12202, %r12195, %r12201;
	add.s32 	%r5698, %r12202, %r12197;
	// begin inline asm
	shf.r.wrap.b32 %r5676, %r5686, %r5686, %r11151;
	// end inline asm
	// begin inline asm
	shf.r.wrap.b32 %r5680, %r5686, %r5686, %r11155;
	// end inline asm
	xor.b32  	%r12203, %r5680, %r5676;
	// begin inline asm
	shf.r.wrap.b32 %r5684, %r5686, %r5686, %r11159;
	// end inline asm
	xor.b32  	%r12204, %r12203, %r5684;
	and.b32  	%r12205, %r5686, %r5662;
	not.b32 	%r12206, %r5686;
	and.b32  	%r12207, %r5638, %r12206;
	or.b32  	%r12208, %r12205, %r12207;
	add.s32 	%r12209, %r12208, %r5614;
	add.s32 	%r12210, %r12209, %r12204;
	ld.const.u32 	%r12211, [Kc+108];
	add.s32 	%r12212, %r12210, %r12211;
	add.s32 	%r12213, %r12212, %r4690;
	// begin inline asm
	shf.r.wrap.b32 %r5688, %r5698, %r5698, %r11163;
	// end inline asm
	// begin inline asm
	shf.r.wrap.b32 %r5692, %r5698, %r5698, %r11167;
	// end inline asm
	xor.b32  	%r12214, %r5692, %r5688;
	// begin inline asm
	shf.r.wrap.b32 %r5696, %r5698, %r5698, %r11171;
	// end inline asm
	xor.b32  	%r12215, %r12214, %r5696;
	xor.b32  	%r12216, %r5674, %r5650;
	and.b32  	%r12217, %r5698, %r12216;
	and.b32  	%r12218, %r5674, %r5650;
	xor.b32  	%r12219, %r12217, %r12218;
	add.s32 	%r5710, %r12213, %r5626;
	add.s32 	%r12220, %r12213, %r12219;
	add.s32 	%r5722, %r12220, %r12215;
	// begin inline asm
	shf.r.wrap.b32 %r5700, %r5710, %r5710, %r11151;
	// end inline asm
	// begin inline asm
	shf.r.wrap.b32 %r5704, %r5710, %r5710, %r11155;
	// end inline asm
	xor.b32  	%r12221, %r5704, %r5700;
	// begin inline asm
	shf.r.wrap.b32 %r5708, %r5710, %r5710, %r11159;
	// end inline asm
	xor.b32  	%r12222, %r12221, %r5708;
	and.b32  	%r12223, %r5710, %r5686;
	not.b32 	%r12224, %r5710;
	and.b32  	%r12225, %r5662, %r12224;
	or.b32  	%r12226, %r12223, %r12225;
	add.s32 	%r12227, %r12226, %r5638;
	add.s32 	%r12228, %r12227, %r12222;
	ld.const.u32 	%r12229, [Kc+112];
	add.s32 	%r12230, %r12228, %r12229;
	add.s32 	%r12231, %r12230, %r4706;
	// begin inline asm
	shf.r.wrap.b32 %r5712, %r5722, %r5722, %r11163;
	// end inline asm
	// begin inline asm
	shf.r.wrap.b32 %r5716, %r5722, %r5722, %r11167;
	// end inline asm
	xor.b32  	%r12232, %r5716, %r5712;
	// begin inline asm
	shf.r.wrap.b32 %r5720, %r5722, %r5722, %r11171;
	// end inline asm
	xor.b32  	%r12233, %r12232, %r5720;
	xor.b32  	%r12234, %r5698, %r5674;
	and.b32  	%r12235, %r5722, %r12234;
	and.b32  	%r12236, %r5698, %r5674;
	xor.b32  	%r12237, %r12235, %r12236;
	add.s32 	%r5734, %r12231, %r5650;
	add.s32 	%r12238, %r12231, %r12237;
	add.s32 	%r5746, %r12238, %r12233;
	// begin inline asm
	shf.r.wrap.b32 %r5724, %r5734, %r5734, %r11151;
	// end inline asm
	// begin inline asm
	shf.r.wrap.b32 %r5728, %r5734, %r5734, %r11155;
	// end inline asm
	xor.b32  	%r12239, %r5728, %r5724;
	// begin inline asm
	shf.r.wrap.b32 %r5732, %r5734, %r5734, %r11159;
	// end inline asm
	xor.b32  	%r12240, %r12239, %r5732;
	and.b32  	%r12241, %r5734, %r5710;
	not.b32 	%r12242, %r5734;
	and.b32  	%r12243, %r5686, %r12242;
	or.b32  	%r12244, %r12241, %r12243;
	add.s32 	%r12245, %r12244, %r5662;
	add.s32 	%r12246, %r12245, %r12240;
	ld.const.u32 	%r12247, [Kc+116];
	add.s32 	%r12248, %r12246, %r12247;
	add.s32 	%r12249, %r12248, %r4722;
	// begin inline asm
	shf.r.wrap.b32 %r5736, %r5746, %r5746, %r11163;
	// end inline asm
	// begin inline asm
	shf.r.wrap.b32 %r5740, %r5746, %r5746, %r11167;
	// end inline asm
	xor.b32  	%r12250, %r5740, %r5736;
	// begin inline asm
	shf.r.wrap.b32 %r5744, %r5746, %r5746, %r11171;
	// end inline asm
	xor.b32  	%r12251, %r12250, %r5744;
	xor.b32  	%r12252, %r5722, %r5698;
	and.b32  	%r12253, %r5746, %r12252;
	and.b32  	%r12254, %r5722, %r5698;
	xor.b32  	%r12255, %r12253, %r12254;
	add.s32 	%r5758, %r12249, %r5674;
	add.s32 	%r12256, %r12249, %r12255;
	add.s32 	%r5770, %r12256, %r12251;
	// begin inline asm
	shf.r.wrap.b32 %r5748, %r5758, %r5758, %r11151;
	// end inline asm
	// begin inline asm
	shf.r.wrap.b32 %r5752, %r5758, %r5758, %r11155;
	// end inline asm
	xor.b32  	%r12257, %r5752, %r5748;
	// begin inline asm
	shf.r.wrap.b32 %r5756, %r5758, %r5758, %r11159;
	// end inline asm
	xor.b32  	%r12258, %r12257, %r5756;
	and.b32  	%r12259, %r5758, %r5734;
	not.b32 	%r12260, %r5758;
	and.b32  	%r12261, %r5710, %r12260;
	or.b32  	%r12262, %r12259, %r12261;
	add.s32 	%r12263, %r12262, %r5686;
	add.s32 	%r12264, %r12263, %r12258;
	ld.const.u32 	%r12265, [Kc+120];
	add.s32 	%r12266, %r12264, %r12265;
	add.s32 	%r12267, %r12266, %r4738;
	// begin inline asm
	shf.r.wrap.b32 %r5760, %r5770, %r5770, %r11163;
	// end inline asm
	// begin inline asm
	shf.r.wrap.b32 %r5764, %r5770, %r5770, %r11167;
	// end inline asm
	xor.b32  	%r12268, %r5764, %r5760;
	// begin inline asm
	shf.r.wrap.b32 %r5768, %r5770, %r5770, %r11171;
	// end inline asm
	xor.b32  	%r12269, %r12268, %r5768;
	xor.b32  	%r12270, %r5746, %r5722;
	and.b32  	%r12271, %r5770, %r12270;
	and.b32  	%r12272, %r5746, %r5722;
	xor.b32  	%r12273, %r12271, %r12272;
	add.s32 	%r5782, %r12267, %r5698;
	add.s32 	%r12274, %r12267, %r12273;
	add.s32 	%r5794, %r12274, %r12269;
	// begin inline asm
	shf.r.wrap.b32 %r5772, %r5782, %r5782, %r11151;
	// end inline asm
	// begin inline asm
	shf.r.wrap.b32 %r5776, %r5782, %r5782, %r11155;
	// end inline asm
	xor.b32  	%r12275, %r5776, %r5772;
	// begin inline asm
	shf.r.wrap.b32 %r5780, %r5782, %r5782, %r11159;
	// end inline asm
	xor.b32  	%r12276, %r12275, %r5780;
	and.b32  	%r12277, %r5782, %r5758;
	not.b32 	%r12278, %r5782;
	and.b32  	%r12279, %r5734, %r12278;
	or.b32  	%r12280, %r12277, %r12279;
	add.s32 	%r12281, %r12280, %r5710;
	add.s32 	%r12282, %r12281, %r12276;
	ld.const.u32 	%r12283, [Kc+124];
	add.s32 	%r12284, %r12282, %r12283;
	add.s32 	%r12285, %r12284, %r4754;
	// begin inline asm
	shf.r.wrap.b32 %r5784, %r5794, %r5794, %r11163;
	// end inline asm
	// begin inline asm
	shf.r.wrap.b32 %r5788, %r5794, %r5794, %r11167;
	// end inline asm
	xor.b32  	%r12286, %r5788, %r5784;
	// begin inline asm
	shf.r.wrap.b32 %r5792, %r5794, %r5794, %r11171;
	// end inline asm
	xor.b32  	%r12287, %r12286, %r5792;
	xor.b32  	%r12288, %r5770, %r5746;
	and.b32  	%r12289, %r5794, %r12288;
	and.b32  	%r12290, %r5770, %r5746;
	xor.b32  	%r12291, %r12289, %r12290;
	add.s32 	%r5806, %r12285, %r5722;
	add.s32 	%r12292, %r12285, %r12291;
	add.s32 	%r5818, %r12292, %r12287;
	// begin inline asm
	shf.r.wrap.b32 %r5796, %r5806, %r5806, %r11151;
	// end inline asm
	// begin inline asm
	shf.r.wrap.b32 %r5800, %r5806, %r5806, %r11155;
	// end inline asm
	xor.b32  	%r12293, %r5800, %r5796;
	// begin inline asm
	shf.r.wrap.b32 %r5804, %r5806, %r5806, %r11159;
	// end inline asm
	xor.b32  	%r12294, %r12293, %r5804;
	and.b32  	%r12295, %r5806, %r5782;
	not.b32 	%r12296, %r5806;
	and.b32  	%r12297, %r5758, %r12296;
	or.b32  	%r12298, %r12295, %r12297;
	add.s32 	%r12299, %r12298, %r5734;
	add.s32 	%r12300, %r12299, %r12294;
	ld.const.u32 	%r12301, [Kc+128];
	add.s32 	%r12302, %r12300, %r12301;
	add.s32 	%r12303, %r12302, %r4770;
	// begin inline asm
	shf.r.wrap.b32 %r5808, %r5818, %r5818, %r11163;
	// end inline asm
	// begin inline asm
	shf.r.wrap.b32 %r5812, %r5818, %r5818, %r11167;
	// end inline asm
	xor.b32  	%r12304, %r5812, %r5808;
	// begin inline asm
	shf.r.wrap.b32 %r5816, %r5818, %r5818, %r11171;
	// end inline asm
	xor.b32  	%r12305, %r12304, %r5816;
	xor.b32  	%r12306, %r5794, %r5770;
	and.b32  	%r12307, %r5818, %r12306;
	and.b32  	%r12308, %r5794, %r5770;
	xor.b32  	%r12309, %r12307, %r12308;
	add.s32 	%r5830, %r12303, %r5746;
	add.s32 	%r12310, %r12303, %r12309;
	add.s32 	%r5842, %r12310, %r12305;
	// begin inline asm
	shf.r.wrap.b32 %r5820, %r5830, %r5830, %r11151;
	// end inline asm
	// begin inline asm
	shf.r.wrap.b32 %r5824, %r5830, %r5830, %r11155;
	// end inline asm
	xor.b32  	%r12311, %r5824, %r5820;
	// begin inline asm
	shf.r.wrap.b32 %r5828, %r5830, %r5830, %r11159;
	// end inline asm
	xor.b32  	%r12312, %r12311, %r5828;
	and.b32  	%r12313, %r5830, %r5806;
	not.b32 	%r12314, %r5830;
	and.b32  	%r12315, %r5782, %r12314;
	or.b32  	%r12316, %r12313, %r12315;
	add.s32 	%r12317, %r12316, %r5758;
	add.s32 	%r12318, %r12317, %r12312;
	ld.const.u32 	%r12319, [Kc+132];
	add.s32 	%r12320, %r12318, %r12319;
	add.s32 	%r12321, %r12320, %r4786;
	// begin inline asm
	shf.r.wrap.b32 %r5832, %r5842, %r5842, %r11163;
	// end inline asm
	// begin inline asm
	shf.r.wrap.b32 %r5836, %r5842, %r5842, %r11167;
	// end inline asm
	xor.b32  	%r12322, %r5836, %r5832;
	// begin inline asm
	shf.r.wrap.b32 %r5840, %r5842, %r5842, %r11171;
	// end inline asm
	xor.b32  	%r12323, %r12322, %r5840;
	xor.b32  	%r12324, %r5818, %r5794;
	and.b32  	%r12325, %r5842, %r12324;
	and.b32  	%r12326, %r5818, %r5794;
	xor.b32  	%r12327, %r12325, %r12326;
	add.s32 	%r5854, %r12321, %r5770;
	add.s32 	%r12328, %r12321, %r12327;
	add.s32 	%r5866, %r12328, %r12323;
	// begin inline asm
	shf.r.wrap.b32 %r5844, %r5854, %r5854, %r11151;
	// end inline asm
	// begin inline asm
	shf.r.wrap.b32 %r5848, %r5854, %r5854, %r11155;
	// end inline asm
	xor.b32  	%r12329, %r5848, %r5844;
	// begin inline asm
	shf.r.wrap.b32 %r5852, %r5854, %r5854, %r11159;
	// end inline asm
	xor.b32  	%r12330, %r12329, %r5852;
	and.b32  	%r12331, %r5854, %r5830;
	not.b32 	%r12332, %r5854;
	and.b32  	%r12333, %r5806, %r12332;
	or.b32  	%r12334, %r12331, %r12333;
	add.s32 	%r12335, %r12334, %r5782;
	add.s32 	%r12336, %r12335, %r12330;
	ld.const.u32 	%r12337, [Kc+136];
	add.s32 	%r12338, %r12336, %r12337;
	add.s32 	%r12339, %r12338, %r4802;
	// begin inline asm
	shf.r.wrap.b32 %r5856, %r5866, %r5866, %r11163;
	// end inline asm
	// begin inline asm
	shf.r.wrap.b32 %r5860, %r5866, %r5866, %r11167;
	// end inline asm
	xor.b32  	%r12340, %r5860, %r5856;
	// begin inline asm
	shf.r.wrap.b32 %r5864, %r5866, %r5866, %r11171;
	// end inline asm
	xor.b32  	%r12341, %r12340, %r5864;
	xor.b32  	%r12342, %r5842, %r5818;
	and.b32  	%r12343, %r5866, %r12342;
	and.b32  	%r12344, %r5842, %r5818;
	xor.b32  	%r12345, %r12343, %r12344;
	add.s32 	%r5878, %r12339, %r5794;
	add.s32 	%r12346, %r12339, %r12345;
	add.s32 	%r5890, %r12346, %r12341;
	// begin inline asm
	shf.r.wrap.b32 %r5868, %r5878, %r5878, %r11151;
	// end inline asm
	// begin inline asm
	shf.r.wrap.b32 %r5872, %r5878, %r5878, %r11155;
	// end inline asm
	xor.b32  	%r12347, %r5872, %r5868;
	// begin inline asm
	shf.r.wrap.b32 %r5876, %r5878, %r5878, %r11159;
	// end inline asm
	xor.b32  	%r12348, %r12347, %r5876;
	and.b32  	%r12349, %r5878, %r5854;
	not.b32 	%r12350, %r5878;
	and.b32  	%r12351, %r5830, %r12350;
	or.b32  	%r12352, %r12349, %r12351;
	add.s32 	%r12353, %r12352, %r5806;
	add.s32 	%r12354, %r12353, %r12348;
	ld.const.u32 	%r12355, [Kc+140];
	add.s32 	%r12356, %r12354, %r12355;
	add.s32 	%r12357, %r12356, %r4818;
	// begin inline asm
	shf.r.wrap.b32 %r5880, %r5890, %r5890, %r11163;
	// end inline asm
	// begin inline asm
	shf.r.wrap.b32 %r5884, %r5890, %r5890, %r11167;
	// end inline asm
	xor.b32  	%r12358, %r5884, %r5880;
	// begin inline asm
	shf.r.wrap.b32 %r5888, %r5890, %r5890, %r11171;
	// end inline asm
	xor.b32  	%r12359, %r12358, %r5888;
	xor.b32  	%r12360, %r5866, %r5842;
	and.b32  	%r12361, %r5890, %r12360;
	and.b32  	%r12362, %r5866, %r5842;
	xor.b32  	%r12363, %r12361, %r12362;
	add.s32 	%r5902, %r12357, %r5818;
	add.s32 	%r12364, %r12357, %r12363;
	add.s32 	%r5914, %r12364, %r12359;
	// begin inline asm
	shf.r.wrap.b32 %r5892, %r5902, %r5902, %r11151;
	// end inline asm
	// begin inline asm
	shf.r.wrap.b32 %r5896, %r5902, %r5902, %r11155;
	// end inline asm
	xor.b32  	%r12365, %r5896, %r5892;
	// begin inline asm
	shf.r.wrap.b32 %r5900, %r5902, %r5902, %r11159;
	// end inline asm
	xor.b32  	%r12366, %r12365, %r5900;
	and.b32  	%r12367, %r5902, %r5878;
	not.b32 	%r12368, %r5902;
	and.b32  	%r12369, %r5854, %r12368;
	or.b32  	%r12370, %r12367, %r12369;
	add.s32 	%r12371, %r12370, %r5830;
	add.s32 	%r12372, %r12371, %r12366;
	ld.const.u32 	%r12373, [Kc+144];
	add.s32 	%r12374, %r12372, %r12373;
	add.s32 	%r12375, %r12374, %r4834;
	// begin inline asm
	shf.r.wrap.b32 %r5904, %r5914, %r5914, %r11163;
	// end inline asm
	// begin inline asm
	shf.r.wrap.b32 %r5908, %r5914, %r5914, %r11167;
	// end inline asm
	xor.b32  	%r12376, %r5908, %r5904;
	// begin inline asm
	shf.r.wrap.b32 %r5912, %r5914, %r5914, %r11171;
	// end inline asm
	xor.b32  	%r12377, %r12376, %r5912;
	xor.b32  	%r12378, %r5890, %r5866;
	and.b32  	%r12379, %r5914, %r12378;
	and.b32  	%r12380, %r5890, %r5866;
	xor.b32  	%r12381, %r12379, %r12380;
	add.s32 	%r5926, %r12375, %r5842;
	add.s32 	%r12382, %r12375, %r12381;
	add.s32 	%r5938, %r12382, %r12377;
	// begin inline asm
	shf.r.wrap.b32 %r5916, %r5926, %r5926, %r11151;
	// end inline asm
	// begin inline asm
	shf.r.wrap.b32 %r5920, %r5926, %r5926, %r11155;
	// end inline asm
	xor.b32  	%r12383, %r5920, %r5916;
	// begin inline asm
	shf.r.wrap.b32 %r5924, %r5926, %r5926, %r11159;
	// end inline asm
	xor.b32  	%r12384, %r12383, %r5924;
	and.b32  	%r12385, %r5926, %r5902;
	not.b32 	%r12386, %r5926;
	and.b32  	%r12387, %r5878, %r12386;
	or.b32  	%r12388, %r12385, %r12387;
	add.s32 	%r12389, %r12388, %r5854;
	add.s32 	%r12390, %r12389, %r12384;
	ld.const.u32 	%r12391, [Kc+148];
	add.s32 	%r12392, %r12390, %r12391;
	add.s32 	%r12393, %r12392, %r4850;
	// begin inline asm
	shf.r.wrap.b32 %r5928, %r5938, %r5938, %r11163;
	// end inline asm
	// begin inline asm
	shf.r.wrap.b32 %r5932, %r5938, %r5938, %r11167;
	// end inline asm
	xor.b32  	%r12394, %r5932, %r5928;
	// begin inline asm
	shf.r.wrap.b32 %r5936, %r5938, %r5938, %r11171;
	// end inline asm
	xor.b32  	%r12395, %r12394, %r5936;
	xor.b32  	%r12396, %r5914, %r5890;
	and.b32  	%r12397, %r5938, %r12396;
	and.b32  	%r12398, %r5914, %r5890;
	xor.b32  	%r12399, %r12397, %r12398;
	add.s32 	%r5950, %r12393, %r5866;
	add.s32 	%r12400, %r12393, %r12399;
	add.s32 	%r5962, %r12400, %r12395;
	// begin inline asm
	shf.r.wrap.b32 %r5940, %r5950, %r5950, %r11151;
	// end inline asm
	// begin inline asm
	shf.r.wrap.b32 %r5944, %r5950, %r5950, %r11155;
	// end inline asm
	xor.b32  	%r12401, %r5944, %r5940;
	// begin inline asm
	shf.r.wrap.b32 %r5948, %r5950, %r5950, %r11159;
	// end inline asm
	xor.b32  	%r12402, %r12401, %r5948;
	and.b32  	%r12403, %r5950, %r5926;
	not.b32 	%r12404, %r5950;
	and.b32  	%r12405, %r5902, %r12404;
	or.b32  	%r12406, %r12403, %r12405;
	add.s32 	%r12407, %r12406, %r5878;
	add.s32 	%r12408, %r12407, %r12402;
	ld.const.u32 	%r12409, [Kc+152];
	add.s32 	%r12410, %r12408, %r12409;
	add.s32 	%r12411, %r12410, %r4866;
	// begin inline asm
	shf.r.wrap.b32 %r5952, %r5962, %r5962, %r11163;
	// end inline asm
	// begin inline asm
	shf.r.wrap.b32 %r5956, %r5962, %r5962, %r11167;
	// end inline asm
	xor.b32  	%r12412, %r5956, %r5952;
	// begin inline asm
	shf.r.wrap.b32 %r5960, %r5962, %r5962, %r11171;
	// end inline asm
	xor.b32  	%r12413, %r12412, %r5960;
	xor.b32  	%r12414, %r5938, %r5914;
	and.b32  	%r12415, %r5962, %r12414;
	and.b32  	%r12416, %r5938, %r5914;
	xor.b32  	%r12417, %r12415, %r12416;
	add.s32 	%r5974, %r12411, %r5890;
	add.s32 	%r12418, %r12411, %r12417;
	add.s32 	%r5986, %r12418, %r12413;
	// begin inline asm
	shf.r.wrap.b32 %r5964, %r5974, %r5974, %r11151;
	// end inline asm
	// begin inline asm
	shf.r.wrap.b32 %r5968, %r5974, %r5974, %r11155;
	// end inline asm
	xor.b32  	%r12419, %r5968, %r5964;
	// begin inline asm
	shf.r.wrap.b32 %r5972, %r5974, %r5974, %r11159;
	// end inline asm
	xor.b32  	%r12420, %r12419, %r5972;
	and.b32  	%r12421, %r5974, %r5950;
	not.b32 	%r12422, %r5974;
	and.b32  	%r12423, %r5926, %r12422;
	or.b32  	%r12424, %r12421, %r12423;
	add.s32 	%r12425, %r12424, %r5902;
	add.s32 	%r12426, %r12425, %r12420;
	ld.const.u32 	%r12427, [Kc+156];
	add.s32 	%r12428, %r12426, %r12427;
	add.s32 	%r12429, %r12428, %r4882;
	// begin inline asm
	shf.r.wrap.b32 %r5976, %r5986, %r5986, %r11163;
	// end inline asm
	// begin inline asm
	shf.r.wrap.b32 %r5980, %r5986, %r5986, %r11167;
	// end inline asm
	xor.b32  	%r12430, %r5980, %r5976;
	// begin inline asm
	shf.r.wrap.b32 %r5984, %r5986, %r5986, %r11171;
	// end inline asm
	xor.b32  	%r12431, %r12430, %r5984;
	xor.b32  	%r12432, %r5962, %r5938;
	and.b32  	%r12433, %r5986, %r12432;
	and.b32  	%r12434, %r5962, %r5938;
	xor.b32  	%r12435, %r12433, %r12434;
	add.s32 	%r5998, %r12429, %r5914;
	add.s32 	%r12436, %r12429, %r12435;
	add.s32 	%r6010, %r12436, %r12431;
	// begin inline asm
	shf.r.wrap.b32 %r5988, %r5998, %r5998, %r11151;
	// end inline asm
	// begin inline asm
	shf.r.wrap.b32 %r5992, %r5998, %r5998, %r11155;
	// end inline asm
	xor.b32  	%r12437, %r5992, %r5988;
	// begin inline asm
	shf.r.wrap.b32 %r5996, %r5998, %r5998, %r11159;
	// end inline asm
	xor.b32  	%r12438, %r12437, %r5996;
	and.b32  	%r12439, %r5998, %r5974;
	not.b32 	%r12440, %r5998;
	and.b32  	%r12441, %r5950, %r12440;
	or.b32  	%r12442, %r12439, %r12441;
	add.s32 	%r12443, %r12442, %r5926;
	add.s32 	%r12444, %r12443, %r12438;
	ld.const.u32 	%r12445, [Kc+160];
	add.s32 	%r12446, %r12444, %r12445;
	add.s32 	%r12447, %r12446, %r4898;
	// begin inline asm
	shf.r.wrap.b32 %r6000, %r6010, %r6010, %r11163;
	// end inline asm
	// begin inline asm
	shf.r.wrap.b32 %r6004, %r6010, %r6010, %r11167;
	// end inline asm
	xor.b32  	%r12448, %r6004, %r6000;
	// begin inline asm
	shf.r.wrap.b32 %r6008, %r6010, %r6010, %r11171;
	// end inline asm
	xor.b32  	%r12449, %r12448, %r6008;
	xor.b32  	%r12450, %r5986, %r5962;
	and.b32  	%r12451, %r6010, %r12450;
	and.b32  	%r12452, %r5986, %r5962;
	xor.b32  	%r12453, %r12451, %r12452;
	add.s32 	%r6022, %r12447, %r5938;
	add.s32 	%r12454, %r12447, %r12453;
	add.s32 	%r6034, %r12454, %r12449;
	// begin inline asm
	shf.r.wrap.b32 %r6012, %r6022, %r6022, %r11151;
	// end inline asm
	// begin inline asm
	shf.r.wrap.b32 %r6016, %r6022, %r6022, %r11155;
	// end inline asm
	xor.b32  	%r12455, %r6016, %r6012;
	// begin inline asm
	shf.r.wrap.b32 %r6020, %r6022, %r6022, %r11159;
	// end inline asm
	xor.b32  	%r12456, %r12455, %r6020;
	and.b32  	%r12457, %r6022, %r5998;
	not.b32 	%r12458, %r6022;
	and.b32  	%r12459, %r5974, %r12458;
	or.b32  	%r12460, %r12457, %r12459;
	add.s32 	%r12461, %r12460, %r5950;
	add.s32 	%r12462, %r12461, %r12456;
	ld.const.u32 	%r12463, [Kc+164];
	add.s32 	%r12464, %r12462, %r12463;
	add.s32 	%r12465, %r12464, %r4914;
	// begin inline asm
	shf.r.wrap.b32 %r6024, %r6034, %r6034, %r11163;
	// end inline asm
	// begin inline asm
	shf.r.wrap.b32 %r6028, %r6034, %r6034, %r11167;
	// end inline asm
	xor.b32  	%r12466, %r6028, %r6024;
	// begin inline asm
	shf.r.wrap.b32 %r6032, %r6034, %r6034, %r11171;
	// end inline asm
	xor.b32  	%r12467, %r12466, %r6032;
	xor.b32  	%r12468, %r6010, %r5986;
	and.b32  	%r12469, %r6034, %r12468;
	and.b32  	%r12470, %r6010, %r5986;
	xor.b32  	%r12471, %r12469, %r12470;
	add.s32 	%r6046, %r12465, %r5962;
	add.s32 	%r12472, %r12465, %r12471;
	add.s32 	%r6058, %r12472, %r12467;
	// begin inline asm
	shf.r.wrap.b32 %r6036, %r6046, %r6046, %r11151;
	// end inline asm
	// begin inline asm
	shf.r.wrap.b32 %r6040, %r6046, %r6046, %r11155;
	// end inline asm
	xor.b32  	%r12473, %r6040, %r6036;
	// begin inline asm
	shf.r.wrap.b32 %r6044, %r6046, %r6046, %r11159;
	// end inline asm
	xor.b32  	%r12474, %r12473, %r6044;
	and.b32  	%r12475, %r6046, %r6022;
	not.b32 	%r12476, %r6046;
	and.b32  	%r12477, %r5998, %r12476;
	or.b32  	%r12478, %r12475, %r12477;
	add.s32 	%r12479, %r12478, %r5974;
	add.s32 	%r12480, %r12479, %r12474;
	ld.const.u32 	%r12481, [Kc+168];
	add.s32 	%r12482, %r12480, %r12481;
	add.s32 	%r12483, %r12482, %r4930;
	// begin inline asm
	shf.r.wrap.b32 %r6048, %r6058, %r6058, %r11163;
	// end inline asm
	// begin inline asm
	shf.r.wrap.b32 %r6052, %r6058, %r6058, %r11167;
	// end inline asm
	xor.b32  	%r12484, %r6052, %r6048;
	// begin inline asm
	shf.r.wrap.b32 %r6056, %r6058, %r6058, %r11171;
	// end inline asm
	xor.b32  	%r12485, %r12484, %r6056;
	xor.b32  	%r12486, %r6034, %r6010;
	and.b32  	%r12487, %r6058, %r12486;
	and.b32  	%r12488, %r6034, %r6010;
	xor.b32  	%r12489, %r12487, %r12488;
	add.s32 	%r6070, %r12483, %r5986;
	add.s32 	%r12490, %r12483, %r12489;
	add.s32 	%r6082, %r12490, %r12485;
	// begin inline asm
	shf.r.wrap.b32 %r6060, %r6070, %r6070, %r11151;
	// end inline asm
	// begin inline asm
	shf.r.wrap.b32 %r6064, %r6070, %r6070, %r11155;
	// end inline asm
	xor.b32  	%r12491, %r6064, %r6060;
	// begin inline asm
	shf.r.wrap.b32 %r6068, %r6070, %r6070, %r11159;
	// end inline asm
	xor.b32  	%r12492, %r12491, %r6068;
	and.b32  	%r12493, %r6070, %r6046;
	not.b32 	%r12494, %r6070;
	and.b32  	%r12495, %r6022, %r12494;
	or.b32  	%r12496, %r12493, %r12495;
	add.s32 	%r12497, %r12496, %r5998;
	add.s32 	%r12498, %r12497, %r12492;
	ld.const.u32 	%r12499, [Kc+172];
	add.s32 	%r12500, %r12498, %r12499;
	add.s32 	%r12501, %r12500, %r4946;
	// begin inline asm
	shf.r.wrap.b32 %r6072, %r6082, %r6082, %r11163;
	// end inline asm
	// begin inline asm
	shf.r.wrap.b32 %r6076, %r6082, %r6082, %r11167;
	// end inline asm
	xor.b32  	%r12502, %r6076, %r6072;
	// begin inline asm
	shf.r.wrap.b32 %r6080, %r6082, %r6082, %r11171;
	// end inline asm
	xor.b32  	%r12503, %r12502, %r6080;
	xor.b32  	%r12504, %r6058, %r6034;
	and.b32  	%r12505, %r6082, %r12504;
	and.b32  	%r12506, %r6058, %r6034;
	xor.b32  	%r12507, %r12505, %r12506;
	add.s32 	%r6094, %r12501, %r6010;
	add.s32 	%r12508, %r12501, %r12507;
	add.s32 	%r6106, %r12508, %r12503;
	// begin inline asm
	shf.r.wrap.b32 %r6084, %r6094, %r6094, %r11151;
	// end inline asm
	// begin inline asm
	shf.r.wrap.b32 %r6088, %r6094, %r6094, %r11155;
	// end inline asm
	xor.b32  	%r12509, %r6088, %r6084;
	// begin inline asm
	shf.r.wrap.b32 %r6092, %r6094, %r6094, %r11159;
	// end inline asm
	xor.b32  	%r12510, %r12509, %r6092;
	and.b32  	%r12511, %r6094, %r6070;
	not.b32 	%r12512, %r6094;
	and.b32  	%r12513, %r6046, %r12512;
	or.b32  	%r12514, %r12511, %r12513;
	add.s32 	%r12515, %r12514, %r6022;
	add.s32 	%r12516, %r12515, %r12510;
	ld.const.u32 	%r12517, [Kc+176];
	add.s32 	%r12518, %r12516, %r12517;
	add.s32 	%r12519, %r12518, %r4962;
	// begin inline asm
	shf.r.wrap.b32 %r6096, %r6106, %r6106, %r11163;
	// end inline asm
	// begin inline asm
	shf.r.wrap.b32 %r6100, %r6106, %r6106, %r11167;
	// end inline asm
	xor.b32  	%r12520, %r6100, %r6096;
	// begin inline asm
	shf.r.wrap.b32 %r6104, %r6106, %r6106, %r11171;
	// end inline asm
	xor.b32  	%r12521, %r12520, %r6104;
	xor.b32  	%r12522, %r6082, %r6058;
	and.b32  	%r12523, %r6106, %r12522;
	and.b32  	%r12524, %r6082, %r6058;
	xor.b32  	%r12525, %r12523, %r12524;
	add.s32 	%r6118, %r12519, %r6034;
	add.s32 	%r12526, %r12519, %r12525;
	add.s32 	%r6130, %r12526, %r12521;
	// begin inline asm
	shf.r.wrap.b32 %r6108, %r6118, %r6118, %r11151;
	// end inline asm
	// begin inline asm
	shf.r.wrap.b32 %r6112, %r6118, %r6118, %r11155;
	// end inline asm
	xor.b32  	%r12527, %r6112, %r6108;
	// begin inline asm
	shf.r.wrap.b32 %r6116, %r6118, %r6118, %r11159;
	// end inline asm
	xor.b32  	%r12528, %r12527, %r6116;
	and.b32  	%r12529, %r6118, %r6094;
	not.b32 	%r12530, %r6118;
	and.b32  	%r12531, %r6070, %r12530;
	or.b32  	%r12532, %r12529, %r12531;
	add.s32 	%r12533, %r12532, %r6046;
	add.s32 	%r12534, %r12533, %r12528;
	ld.const.u32 	%r12535, [Kc+180];
	add.s32 	%r12536, %r12534, %r12535;
	add.s32 	%r12537, %r12536, %r4978;
	// begin inline asm
	shf.r.wrap.b32 %r6120, %r6130, %r6130, %r11163;
	// end inline asm
	// begin inline asm
	shf.r.wrap.b32 %r6124, %r6130, %r6130, %r11167;
	// end inline asm
	xor.b32  	%r12538, %r6124, %r6120;
	// begin inline asm
	shf.r.wrap.b32 %r6128, %r6130, %r6130, %r11171;
	// end inline asm
	xor.b32  	%r12539, %r12538, %r6128;
	xor.b32  	%r12540, %r6106, %r6082;
	and.b32  	%r12541, %r6130, %r12540;
	and.b32  	%r12542, %r6106, %r6082;
	xor.b32  	%r12543, %r12541, %r12542;
	add.s32 	%r6142, %r12537, %r6058;
	add.s32 	%r12544, %r12537, %r12543;
	add.s32 	%r6154, %r12544, %r12539;
	// begin inline asm
	shf.r.wrap.b32 %r6132, %r6142, %r6142, %r11151;
	// end inline asm
	// begin inline asm
	shf.r.wrap.b32 %r6136, %r6142, %r6142, %r11155;
	// end inline asm
	xor.b32  	%r12545, %r6136, %r6132;
	// begin inline asm
	shf.r.wrap.b32 %r6140, %r6142, %r6142, %r11159;
	// end inline asm
	xor.b32  	%r12546, %r12545, %r6140;
	and.b32  	%r12547, %r6142, %r6118;
	not.b32 	%r12548, %r6142;
	and.b32  	%r12549, %r6094, %r12548;
	or.b32  	%r12550, %r12547, %r12549;
	add.s32 	%r12551, %r12550, %r6070;
	add.s32 	%r12552, %r12551, %r12546;
	ld.const.u32 	%r12553, [Kc+184];
	add.s32 	%r12554, %r12552, %r12553;
	add.s32 	%r12555, %r12554, %r4994;
	// begin inline asm
	shf.r.wrap.b32 %r6144, %r6154, %r6154, %r11163;
	// end inline asm
	// begin inline asm
	shf.r.wrap.b32 %r6148, %r6154, %r6154, %r11167;
	// end inline asm
	xor.b32  	%r12556, %r6148, %r6144;
	// begin inline asm
	shf.r.wrap.b32 %r6152, %r6154, %r6154, %r11171;
	// end inline asm
	xor.b32  	%r12557, %r12556, %r6152;
	xor.b32  	%r12558, %r6130, %r6106;
	and.b32  	%r12559, %r6154, %r12558;
	and.b32  	%r12560, %r6130, %r6106;
	xor.b32  	%r12561, %r12559, %r12560;
	add.s32 	%r6166, %r12555, %r6082;
	add.s32 	%r12562, %r12555, %r12561;
	add.s32 	%r6178, %r12562, %r12557;
	// begin inline asm
	shf.r.wrap.b32 %r6156, %r6166, %r6166, %r11151;
	// end inline asm
	// begin inline asm
	shf.r.wrap.b32 %r6160, %r6166, %r6166, %r11155;
	// end inline asm
	xor.b32  	%r12563, %r6160, %r6156;
	// begin inline asm
	shf.r.wrap.b32 %r6164, %r6166, %r6166, %r11159;
	// end inline asm
	xor.b32  	%r12564, %r12563, %r6164;
	and.b32  	%r12565, %r6166, %r6142;
	not.b32 	%r12566, %r6166;
	and.b32  	%r12567, %r6118, %r12566;
	or.b32  	%r12568, %r12565, %r12567;
	add.s32 	%r12569, %r12568, %r6094;
	add.s32 	%r12570, %r12569, %r12564;
	ld.const.u32 	%r12571, [Kc+188];
	add.s32 	%r12572, %r12570, %r12571;
	add.s32 	%r12573, %r12572, %r5010;
	// begin inline asm
	shf.r.wrap.b32 %r6168, %r6178, %r6178, %r11163;
	// end inline asm
	// begin inline asm
	shf.r.wrap.b32 %r6172, %r6178, %r6178, %r11167;
	// end inline asm
	xor.b32  	%r12574, %r6172, %r6168;
	// begin inline asm
	shf.r.wrap.b32 %r6176, %r6178, %r6178, %r11171;
	// end inline asm
	xor.b32  	%r12575, %r12574, %r6176;
	xor.b32  	%r12576, %r6154, %r6130;
	and.b32  	%r12577, %r6178, %r12576;
	and.b32  	%r12578, %r6154, %r6130;
	xor.b32  	%r12579, %r12577, %r12578;
	add.s32 	%r6190, %r12573, %r6106;
	add.s32 	%r12580, %r12573, %r12579;
	add.s32 	%r6202, %r12580, %r12575;
	// begin inline asm
	shf.r.wrap.b32 %r6180, %r6190, %r6190, %r11151;
	// end inline asm
	// begin inline asm
	shf.r.wrap.b32 %r6184, %r6190, %r6190, %r11155;
	// end inline asm
	xor.b32  	%r12581, %r6184, %r6180;
	// begin inline asm
	shf.r.wrap.b32 %r6188, %r6190, %r6190, %r11159;
	// end inline asm
	xor.b32  	%r12582, %r12581, %r6188;
	and.b32  	%r12583, %r6190, %r6166;
	not.b32 	%r12584, %r6190;
	and.b32  	%r12585, %r6142, %r12584;
	or.b32  	%r12586, %r12583, %r12585;
	add.s32 	%r12587, %r12586, %r6118;
	add.s32 	%r12588, %r12587, %r12582;
	ld.const.u32 	%r12589, [Kc+192];
	add.s32 	%r12590, %r12588, %r12589;
	add.s32 	%r12591, %r12590, %r5026;
	// begin inline asm
	shf.r.wrap.b32 %r6192, %r6202, %r6202, %r11163;
	// end inline asm
	// begin inline asm
	shf.r.wrap.b32 %r6196, %r6202, %r6202, %r11167;
	// end inline asm
	xor.b32  	%r12592, %r6196, %r6192;
	// begin inline asm
	shf.r.wrap.b32 %r6200, %r6202, %r6202, %r11171;
	// end inline asm
	xor.b32  	%r12593, %r12592, %r6200;
	xor.b32  	%r12594, %r6178, %r6154;
	and.b32  	%r12595, %r6202, %r12594;
	and.b32  	%r12596, %r6178, %r6154;
	xor.b32  	%r12597, %r12595, %r12596;
	add.s32 	%r6214, %r12591, %r6130;
	add.s32 	%r12598, %r12591, %r12597;
	add.s32 	%r6226, %r12598, %r12593;
	// begin inline asm
	shf.r.wrap.b32 %r6204, %r6214, %r6214, %r11151;
	// end inline asm
	// begin inline asm
	shf.r.wrap.b32 %r6208, %r6214, %r6214, %r11155;
	// end inline asm
	xor.b32  	%r12599, %r6208, %r6204;
	// begin inline asm
	shf.r.wrap.b32 %r6212, %r6214, %r6214, %r11159;
	// end inline asm
	xor.b32  	%r12600, %r12599, %r6212;
	and.b32  	%r12601, %r6214, %r6190;
	not.b32 	%r12602, %r6214;
	and.b32  	%r12603, %r6166, %r12602;
	or.b32  	%r12604, %r12601, %r12603;
	add.s32 	%r12605, %r12604, %r6142;
	add.s32 	%r12606, %r12605, %r12600;
	ld.const.u32 	%r12607, [Kc+196];
	add.s32 	%r12608, %r12606, %r12607;
	add.s32 	%r12609, %r12608, %r4826;
	// begin inline asm
	shf.r.wrap.b32 %r6216, %r6226, %r6226, %r11163;
	// end inline asm
	// begin inline asm
	shf.r.wrap.b32 %r6220, %r6226, %r6226, %r11167;
	// end inline asm
	xor.b32  	%r12610, %r6220, %r6216;
	// begin inline asm
	shf.r.wrap.b32 %r6224, %r6226, %r6226, %r11171;
	// end inline asm
	xor.b32  	%r12611, %r12610, %r6224;
	xor.b32  	%r12612, %r6202, %r6178;
	and.b32  	%r12613, %r6226, %r12612;
	and.b32  	%r12614, %r6202, %r6178;
	xor.b32  	%r12615, %r12613, %r12614;
	add.s32 	%r6238, %r12609, %r6154;
	add.s32 	%r12616, %r12609, %r12615;
	add.s32 	%r6250, %r12616, %r12611;
	// begin inline asm
	shf.r.wrap.b32 %r6228, %r6238, %r6238, %r11151;
	// end inline asm
	// begin inline asm
	shf.r.wrap.b32 %r6232, %r6238, %r6238, %r11155;
	// end inline asm
	xor.b32  	%r12617, %r6232, %r6228;
	// begin inline asm
	shf.r.wrap.b32 %r6236, %r6238, %r6238, %r11159;
	// end inline asm
	xor.b32  	%r12618, %r12617, %r6236;
	and.b32  	%r12619, %r6238, %r6214;
	not.b32 	%r12620, %r6238;
	and.b32  	%r12621, %r6190, %r12620;
	or.b32  	%r12622, %r12619, %r12621;
	add.s32 	%r12623, %r12622, %r6166;
	add.s32 	%r12624, %r12623, %r12618;
	ld.const.u32 	%r12625, [Kc+200];
	add.s32 	%r12626, %r12624, %r12625;
	add.s32 	%r12627, %r12626, %r4842;
	// begin inline asm
	shf.r.wrap.b32 %r6240, %r6250, %r6250, %r11163;
	// end inline asm
	// begin inline asm
	shf.r.wrap.b32 %r6244, %r6250, %r6250, %r11167;
	// end inline asm
	xor.b32  	%r12628, %r6244, %r6240;
	// begin inline asm
	shf.r.wrap.b32 %r6248, %r6250, %r6250, %r11171;
	// end inline asm
	xor.b32  	%r12629, %r12628, %r6248;
	xor.b32  	%r12630, %r6226, %r6202;
	and.b32  	%r12631, %r6250, %r12630;
	and.b32  	%r12632, %r6226, %r6202;
	xor.b32  	%r12633, %r12631, %r12632;
	add.s32 	%r6262, %r12627, %r6178;
	add.s32 	%r12634, %r12627, %r12633;
	add.s32 	%r6274, %r12634, %r12629;
	// begin inline asm
	shf.r.wrap.b32 %r6252, %r6262, %r6262, %r11151;
	// end inline asm
	// begin inline asm
	shf.r.wrap.b32 %r6256, %r6262, %r6262, %r11155;
	// end inline asm
	xor.b32  	%r12635, %r6256, %r6252;
	// begin inline asm
	shf.r.wrap.b32 %r6260, %r6262, %r6262, %r11159;
	// end inline asm
	xor.b32  	%r12636, %r12635, %r6260;
	and.b32  	%r12637, %r6262, %r6238;
	not.b32 	%r12638, %r6262;
	and.b32  	%r12639, %r6214, %r12638;
	or.b32  	%r12640, %r12637, %r12639;
	add.s32 	%r12641, %r12640, %r6190;
	add.s32 	%r12642, %r12641, %r12636;
	ld.const.u32 	%r12643, [Kc+204];
	add.s32 	%r12644, %r12642, %r12643;
	add.s32 	%r12645, %r12644, %r4858;
	// begin inline asm
	shf.r.wrap.b32 %r6264, %r6274, %r6274, %r11163;
	// end inline asm
	// begin inline asm
	shf.r.wrap.b32 %r6268, %r6274, %r6274, %r11167;
	// end inline asm
	xor.b32  	%r12646, %r6268, %r6264;
	// begin inline asm
	shf.r.wrap.b32 %r6272, %r6274, %r6274, %r11171;
	// end inline asm
	xor.b32  	%r12647, %r12646, %r6272;
	xor.b32  	%r12648, %r6250, %r6226;
	and.b32  	%r12649, %r6274, %r12648;
	and.b32  	%r12650, %r6250, %r6226;
	xor.b32  	%r12651, %r12649, %r12650;
	add.s32 	%r6286, %r12645, %r6202;
	add.s32 	%r12652, %r12645, %r12651;
	add.s32 	%r6298, %r12652, %r12647;
	// begin inline asm
	shf.r.wrap.b32 %r6276, %r6286, %r6286, %r11151;
	// end inline asm
	// begin inline asm
	shf.r.wrap.b32 %r6280, %r6286, %r6286, %r11155;
	// end inline asm
	xor.b32  	%r12653, %r6280, %r6276;
	// begin inline asm
	shf.r.wrap.b32 %r6284, %r6286, %r6286, %r11159;
	// end inline asm
	xor.b32  	%r12654, %r12653, %r6284;
	and.b32  	%r12655, %r6286, %r6262;
	not.b32 	%r12656, %r6286;
	and.b32  	%r12657, %r6238, %r12656;
	or.b32  	%r12658, %r12655, %r12657;
	add.s32 	%r12659, %r12658, %r6214;
	add.s32 	%r12660, %r12659, %r12654;
	ld.const.u32 	%r12661, [Kc+208];
	add.s32 	%r12662, %r12660, %r12661;
	add.s32 	%r12663, %r12662, %r4874;
	// begin inline asm
	shf.r.wrap.b32 %r6288, %r6298, %r6298, %r11163;
	// end inline asm
	// begin inline asm
	shf.r.wrap.b32 %r6292, %r6298, %r6298, %r11167;
	// end inline asm
	xor.b32  	%r12664, %r6292, %r6288;
	// begin inline asm
	shf.r.wrap.b32 %r6296, %r6298, %r6298, %r11171;
	// end inline asm
	xor.b32  	%r12665, %r12664, %r6296;
	xor.b32  	%r12666, %r6274, %r6250;
	and.b32  	%r12667, %r6298, %r12666;
	and.b32  	%r12668, %r6274, %r6250;
	xor.b32  	%r12669, %r12667, %r12668;
	add.s32 	%r6310, %r12663, %r6226;
	add.s32 	%r12670, %r12663, %r12669;
	add.s32 	%r6322, %r12670, %r12665;
	// begin inline asm
	shf.r.wrap.b32 %r6300, %r6310, %r6310, %r11151;
	// end inline asm
	// begin inline asm
	shf.r.wrap.b32 %r6304, %r6310, %r6310, %r11155;
	// end inline asm
	xor.b32  	%r12671, %r6304, %r6300;
	// begin inline asm
	shf.r.wrap.b32 %r6308, %r6310, %r6310, %r11159;
	// end inline asm
	xor.b32  	%r12672, %r12671, %r6308;
	and.b32  	%r12673, %r6310, %r6286;
	not.b32 	%r12674, %r6310;
	and.b32  	%r12675, %r6262, %r12674;
	or.b32  	%r12676, %r12673, %r12675;
	add.s32 	%r12677, %r12676, %r6238;
	add.s32 	%r12678, %r12677, %r12672;
	ld.const.u32 	%r12679, [Kc+212];
	add.s32 	%r12680, %r12678, %r12679;
	add.s32 	%r12681, %r12680, %r4890;
	// begin inline asm
	shf.r.wrap.b32 %r6312, %r6322, %r6322, %r11163;
	// end inline asm
	// begin inline asm
	shf.r.wrap.b32 %r6316, %r6322, %r6322, %r11167;
	// end inline asm
	xor.b32  	%r12682, %r6316, %r6312;
	// begin inline asm
	shf.r.wrap.b32 %r6320, %r6322, %r6322, %r11171;
	// end inline asm
	xor.b32  	%r12683, %r12682, %r6320;
	xor.b32  	%r12684, %r6298, %r6274;
	and.b32  	%r12685, %r6322, %r12684;
	and.b32  	%r12686, %r6298, %r6274;
	xor.b32  	%r12687, %r12685, %r12686;
	add.s32 	%r6334, %r12681, %r6250;
	add.s32 	%r12688, %r12681, %r12687;
	add.s32 	%r6346, %r12688, %r12683;
	// begin inline asm
	shf.r.wrap.b32 %r6324, %r6334, %r6334, %r11151;
	// end inline asm
	// begin inline asm
	shf.r.wrap.b32 %r6328, %r6334, %r6334, %r11155;
	// end inline asm
	xor.b32  	%r12689, %r6328, %r6324;
	// begin inline asm
	shf.r.wrap.b32 %r6332, %r6334, %r6334, %r11159;
	// end inline asm
	xor.b32  	%r12690, %r12689, %r6332;
	and.b32  	%r12691, %r6334, %r6310;
	not.b32 	%r12692, %r6334;
	and.b32  	%r12693, %r6286, %r12692;
	or.b32  	%r12694, %r12691, %r12693;
	add.s32 	%r12695, %r12694, %r6262;
	add.s32 	%r12696, %r12695, %r12690;
	ld.const.u32 	%r12697, [Kc+216];
	add.s32 	%r12698, %r12696, %r12697;
	add.s32 	%r12699, %r12698, %r4906;
	// begin inline asm
	shf.r.wrap.b32 %r6336, %r6346, %r6346, %r11163;
	// end inline asm
	// begin inline asm
	shf.r.wrap.b32 %r6340, %r6346, %r6346, %r11167;
	// end inline asm
	xor.b32  	%r12700, %r6340, %r6336;
	// begin inline asm
	shf.r.wrap.b32 %r6344, %r6346, %r6346, %r11171;
	// end inline asm
	xor.b32  	%r12701, %r12700, %r6344;
	xor.b32  	%r12702, %r6322, %r6298;
	and.b32  	%r12703, %r6346, %r12702;
	and.b32  	%r12704, %r6322, %r6298;
	xor.b32  	%r12705, %r12703, %r12704;
	add.s32 	%r6358, %r12699, %r6274;
	add.s32 	%r12706, %r12699, %r12705;
	add.s32 	%r6370, %r12706, %r12701;
	// begin inline asm
	shf.r.wrap.b32 %r6348, %r6358, %r6358, %r11151;
	// end inline asm
	// begin inline asm
	shf.r.wrap.b32 %r6352, %r6358, %r6358, %r11155;
	// end inline asm
	xor.b32  	%r12707, %r6352, %r6348;
	// begin inline asm
	shf.r.wrap.b32 %r6356, %r6358, %r6358, %r11159;
	// end inline asm
	xor.b32  	%r12708, %r12707, %r6356;
	and.b32  	%r12709, %r6358, %r6334;
	not.b32 	%r12710, %r6358;
	and.b32  	%r12711, %r6310, %r12710;
	or.b32  	%r12712, %r12709, %r12711;
	add.s32 	%r12713, %r12712, %r6286;
	add.s32 	%r12714, %r12713, %r12708;
	ld.const.u32 	%r12715, [Kc+220];
	add.s32 	%r12716, %r12714, %r12715;
	add.s32 	%r12717, %r12716, %r4922;
	// begin inline asm
	shf.r.wrap.b32 %r6360, %r6370, %r6370, %r11163;
	// end inline asm
	// begin inline asm
	shf.r.wrap.b32 %r6364, %r6370, %r6370, %r11167;
	// end inline asm
	xor.b32  	%r12718, %r6364, %r6360;
	// begin inline asm
	shf.r.wrap.b32 %r6368, %r6370, %r6370, %r11171;
	// end inline asm
	xor.b32  	%r12719, %r12718, %r6368;
	xor.b32  	%r12720, %r6346, %r6322;
	and.b32  	%r12721, %r6370, %r12720;
	and.b32  	%r12722, %r6346, %r6322;
	xor.b32  	%r12723, %r12721, %r12722;
	add.s32 	%r6382, %r12717, %r6298;
	add.s32 	%r12724, %r12717, %r12723;
	add.s32 	%r6394, %r12724, %r12719;
	// begin inline asm
	shf.r.wrap.b32 %r6372, %r6382, %r6382, %r11151;
	// end inline asm
	// begin inline asm
	shf.r.wrap.b32 %r6376, %r6382, %r6382, %r11155;
	// end inline asm
	xor.b32  	%r12725, %r6376, %r6372;
	// begin inline asm
	shf.r.wrap.b32 %r6380, %r6382, %r6382, %r11159;
	// end inline asm
	xor.b32  	%r12726, %r12725, %r6380;
	and.b32  	%r12727, %r6382, %r6358;
	not.b32 	%r12728, %r6382;
	and.b32  	%r12729, %r6334, %r12728;
	or.b32  	%r12730, %r12727, %r12729;
	add.s32 	%r12731, %r12730, %r6310;
	add.s32 	%r12732, %r12731, %r12726;
	ld.const.u32 	%r12733, [Kc+224];
	add.s32 	%r12734, %r12732, %r12733;
	add.s32 	%r12735, %r12734, %r4938;
	// begin inline asm
	shf.r.wrap.b32 %r6384, %r6394, %r6394, %r11163;
	// end inline asm
	// begin inline asm
	shf.r.wrap.b32 %r6388, %r6394, %r6394, %r11167;
	// end inline asm
	xor.b32  	%r12736, %r6388, %r6384;
	// begin inline asm
	shf.r.wrap.b32 %r6392, %r6394, %r6394, %r11171;
	// end inline asm
	xor.b32  	%r12737, %r12736, %r6392;
	xor.b32  	%r12738, %r6370, %r6346;
	and.b32  	%r12739, %r6394, %r12738;
	and.b32  	%r12740, %r6370, %r6346;
	xor.b32  	%r12741, %r12739, %r12740;
	add.s32 	%r6406, %r12735, %r6322;
	add.s32 	%r12742, %r12735, %r12741;
	add.s32 	%r6418, %r12742, %r12737;
	// begin inline asm
	shf.r.wrap.b32 %r6396, %r6406, %r6406, %r11151;
	// end inline asm
	// begin inline asm
	shf.r.wrap.b32 %r6400, %r6406, %r6406, %r11155;
	// end inline asm
	xor.b32  	%r12743, %r6400, %r6396;
	// begin inline asm
	shf.r.wrap.b32 %r6404, %r6406, %r6406, %r11159;
	// end inline asm
	xor.b32  	%r12744, %r12743, %r6404;
	and.b32  	%r12745, %r6406, %r6382;
	not.b32 	%r12746, %r6406;
	and.b32  	%r12747, %r6358, %r12746;
	or.b32  	%r12748, %r12745, %r12747;
	add.s32 	%r12749, %r12748, %r6334;
	add.s32 	%r12750, %r12749, %r12744;
	ld.const.u32 	%r12751, [Kc+228];
	add.s32 	%r12752, %r12750, %r12751;
	add.s32 	%r12753, %r12752, %r4954;
	// begin inline asm
	shf.r.wrap.b32 %r6408, %r6418, %r6418, %r11163;
	// end inline asm
	// begin inline asm
	shf.r.wrap.b32 %r6412, %r6418, %r6418, %r11167;
	// end inline asm
	xor.b32  	%r12754, %r6412, %r6408;
	// begin inline asm
	shf.r.wrap.b32 %r6416, %r6418, %r6418, %r11171;
	// end inline asm
	xor.b32  	%r12755, %r12754, %r6416;
	xor.b32  	%r12756, %r6394, %r6370;
	and.b32  	%r12757, %r6418, %r12756;
	and.b32  	%r12758, %r6394, %r6370;
	xor.b32  	%r12759, %r12757, %r12758;
	add.s32 	%r6430, %r12753, %r6346;
	add.s32 	%r12760, %r12753, %r12759;
	add.s32 	%r6442, %r12760, %r12755;
	// begin inline asm
	shf.r.wrap.b32 %r6420, %r6430, %r6430, %r11151;
	// end inline asm
	// begin inline asm
	shf.r.wrap.b32 %r6424, %r6430, %r6430, %r11155;
	// end inline asm
	xor.b32  	%r12761, %r6424, %r6420;
	// begin inline asm
	shf.r.wrap.b32 %r6428, %r6430, %r6430, %r11159;
	// end inline asm
	xor.b32  	%r12762, %r12761, %r6428;
	and.b32  	%r12763, %r6430, %r6406;
	not.b32 	%r12764, %r6430;
	and.b32  	%r12765, %r6382, %r12764;
	or.b32  	%r12766, %r12763, %r12765;
	add.s32 	%r12767, %r12766, %r6358;
	add.s32 	%r12768, %r12767, %r12762;
	ld.const.u32 	%r12769, [Kc+232];
	add.s32 	%r12770, %r12768, %r12769;
	add.s32 	%r12771, %r12770, %r4970;
	// begin inline asm
	shf.r.wrap.b32 %r6432, %r6442, %r6442, %r11163;
	// end inline asm
	// begin inline asm
	shf.r.wrap.b32 %r6436, %r6442, %r6442, %r11167;
	// end inline asm
	xor.b32  	%r12772, %r6436, %r6432;
	// begin inline asm
	shf.r.wrap.b32 %r6440, %r6442, %r6442, %r11171;
	// end inline asm
	xor.b32  	%r12773, %r12772, %r6440;
	xor.b32  	%r12774, %r6418, %r6394;
	and.b32  	%r12775, %r6442, %r12774;
	and.b32  	%r12776, %r6418, %r6394;
	xor.b32  	%r12777, %r12775, %r12776;
	add.s32 	%r6454, %r12771, %r6370;
	add.s32 	%r12778, %r12771, %r12777;
	add.s32 	%r6466, %r12778, %r12773;
	// begin inline asm
	shf.r.wrap.b32 %r6444, %r6454, %r6454, %r11151;
	// end inline asm
	// begin inline asm
	shf.r.wrap.b32 %r6448, %r6454, %r6454, %r11155;
	// end inline asm
	xor.b32  	%r12779, %r6448, %r6444;
	// begin inline asm
	shf.r.wrap.b32 %r6452, %r6454, %r6454, %r11159;
	// end inline asm
	xor.b32  	%r12780, %r12779, %r6452;
	and.b32  	%r12781, %r6454, %r6430;
	not.b32 	%r12782, %r6454;
	and.b32  	%r12783, %r6406, %r12782;
	or.b32  	%r12784, %r12781, %r12783;
	add.s32 	%r12785, %r12784, %r6382;
	add.s32 	%r12786, %r12785, %r12780;
	ld.const.u32 	%r12787, [Kc+236];
	add.s32 	%r12788, %r12786, %r12787;
	add.s32 	%r12789, %r12788, %r4986;
	// begin inline asm
	shf.r.wrap.b32 %r6456, %r6466, %r6466, %r11163;
	// end inline asm
	// begin inline asm
	shf.r.wrap.b32 %r6460, %r6466, %r6466, %r11167;
	// end inline asm
	xor.b32  	%r12790, %r6460, %r6456;
	// begin inline asm
	shf.r.wrap.b32 %r6464, %r6466, %r6466, %r11171;
	// end inline asm
	xor.b32  	%r12791, %r12790, %r6464;
	xor.b32  	%r12792, %r6442, %r6418;
	and.b32  	%r12793, %r6466, %r12792;
	and.b32  	%r12794, %r6442, %r6418;
	xor.b32  	%r12795, %r12793, %r12794;
	add.s32 	%r6478, %r12789, %r6394;
	add.s32 	%r12796, %r12789, %r12795;
	add.s32 	%r6490, %r12796, %r12791;
	// begin inline asm
	shf.r.wrap.b32 %r6468, %r6478, %r6478, %r11151;
	// end inline asm
	// begin inline asm
	shf.r.wrap.b32 %r6472, %r6478, %r6478, %r11155;
	// end inline asm
	xor.b32  	%r12797, %r6472, %r6468;
	// begin inline asm
	shf.r.wrap.b32 %r6476, %r6478, %r6478, %r11159;
	// end inline asm
	xor.b32  	%r12798, %r12797, %r6476;
	and.b32  	%r12799, %r6478, %r6454;
	not.b32 	%r12800, %r6478;
	and.b32  	%r12801, %r6430, %r12800;
	or.b32  	%r12802, %r12799, %r12801;
	add.s32 	%r12803, %r12802, %r6406;
	add.s32 	%r12804, %r12803, %r12798;
	ld.const.u32 	%r12805, [Kc+240];
	add.s32 	%r12806, %r12804, %r12805;
	add.s32 	%r12807, %r12806, %r5002;
	// begin inline asm
	shf.r.wrap.b32 %r6480, %r6490, %r6490, %r11163;
	// end inline asm
	// begin inline asm
	shf.r.wrap.b32 %r6484, %r6490, %r6490, %r11167;
	// end inline asm
	xor.b32  	%r12808, %r6484, %r6480;
	// begin inline asm
	shf.r.wrap.b32 %r6488, %r6490, %r6490, %r11171;
	// end inline asm
	xor.b32  	%r12809, %r12808, %r6488;
	xor.b32  	%r12810, %r6466, %r6442;
	and.b32  	%r12811, %r6490, %r12810;
	and.b32  	%r12812, %r6466, %r6442;
	xor.b32  	%r12813, %r12811, %r12812;
	add.s32 	%r6502, %r12807, %r6418;
	add.s32 	%r12814, %r12807, %r12813;
	add.s32 	%r6514, %r12814, %r12809;
	// begin inline asm
	shf.r.wrap.b32 %r6492, %r6502, %r6502, %r11151;
	// end inline asm
	// begin inline asm
	shf.r.wrap.b32 %r6496, %r6502, %r6502, %r11155;
	// end inline asm
	xor.b32  	%r12815, %r6496, %r6492;
	// begin inline asm
	shf.r.wrap.b32 %r6500, %r6502, %r6502, %r11159;
	// end inline asm
	xor.b32  	%r12816, %r12815, %r6500;
	and.b32  	%r12817, %r6502, %r6478;
	not.b32 	%r12818, %r6502;
	and.b32  	%r12819, %r6454, %r12818;
	or.b32  	%r12820, %r12817, %r12819;
	add.s32 	%r12821, %r12820, %r6430;
	add.s32 	%r12822, %r12821, %r12816;
	ld.const.u32 	%r12823, [Kc+244];
	add.s32 	%r12824, %r12822, %r12823;
	add.s32 	%r12825, %r12824, %r5018;
	// begin inline asm
	shf.r.wrap.b32 %r6504, %r6514, %r6514, %r11163;
	// end inline asm
	// begin inline asm
	shf.r.wrap.b32 %r6508, %r6514, %r6514, %r11167;
	// end inline asm
	xor.b32  	%r12826, %r6508, %r6504;
	// begin inline asm
	shf.r.wrap.b32 %r6512, %r6514, %r6514, %r11171;
	// end inline asm
	xor.b32  	%r12827, %r12826, %r6512;
	xor.b32  	%r12828, %r6490, %r6466;
	and.b32  	%r12829, %r6514, %r12828;
	and.b32  	%r12830, %r6490, %r6466;
	xor.b32  	%r12831, %r12829, %r12830;
	add.s32 	%r6526, %r12825, %r6442;
	add.s32 	%r12832, %r12825, %r12831;
	add.s32 	%r6538, %r12832, %r12827;
	// begin inline asm
	shf.r.wrap.b32 %r6516, %r6526, %r6526, %r11151;
	// end inline asm
	// begin inline asm
	shf.r.wrap.b32 %r6520, %r6526, %r6526, %r11155;
	// end inline asm
	xor.b32  	%r12833, %r6520, %r6516;
	// begin inline asm
	shf.r.wrap.b32 %r6524, %r6526, %r6526, %r11159;
	// end inline asm
	xor.b32  	%r12834, %r12833, %r6524;
	and.b32  	%r12835, %r6526, %r6502;
	not.b32 	%r12836, %r6526;
	and.b32  	%r12837, %r6478, %r12836;
	or.b32  	%r12838, %r12835, %r12837;
	add.s32 	%r12839, %r12838, %r6454;
	add.s32 	%r12840, %r12839, %r12834;
	ld.const.u32 	%r12841, [Kc+248];
	add.s32 	%r12842, %r12840, %r12841;
	add.s32 	%r12843, %r12842, %r11717;
	// begin inline asm
	shf.r.wrap.b32 %r6528, %r6538, %r6538, %r11163;
	// end inline asm
	// begin inline asm
	shf.r.wrap.b32 %r6532, %r6538, %r6538, %r11167;
	// end inline asm
	xor.b32  	%r12844, %r6532, %r6528;
	// begin inline asm
	shf.r.wrap.b32 %r6536, %r6538, %r6538, %r11171;
	// end inline asm
	xor.b32  	%r12845, %r12844, %r6536;
	xor.b32  	%r12846, %r6514, %r6490;
	and.b32  	%r12847, %r6538, %r12846;
	and.b32  	%r12848, %r6514, %r6490;
	xor.b32  	%r12849, %r12847, %r12848;
	add.s32 	%r6550, %r12843, %r6466;
	add.s32 	%r12850, %r12843, %r12849;
	add.s32 	%r6562, %r12850, %r12845;
	// begin inline asm
	shf.r.wrap.b32 %r6540, %r6550, %r6550, %r11151;
	// end inline asm
	// begin inline asm
	shf.r.wrap.b32 %r6544, %r6550, %r6550, %r11155;
	// end inline asm
	xor.b32  	%r12851, %r6544, %r6540;
	// begin inline asm
	shf.r.wrap.b32 %r6548, %r6550, %r6550, %r11159;
	// end inline asm
	xor.b32  	%r12852, %r12851, %r6548;
	and.b32  	%r12853, %r6550, %r6526;
	not.b32 	%r12854, %r6550;
	and.b32  	%r12855, %r6502, %r12854;
	or.b32  	%r12856, %r12853, %r12855;
	add.s32 	%r12857, %r12856, %r6478;
	add.s32 	%r12858, %r12857, %r12852;
	ld.const.u32 	%r12859, [Kc+252];
	add.s32 	%r12860, %r12858, %r12859;
	add.s32 	%r12861, %r12860, %r11726;
	// begin inline asm
	shf.r.wrap.b32 %r6552, %r6562, %r6562, %r11163;
	// end inline asm
	// begin inline asm
	shf.r.wrap.b32 %r6556, %r6562, %r6562, %r11167;
	// end inline asm
	xor.b32  	%r12862, %r6556, %r6552;
	// begin inline asm
	shf.r.wrap.b32 %r6560, %r6562, %r6562, %r11171;
	// end inline asm
	xor.b32  	%r12863, %r12862, %r6560;
	xor.b32  	%r12864, %r6538, %r6514;
	and.b32  	%r12865, %r6562, %r12864;
	and.b32  	%r12866, %r6538, %r6514;
	xor.b32  	%r12867, %r12865, %r12866;
	add.s32 	%r12868, %r12861, %r6490;
	add.s32 	%r12869, %r12861, %r12867;
	add.s32 	%r12870, %r12869, %r12863;
	add.s32 	%r7354, %r5041, %r12870;
	add.s32 	%r12871, %r11173, %r6562;
	add.s32 	%r12872, %r11174, %r6538;
	add.s32 	%r12873, %r11175, %r6514;
	add.s32 	%r7342, %r5029, %r12868;
	add.s32 	%r12874, %r11176, %r6550;
	add.s32 	%r12875, %r11177, %r6526;
	add.s32 	%r12876, %r11178, %r6502;
	ld.local.v4.b32 	{%r12877, %r12878, %r12879, %r12880}, [%rd4];
	bfe.u32 	%r12881, %r12880, 16, 8;
	cvt.u16.u32 	%rs1322, %r12881;
	bfe.u32 	%r12882, %r12880, 8, 8;
	bfe.u32 	%r12883, %r12880, 0, 8;
	bfe.u32 	%r12884, %r12879, 16, 8;
	cvt.u16.u32 	%rs1323, %r12884;
	bfe.u32 	%r12885, %r12879, 8, 8;
	bfe.u32 	%r12886, %r12879, 0, 8;
	bfe.u32 	%r12887, %r12878, 16, 8;
	cvt.u16.u32 	%rs1324, %r12887;
	bfe.u32 	%r12888, %r12878, 8, 8;
	bfe.u32 	%r12889, %r12878, 0, 8;
	bfe.u32 	%r12890, %r12877, 16, 8;
	cvt.u16.u32 	%rs1325, %r12890;
	bfe.u32 	%r12891, %r12877, 8, 8;
	bfe.u32 	%r12892, %r12877, 0, 8;
	shl.b32 	%r12893, %r12892, 24;
	shl.b32 	%r12894, %r12891, 16;
	and.b32  	%r12895, %r12894, 16711680;
	or.b32  	%r12896, %r12895, %r12893;
	and.b16  	%rs1326, %rs1325, 255;
	mul.wide.u16 	%r12897, %rs1326, 256;
	or.b32  	%r12898, %r12896, %r12897;
	bfe.u32 	%r12899, %r12877, 24, 8;
	or.b32  	%r12900, %r12898, %r12899;
	shl.b32 	%r12901, %r12889, 24;
	shl.b32 	%r12902, %r12888, 16;
	and.b32  	%r12903, %r12902, 16711680;
	or.b32  	%r12904, %r12903, %r12901;
	and.b16  	%rs1327, %rs1324, 255;
	mul.wide.u16 	%r12905, %rs1327, 256;
	or.b32  	%r12906, %r12904, %r12905;
	bfe.u32 	%r12907, %r12878, 24, 8;
	or.b32  	%r6578, %r12906, %r12907;
	shl.b32 	%r12908, %r12886, 24;
	shl.b32 	%r12909, %r12885, 16;
	and.b32  	%r12910, %r12909, 16711680;
	or.b32  	%r12911, %r12910, %r12908;
	and.b16  	%rs1328, %rs1323, 255;
	mul.wide.u16 	%r12912, %rs1328, 256;
	or.b32  	%r12913, %r12911, %r12912;
	bfe.u32 	%r12914, %r12879, 24, 8;
	or.b32  	%r6594, %r12913, %r12914;
	shl.b32 	%r12915, %r12883, 24;
	shl.b32 	%r12916, %r12882, 16;
	and.b32  	%r12917, %r12916, 16711680;
	or.b32  	%r12918, %r12917, %r12915;
	and.b16  	%rs1329, %rs1322, 255;
	mul.wide.u16 	%r12919, %rs1329, 256;
	or.b32  	%r12920, %r12918, %r12919;
	bfe.u32 	%r12921, %r12880, 24, 8;
	or.b32  	%r6610, %r12920, %r12921;
	ld.local.v4.b32 	{%r12922, %r12923, %r12924, %r12925}, [%rd4+16];
	bfe.u32 	%r12926, %r12925, 16, 8;
	cvt.u16.u32 	%rs1330, %r12926;
	bfe.u32 	%r12927, %r12925, 8, 8;
	bfe.u32 	%r12928, %r12925, 0, 8;
	bfe.u32 	%r12929, %r12924, 16, 8;
	cvt.u16.u32 	%rs1331, %r12929;
	bfe.u32 	%r12930, %r12924, 8, 8;
	bfe.u32 	%r12931, %r12924, 0, 8;
	bfe.u32 	%r12932, %r12923, 16, 8;
	cvt.u16.u32 	%rs1332, %r12932;
	bfe.u32 	%r12933, %r12923, 8, 8;
	bfe.u32 	%r12934, %r12923, 0, 8;
	bfe.u32 	%r12935, %r12922, 16, 8;
	cvt.u16.u32 	%rs1333, %r12935;
	bfe.u32 	%r12936, %r12922, 8, 8;
	bfe.u32 	%r12937, %r12922, 0, 8;
	shl.b32 	%r12938, %r12937, 24;
	shl.b32 	%r12939, %r12936, 16;
	and.b32  	%r12940, %r12939, 16711680;
	or.b32  	%r12941, %r12940, %r12938;
	and.b16  	%rs1334, %rs1333, 255;
	mul.wide.u16 	%r12942, %rs1334, 256;
	or.b32  	%r12943, %r12941, %r12942;
	bfe.u32 	%r12944, %r12922, 24, 8;
	or.b32  	%r6626, %r12943, %r12944;
	shl.b32 	%r12945, %r12934, 24;
	shl.b32 	%r12946, %r12933, 16;
	and.b32  	%r12947, %r12946, 16711680;
	or.b32  	%r12948, %r12947, %r12945;
	and.b16  	%rs1335, %rs1332, 255;
	mul.wide.u16 	%r12949, %rs1335, 256;
	or.b32  	%r12950, %r12948, %r12949;
	bfe.u32 	%r12951, %r12923, 24, 8;
	or.b32  	%r6642, %r12950, %r12951;
	shl.b32 	%r12952, %r12931, 24;
	shl.b32 	%r12953, %r12930, 16;
	and.b32  	%r12954, %r12953, 16711680;
	or.b32  	%r12955, %r12954, %r12952;
	and.b16  	%rs1336, %rs1331, 255;
	mul.wide.u16 	%r12956, %rs1336, 256;
	or.b32  	%r12957, %r12955, %r12956;
	bfe.u32 	%r12958, %r12924, 24, 8;
	or.b32  	%r6658, %r12957, %r12958;
	shl.b32 	%r12959, %r12928, 24;
	shl.b32 	%r12960, %r12927, 16;
	and.b32  	%r12961, %r12960, 16711680;
	or.b32  	%r12962, %r12961, %r12959;
	and.b16  	%rs1337, %rs1330, 255;
	mul.wide.u16 	%r12963, %rs1337, 256;
	or.b32  	%r12964, %r12962, %r12963;
	bfe.u32 	%r12965, %r12925, 24, 8;
	or.b32  	%r6674, %r12964, %r12965;
	ld.local.v4.b32 	{%r12966, %r12967, %r12968, %r12969}, [%rd4+32];
	bfe.u32 	%r12970, %r12969, 16, 8;
	cvt.u16.u32 	%rs1338, %r12970;
	bfe.u32 	%r12971, %r12969, 8, 8;
	bfe.u32 	%r12972, %r12969, 0, 8;
	bfe.u32 	%r12973, %r12968, 16, 8;
	cvt.u16.u32 	%rs1339, %r12973;
	bfe.u32 	%r12974, %r12968, 8, 8;
	bfe.u32 	%r12975, %r12968, 0, 8;
	bfe.u32 	%r12976, %r12967, 16, 8;
	cvt.u16.u32 	%rs1340, %r12976;
	bfe.u32 	%r12977, %r12967, 8, 8;
	bfe.u32 	%r12978, %r12967, 0, 8;
	bfe.u32 	%r12979, %r12966, 16, 8;
	cvt.u16.u32 	%rs1341, %r12979;
	bfe.u32 	%r12980, %r12966, 8, 8;
	bfe.u32 	%r12981, %r12966, 0, 8;
	shl.b32 	%r12982, %r12981, 24;
	shl.b32 	%r12983, %r12980, 16;
	and.b32  	%r12984, %r12983, 16711680;
	or.b32  	%r12985, %r12984, %r12982;
	and.b16  	%rs1342, %rs1341, 255;
	mul.wide.u16 	%r12986, %rs1342, 256;
	or.b32  	%r12987, %r12985, %r12986;
	bfe.u32 	%r12988, %r12966, 24, 8;
	or.b32  	%r6690, %r12987, %r12988;
	shl.b32 	%r12989, %r12978, 24;
	shl.b32 	%r12990, %r12977, 16;
	and.b32  	%r12991, %r12990, 16711680;
	or.b32  	%r12992, %r12991, %r12989;
	and.b16  	%rs1343, %rs1340, 255;
	mul.wide.u16 	%r12993, %rs1343, 256;
	or.b32  	%r12994, %r12992, %r12993;
	bfe.u32 	%r12995, %r12967, 24, 8;
	or.b32  	%r6706, %r12994, %r12995;
	shl.b32 	%r12996, %r12975, 24;
	shl.b32 	%r12997, %r12974, 16;
	and.b32  	%r12998, %r12997, 16711680;
	or.b32  	%r12999, %r12998, %r12996;
	and.b16  	%rs1344, %rs1339, 255;
	mul.wide.u16 	%r13000, %rs1344, 256;
	or.b32  	%r13001, %r12999, %r13000;
	bfe.u32 	%r13002, %r12968, 24, 8;
	or.b32  	%r6722, %r13001, %r13002;
	shl.b32 	%r13003, %r12972, 24;
	shl.b32 	%r13004, %r12971, 16;
	and.b32  	%r13005, %r13004, 16711680;
	or.b32  	%r13006, %r13005, %r13003;
	and.b16  	%rs1345, %rs1338, 255;
	mul.wide.u16 	%r13007, %rs1345, 256;
	or.b32  	%r13008, %r13006, %r13007;
	bfe.u32 	%r13009, %r12969, 24, 8;
	or.b32  	%r6738, %r13008, %r13009;
	ld.local.v4.b32 	{%r13010, %r13011, %r13012, %r13013}, [%rd4+48];
	bfe.u32 	%r13014, %r13013, 16, 8;
	cvt.u16.u32 	%rs1346, %r13014;
	bfe.u32 	%r13015, %r13013, 8, 8;
	bfe.u32 	%r13016, %r13013, 0, 8;
	bfe.u32 	%r13017, %r13012, 16, 8;
	cvt.u16.u32 	%rs1347, %r13017;
	bfe.u32 	%r13018, %r13012, 8, 8;
	bfe.u32 	%r13019, %r13012, 0, 8;
	bfe.u32 	%r13020, %r13011, 16, 8;
	cvt.u16.u32 	%rs1348, %r13020;
	bfe.u32 	%r13021, %r13011, 8, 8;
	bfe.u32 	%r13022, %r13011, 0, 8;
	bfe.u32 	%r13023, %r13010, 16, 8;
	cvt.u16.u32 	%rs1349, %r13023;
	bfe.u32 	%r13024, %r13010, 8, 8;
	bfe.u32 	%r13025, %r13010, 0, 8;
	shl.b32 	%r13026, %r13025, 24;
	shl.b32 	%r13027, %r13024, 16;
	and.b32  	%r13028, %r13027, 16711680;
	or.b32  	%r13029, %r13028, %r13026;
	and.b16  	%rs1350, %rs1349, 255;
	mul.wide.u16 	%r13030, %rs1350, 256;
	or.b32  	%r13031, %r13029, %r13030;
	bfe.u32 	%r13032, %r13010, 24, 8;
	or.b32  	%r6754, %r13031, %r13032;
	shl.b32 	%r13033, %r13022, 24;
	shl.b32 	%r13034, %r13021, 16;
	and.b32  	%r13035, %r13034, 16711680;
	or.b32  	%r13036, %r13035, %r13033;
	and.b16  	%rs1351, %rs1348, 255;
	mul.wide.u16 	%r13037, %rs1351, 256;
	or.b32  	%r13038, %r13036, %r13037;
	bfe.u32 	%r13039, %r13011, 24, 8;
	or.b32  	%r6770, %r13038, %r13039;
	shl.b32 	%r13040, %r13019, 24;
	shl.b32 	%r13041, %r13018, 16;
	and.b32  	%r13042, %r13041, 16711680;
	or.b32  	%r13043, %r13042, %r13040;
	and.b16  	%rs1352, %rs1347, 255;
	mul.wide.u16 	%r13044, %rs1352, 256;
	or.b32  	%r13045, %r13043, %r13044;
	bfe.u32 	%r13046, %r13012, 24, 8;
	or.b32  	%r6786, %r13045, %r13046;
	shl.b32 	%r13047, %r13016, 24;
	shl.b32 	%r13048, %r13015, 16;
	and.b32  	%r13049, %r13048, 16711680;
	or.b32  	%r13050, %r13049, %r13047;
	and.b16  	%rs1353, %rs1346, 255;
	mul.wide.u16 	%r13051, %rs1353, 256;
	or.b32  	%r13052, %r13050, %r13051;
	bfe.u32 	%r13053, %r13013, 24, 8;
	or.b32  	%r6802, %r13052, %r13053;
	// begin inline asm
	shf.r.wrap.b32 %r6564, %r6786, %r6786, %r9623;
	// end inline asm
	// begin inline asm
	shf.r.wrap.b32 %r6568, %r6786, %r6786, %r9627;
	// end inline asm
	shr.u32 	%r13054, %r13045, 10;
	xor.b32  	%r13055, %r13054, %r6564;
	xor.b32  	%r13056, %r13055, %r6568;
	add.s32 	%r13057, %r13056, %r6706;
	// begin inline asm
	shf.r.wrap.b32 %r6572, %r6578, %r6578, %r9631;
	// end inline asm
	// begin inline asm
	shf.r.wrap.b32 %r6576, %r6578, %r6578, %r9635;
	// end inline asm
	shr.u32 	%r13058, %r6578, 3;
	xor.b32  	%r13059, %r13058, %r6572;
	xor.b32  	%r13060, %r13059, %r6576;
	add.s32 	%r13061, %r13057, %r12900;
	add.s32 	%r6818, %r13061, %r13060;
	// begin inline asm
	shf.r.wrap.b32 %r6580, %r6802, %r6802, %r9623;
	// end inline asm
	// begin inline asm
	shf.r.wrap.b32 %r6584, %r6802, %r6802, %r9627;
	// end inline asm
	shr.u32 	%r13062, %r13052, 10;
	xor.b32  	%r13063, %r13062, %r6580;
	xor.b32  	%r13064, %r13063, %r6584;
	add.s32 	%r13065, %r13064, %r6722;
	// begin inline asm
	shf.r.wrap.b32 %r6588, %r6594, %r6594, %r9631;
	// end inline asm
	// begin inline asm
	shf.r.wrap.b32 %r6592, %r6594, %r6594, %r9635;
	// end inline asm
	shr.u32 	%r13066, %r6594, 3;
	xor.b32  	%r13067, %r13066, %r6588;
	xor.b32  	%r13068, %r13067, %r6592;
	add.s32 	%r13069, %r13065, %r6578;
	add.s32 	%r6834, %r13069, %r13068;
	// begin inline asm
	shf.r.wrap.b32 %r6596, %r6818, %r6818, %r9623;
	// end inline asm
	// begin inline asm
	shf.r.wrap.b32 %r6600, %r6818, %r6818, %r9627;
	// end inline asm
	shr.u32 	%r13070, %r6818, 10;
	xor.b32  	%r13071, %r13070, %r6596;
	xor.b32  	%r13072, %r13071, %r6600;
	add.s32 	%r13073, %r13072, %r6738;
	// begin inline asm
	shf.r.wrap.b32 %r6604, %r6610, %r6610, %r9631;
	// end inline asm
	// begin inline asm
	shf.r.wrap.b32 %r6608, %r6610, %r6610, %r9635;
	// end inline asm
	shr.u32 	%r13074, %r6610, 3;
	xor.b32  	%r13075, %r13074, %r6604;
	xor.b32  	%r13076, %r13075, %r6608;
	add.s32 	%r13077, %r13073, %r6594;
	add.s32 	%r6850, %r13077, %r13076;
	// begin inline asm
	shf.r.wrap.b32 %r6612, %r6834, %r6834, %r9623;
	// end inline asm
	// begin inline asm
	shf.r.wrap.b32 %r6616, %r6834, %r6834, %r9627;
	// end inline asm
	shr.u32 	%r13078, %r6834, 10;
	xor.b32  	%r13079, %r13078, %r6612;
	xor.b32  	%r13080, %r13079, %r6616;
	add.s32 	%r13081, %r13080, %r6754;
	// begin inline asm
	shf.r.wrap.b32 %r6620, %r6626, %r6626, %r9631;
	// end inline asm
	// begin inline asm
	shf.r.wrap.b32 %r6624, %r6626, %r6626, %r9635;
	// end inline asm
	shr.u32 	%r13082, %r6626, 3;
	xor.b32  	%r13083, %r13082, %r6620;
	xor.b32  	%r13084, %r13083, %r6624;
	add.s32 	%r13085, %r13081, %r6610;
	add.s32 	%r6866, %r13085, %r13084;
	// begin inline asm
	shf.r.wrap.b32 %r6628, %r6850, %r6850, %r9623;
	// end inline asm
	// begin inline asm
	shf.r.wrap.b32 %r6632, %r6850, %r6850, %r9627;
	// end inline asm
	shr.u32 	%r13086, %r6850, 10;
	xor.b32  	%r13087, %r13086, %r6628;
	xor.b32  	%r13088, %r13087, %r6632;
	add.s32 	%r13089, %r13088, %r6770;
	// begin inline asm
	shf.r.wrap.b32 %r6636, %r6642, %r6642, %r9631;
	// end inline asm
	// begin inline asm
	shf.r.wrap.b32 %r6640, %r6642, %r6642, %r9635;
	// end inline asm
	shr.u32 	%r13090, %r6642, 3;
	xor.b32  	%r13091, %r13090, %r6636;
	xor.b32  	%r13092, %r13091, %r6640;
	add.s32 	%r13093, %r13089, %r6626;
	add.s32 	%r6882, %r13093, %r13092;
	// begin inline asm
	shf.r.wrap.b32 %r6644, %r6866, %r6866, %r9623;
	// end inline asm
	// begin inline asm
	shf.r.wrap.b32 %r6648, %r6866, %r6866, %r9627;
	// end inline asm
	shr.u32 	%r13094, %r6866, 10;
	xor.b32  	%r13095, %r13094, %r6644;
	xor.b32  	%r13096, %r13095, %r6648;
	add.s32 	%r13097, %r13096, %r6786;
	// begin inline asm
	shf.r.wrap.b32 %r6652, %r6658, %r6658, %r9631;
	// end inline asm
	// begin inline asm
	shf.r.wrap.b32 %r6656, %r6658, %r6658, %r9635;
	// end inline asm
	shr.u32 	%r13098, %r6658, 3;
	xor.b32  	%r13099, %r13098, %r6652;
	xor.b32  	%r13100, %r13099, %r6656;
	add.s32 	%r13101, %r13097, %r6642;
	add.s32 	%r6898, %r13101, %r13100;
	// begin inline asm
	shf.r.wrap.b32 %r6660, %r6882, %r6882, %r9623;
	// end inline asm
	// begin inline asm
	shf.r.wrap.b32 %r6664, %r6882, %r6882, %r9627;
	// end inline asm
	shr.u32 	%r13102, %r6882, 10;
	xor.b32  	%r13103, %r13102, %r6660;
	xor.b32  	%r13104, %r13103, %r6664;
	add.s32 	%r13105, %r13104, %r6802;
	// begin inline asm
	shf.r.wrap.b32 %r6668, %r6674, %r6674, %r9631;
	// end inline asm
	// begin inline asm
	shf.r.wrap.b32 %r6672, %r6674, %r6674, %r9635;
	// end inline asm
	shr.u32 	%r13106, %r6674, 3;
	xor.b32  	%r13107, %r13106, %r6668;
	xor.b32  	%r13108, %r13107, %r6672;
	add.s32 	%r13109, %r13105, %r6658;
	add.s32 	%r6914, %r13109, %r13108;
	// begin inline asm
	shf.r.wrap.b32 %r6676, %r6898, %r6898, %r9623;
	// end inline asm
	// begin inline asm
	shf.r.wrap.b32 %r6680, %r6898, %r6898, %r9627;
	// end inline asm
	shr.u32 	%r13110, %r6898, 10;
	xor.b32  	%r13111, %r13110, %r6676;
	xor.b32  	%r13112, %r13111, %r6680;
	add.s32 	%r13113, %r13112, %r6818;
	// begin inline asm
	shf.r.wrap.b32 %r6684, %r6690, %r6690, %r9631;
	// end inline asm
	// begin inline asm
	shf.r.wrap.b32 %r6688, %r6690, %r6690, %r9635;
	// end inline asm
	shr.u32 	%r13114, %r6690, 3;
	xor.b32  	%r13115, %r13114, %r6684;
	xor.b32  	%r13116, %r13115, %r6688;
	add.s32 	%r13117, %r13113, %r6674;
	add.s32 	%r6930, %r13117, %r13116;
	// begin inline asm
	shf.r.wrap.b32 %r6692, %r6914, %r6914, %r9623;
	// end inline asm
	// begin inline asm
	shf.r.wrap.b32 %r6696, %r6914, %r6914, %r9627;
	// end inline asm
	shr.u32 	%r13118, %r6914, 10;
	xor.b32  	%r13119, %r13118, %r6692;
	xor.b32  	%r13120, %r13119, %r6696;
	add.s32 	%r13121, %r13120, %r6834;
	// begin inline asm
	shf.r.wrap.b32 %r6700, %r6706, %r6706, %r9631;
	// end inline asm
	// begin inline asm
	shf.r.wrap.b32 %r6704, %r6706, %r6706, %r9635;
	// end inline asm
	shr.u32 	%r13122, %r6706, 3;
	xor.b32  	%r13123, %r13122, %r6700;
	xor.b32  	%r13124, %r13123, %r6704;
	add.s32 	%r13125, %r13121, %r6690;
	add.s32 	%r6946, %r13125, %r13124;
	// begin inline asm
	shf.r.wrap.b32 %r6708, %r6930, %r6930, %r9623;
	// end inline asm
	// begin inline asm
	shf.r.wrap.b32 %r6712, %r6930, %r6930, %r9627;
	// end inline asm
	shr.u32 	%r13126, %r6930, 10;
	xor.b32  	%r13127, %r13126, %r6708;
	xor.b32  	%r13128, %r13127, %r6712;
	add.s32 	%r13129, %r13128, %r6850;
	// begin inline asm
	shf.r.wrap.b32 %r6716, %r6722, %r6722, %r9631;
	// end inline asm
	// begin inline asm
	shf.r.wrap.b32 %r6720, %r6722, %r6722, %r9635;
	// end inline asm
	shr.u32 	%r13130, %r6722, 3;
	xor.b32  	%r13131, %r13130, %r6716;
	xor.b32  	%r13132, %r13131, %r6720;
	add.s32 	%r13133, %r13129, %r6706;
	add.s32 	%r6962, %r13133, %r13132;
	// begin inline asm
	shf.r.wrap.b32 %r6724, %r6946, %r6946, %r9623;
	// end inline asm
	// begin inline asm
	shf.r.wrap.b32 %r6728, %r6946, %r6946, %r9627;
	// end inline asm
	shr.u32 	%r13134, %r6946, 10;
	xor.b32  	%r13135, %r13134, %r6724;
	xor.b32  	%r13136, %r13135, %r6728;
	add.s32 	%r13137, %r13136, %r6866;
	// begin inline asm
	shf.r.wrap.b32 %r6732, %r6738, %r6738, %r9631;
	// end inline asm
	// begin inline asm
	shf.r.wrap.b32 %r6736, %r6738, %r6738, %r9635;
	// end inline asm
	shr.u32 	%r13138, %r6738, 3;
	xor.b32  	%r13139, %r13138, %r6732;
	xor.b32  	%r13140, %r13139, %r6736;
	add.s32 	%r13141, %r13137, %r6722;
	add.s32 	%r6978, %r13141, %r13140;
	// begin inline asm
	shf.r.wrap.b32 %r6740, %r6962, %r6962, %r9623;
	// end inline asm
	// begin inline asm
	shf.r.wrap.b32 %r6744, %r6962, %r6962, %r9627;
	// end inline asm
	shr.u32 	%r13142, %r6962, 10;
	xor.b32  	%r13143, %r13142, %r6740;
	xor.b32  	%r13144, %r13143, %r6744;
	add.s32 	%r13145, %r13144, %r6882;
	// begin inline asm
	shf.r.wrap.b32 %r6748, %r6754, %r6754, %r9631;
	// end inline asm
	// begin inline asm
	shf.r.wrap.b32 %r6752, %r6754, %r6754, %r9635;
	// end inline asm
	shr.u32 	%r13146, %r6754, 3;
	xor.b32  	%r13147, %r13146, %r6748;
	xor.b32  	%r13148, %r13147, %r6752;
	add.s32 	%r13149, %r13145, %r6738;
	add.s32 	%r6994, %r13149, %r13148;
	// begin inline asm
	shf.r.wrap.b32 %r6756, %r6978, %r6978, %r9623;
	// end inline asm
	// begin inline asm
	shf.r.wrap.b32 %r6760, %r6978, %r6978, %r9627;
	// end inline asm
	shr.u32 	%r13150, %r6978, 10;
	xor.b32  	%r13151, %r13150, %r6756;
	xor.b32  	%r13152, %r13151, %r6760;
	add.s32 	%r13153, %r13152, %r6898;
	// begin inline asm
	shf.r.wrap.b32 %r6764, %r6770, %r6770, %r9631;
	// end inline asm
	// begin inline asm
	shf.r.wrap.b32 %r6768, %r6770, %r6770, %r9635;
	// end inline asm
	shr.u32 	%r13154, %r6770, 3;
	xor.b32  	%r13155, %r13154, %r6764;
	xor.b32  	%r13156, %r13155, %r6768;
	add.s32 	%r13157, %r13153, %r6754;
	add.s32 	%r7010, %r13157, %r13156;
	// begin inline asm
	shf.r.wrap.b32 %r6772, %r6994, %r6994, %r9623;
	// end inline asm
	// begin inline asm
	shf.r.wrap.b32 %r6776, %r6994, %r6994, %r9627;
	// end inline asm
	shr.u32 	%r13158, %r6994, 10;
	xor.b32  	%r13159, %r13158, %r6772;
	xor.b32  	%r13160, %r13159, %r6776;
	add.s32 	%r13161, %r13160, %r6914;
	// begin inline asm
	shf.r.wrap.b32 %r6780, %r6786, %r6786, %r9631;
	// end inline asm
	// begin inline asm
	shf.r.wrap.b32 %r6784, %r6786, %r6786, %r9635;
	// end inline asm
	shr.u32 	%r13162, %r6786, 3;
	xor.b32  	%r13163, %r13162, %r6780;
	xor.b32  	%r13164, %r13163, %r6784;
	add.s32 	%r13165, %r13161, %r6770;
	add.s32 	%r7026, %r13165, %r13164;
	// begin inline asm
	shf.r.wrap.b32 %r6788, %r7010, %r7010, %r9623;
	// end inline asm
	// begin inline asm
	shf.r.wrap.b32 %r6792, %r7010, %r7010, %r9627;
	// end inline asm
	shr.u32 	%r13166, %r7010, 10;
	xor.b32  	%r13167, %r13166, %r6788;
	xor.b32  	%r13168, %r13167, %r6792;
	add.s32 	%r13169, %r13168, %r6930;
	// begin inline asm
	shf.r.wrap.b32 %r6796, %r6802, %r6802, %r9631;
	// end inline asm
	// begin inline asm
	shf.r.wrap.b32 %r6800, %r6802, %r6802, %r9635;
	// end inline asm
	shr.u32 	%r13170, %r6802, 3;
	xor.b32  	%r13171, %r13170, %r6796;
	xor.b32  	%r13172, %r13171, %r6800;
	add.s32 	%r13173, %r13169, %r6786;
	add.s32 	%r7042, %r13173, %r13172;
	// begin inline asm
	shf.r.wrap.b32 %r6804, %r7026, %r7026, %r9623;
	// end inline asm
	// begin inline asm
	shf.r.wrap.b32 %r6808, %r7026, %r7026, %r9627;
	// end inline asm
	shr.u32 	%r13174, %r7026, 10;
	xor.b32  	%r13175, %r13174, %r6804;
	xor.b32  	%r13176, %r13175, %r6808;
	add.s32 	%r13177, %r13176, %r6946;
	// begin inline asm
	shf.r.wrap.b32 %r6812, %r6818, %r6818, %r9631;
	// end inline asm
	// begin inline asm
	shf.r.wrap.b32 %r6816, %r6818, %r6818, %r9635;
	// end inline asm
	shr.u32 	%r13178, %r6818, 3;
	xor.b32  	%r13179, %r13178, %r6812;
	xor.b32  	%r13180, %r13179, %r6816;
	add.s32 	%r13181, %r13177, %r6802;
	add.s32 	%r7058, %r13181, %r13180;
	// begin inline asm
	shf.r.wrap.b32 %r6820, %r7042, %r7042, %r9623;
	// end inline asm
	// begin inline asm
	shf.r.wrap.b32 %r6824, %r7042, %r7042, %r9627;
	// end inline asm
	shr.u32 	%r13182, %r7042, 10;
	xor.b32  	%r13183, %r13182, %r6820;
	xor.b32  	%r13184, %r13183, %r6824;
	add.s32 	%r13185, %r13184, %r6962;
	// begin inline asm
	shf.r.wrap.b32 %r6828, %r6834, %r6834, %r9631;
	// end inline asm
	// begin inline asm
	shf.r.wrap.b32 %r6832, %r6834, %r6834, %r9635;
	// end inline asm
	shr.u32 	%r13186, %r6834, 3;
	xor.b32  	%r13187, %r13186, %r6828;
	xor.b32  	%r13188, %r13187, %r6832;
	add.s32 	%r13189, %r13185, %r6818;
	add.s32 	%r7074, %r13189, %r13188;
	// begin inline asm
	shf.r.wrap.b32 %r6836, %r7058, %r7058, %r9623;
	// end inline asm
	// begin inline asm
	shf.r.wrap.b32 %r6840, %r7058, %r7058, %r9627;
	// end inline asm
	shr.u32 	%r13190, %r7058, 10;
	xor.b32  	%r13191, %r13190, %r6836;
	xor.b32  	%r13192, %r13191, %r6840;
	add.s32 	%r13193, %r13192, %r6978;
	// begin inline asm
	shf.r.wrap.b32 %r6844, %r6850, %r6850, %r9631;
	// end inline asm
	// begin inline asm
	shf.r.wrap.b32 %r6848, %r6850, %r6850, %r9635;
	// end inline asm
	shr.u32 	%r13194, %r6850, 3;
	xor.b32  	%r13195, %r13194, %r6844;
	xor.b32  	%r13196, %r13195, %r6848;
	add.s32 	%r13197, %r13193, %r6834;
	add.s32 	%r7090, %r13197, %r13196;
	// begin inline asm
	shf.r.wrap.b32 %r6852, %r7074, %r7074, %r9623;
	// end inline asm
	// begin inline asm
	shf.r.wrap.b32 %r6856, %r7074, %r7074, %r9627;
	// end inline asm
	shr.u32 	%r13198, %r7074, 10;
	xor.b32  	%r13199, %r13198, %r6852;
	xor.b32  	%r13200, %r13199, %r6856;
	add.s32 	%r13201, %r13200, %r6994;
	// begin inline asm
	shf.r.wrap.b32 %r6860, %r6866, %r6866, %r9631;
	// end inline asm
	// begin inline asm
	shf.r.wrap.b32 %r6864, %r6866, %r6866, %r9635;
	// end inline asm
	shr.u32 	%r13202, %r6866, 3;
	xor.b32  	%r13203, %r13202, %r6860;
	xor.b32  	%r13204, %r13203, %r6864;
	add.s32 	%r13205, %r13201, %r6850;
	add.s32 	%r7106, %r13205, %r13204;
	// begin inline asm
	shf.r.wrap.b32 %r6868, %r7090, %r7090, %r9623;
	// end inline asm
	// begin inline asm
	shf.r.wrap.b32 %r6872, %r7090, %r7090, %r9627;
	// end inline asm
	shr.u32 	%r13206, %r7090, 10;
	xor.b32  	%r13207, %r13206, %r6868;
	xor.b32  	%r13208, %r13207, %r6872;
	add.s32 	%r13209, %r13208, %r7010;
	// begin inline asm
	shf.r.wrap.b32 %r6876, %r6882, %r6882, %r9631;
	// end inline asm
	// begin inline asm
	shf.r.wrap.b32 %r6880, %r6882, %r6882, %r9635;
	// end inline asm
	shr.u32 	%r13210, %r6882, 3;
	xor.b32  	%r13211, %r13210, %r6876;
	xor.b32  	%r13212, %r13211, %r6880;
	add.s32 	%r13213, %r13209, %r6866;
	add.s32 	%r7122, %r13213, %r13212;
	// begin inline asm
	shf.r.wrap.b32 %r6884, %r7106, %r7106, %r9623;
	// end inline asm
	// begin inline asm
	shf.r.wrap.b32 %r6888, %r7106, %r7106, %r9627;
	// end inline asm
	shr.u32 	%r13214, %r7106, 10;
	xor.b32  	%r13215, %r13214, %r6884;
	xor.b32  	%r13216, %r13215, %r6888;
	add.s32 	%r13217, %r13216, %r7026;
	// begin inline asm
	shf.r.wrap.b32 %r6892, %r6898, %r6898, %r9631;
	// end inline asm
	// begin inline asm
	shf.r.wrap.b32 %r6896, %r6898, %r6898, %r9635;
	// end inline asm
	shr.u32 	%r13218, %r6898, 3;
	xor.b32  	%r13219, %r13218, %r6892;
	xor.b32  	%r13220, %r13219, %r6896;
	add.s32 	%r13221, %r13217, %r6882;
	add.s32 	%r7138, %r13221, %r13220;
	// begin inline asm
	shf.r.wrap.b32 %r6900, %r7122, %r7122, %r9623;
	// end inline asm
	// begin inline asm
	shf.r.wrap.b32 %r6904, %r7122, %r7122, %r9627;
	// end inline asm
	shr.u32 	%r13222, %r7122, 10;
	xor.b32  	%r13223, %r13222, %r6900;
	xor.b32  	%r13224, %r13223, %r6904;
	add.s32 	%r13225, %r13224, %r7042;
	// begin inline asm
	shf.r.wrap.b32 %r6908, %r6914, %r6914, %r9631;
	// end inline asm
	// begin inline asm
	shf.r.wrap.b32 %r6912, %r6914, %r6914, %r9635;
	// end inline asm
	shr.u32 	%r13226, %r6914, 3;
	xor.b32  	%r13227, %r13226, %r6908;
	xor.b32  	%r13228, %r13227, %r6912;
	add.s32 	%r13229, %r13225, %r6898;
	add.s32 	%r7154, %r13229, %r13228;
	// begin inline asm
	shf.r.wrap.b32 %r6916, %r7138, %r7138, %r9623;
	// end inline asm
	// begin inline asm
	shf.r.wrap.b32 %r6920, %r7138, %r7138, %r9627;
	// end inline asm
	shr.u32 	%r13230, %r7138, 10;
	xor.b32  	%r13231, %r13230, %r6916;
	xor.b32  	%r13232, %r13231, %r6920;
	add.s32 	%r13233, %r13232, %r7058;
	// begin inline asm
	shf.r.wrap.b32 %r6924, %r6930, %r6930, %r9631;
	// end inline asm
	// begin inline asm
	shf.r.wrap.b32 %r6928, %r6930, %r6930, %r9635;
	// end inline asm
	shr.u32 	%r13234, %r6930, 3;
	xor.b32  	%r13235, %r13234, %r6924;
	xor.b32  	%r13236, %r13235, %r6928;
	add.s32 	%r13237, %r13233, %r6914;
	add.s32 	%r7170, %r13237, %r13236;
	// begin inline asm
	shf.r.wrap.b32 %r6932, %r7154, %r7154, %r9623;
	// end inline asm
	// begin inline asm
	shf.r.wrap.b32 %r6936, %r7154, %r7154, %r9627;
	// end inline asm
	shr.u32 	%r13238, %r7154, 10;
	xor.b32  	%r13239, %r13238, %r6932;
	xor.b32  	%r13240, %r13239, %r6936;
	add.s32 	%r13241, %r13240, %r7074;
	// begin inline asm
	shf.r.wrap.b32 %r6940, %r6946, %r6946, %r9631;
	// end inline asm
	// begin inline asm
	shf.r.wrap.b32 %r6944, %r6946, %r6946, %r9635;
	// end inline asm
	shr.u32 	%r13242, %r6946, 3;
	xor.b32  	%r13243, %r13242, %r6940;
	xor.b32  	%r13244, %r13243, %r6944;
	add.s32 	%r13245, %r13241, %r6930;
	add.s32 	%r7186, %r13245, %r13244;
	// begin inline asm
	shf.r.wrap.b32 %r6948, %r7170, %r7170, %r9623;
	// end inline asm
	// begin inline asm
	shf.r.wrap.b32 %r6952, %r7170, %r7170, %r9627;
	// end inline asm
	shr.u32 	%r13246, %r7170, 10;
	xor.b32  	%r13247, %r13246, %r6948;
	xor.b32  	%r13248, %r13247, %r6952;
	add.s32 	%r13249, %r13248, %r7090;
	// begin inline asm
	shf.r.wrap.b32 %r6956, %r6962, %r6962, %r9631;
	// end inline asm
	// begin inline asm
	shf.r.wrap.b32 %r6960, %r6962, %r6962, %r9635;
	// end inline asm
	shr.u32 	%r13250, %r6962, 3;
	xor.b32  	%r13251, %r13250, %r6956;
	xor.b32  	%r13252, %r13251, %r6960;
	add.s32 	%r13253, %r13249, %r6946;
	add.s32 	%r7202, %r13253, %r13252;
	// begin inline asm
	shf.r.wrap.b32 %r6964, %r7186, %r7186, %r9623;
	// end inline asm
	// begin inline asm
	shf.r.wrap.b32 %r6968, %r7186, %r7186, %r9627;
	// end inline asm
	shr.u32 	%r13254, %r7186, 10;
	xor.b32  	%r13255, %r13254, %r6964;
	xor.b32  	%r13256, %r13255, %r6968;
	add.s32 	%r13257, %r13256, %r7106;
	// begin inline asm
	shf.r.wrap.b32 %r6972, %r6978, %r6978, %r9631;
	// end inline asm
	// begin inline asm
	shf.r.wrap.b32 %r6976, %r6978, %r6978, %r9635;
	// end inline asm
	shr.u32 	%r13258, %r6978, 3;
	xor.b32  	%r13259, %r13258, %r6972;
	xor.b32  	%r13260, %r13259, %r6976;
	add.s32 	%r13261, %r13257, %r6962;
	add.s32 	%r7218, %r13261, %r13260;
	// begin inline asm
	shf.r.wrap.b32 %r6980, %r7202, %r7202, %r9623;
	// end inline asm
	// begin inline asm
	shf.r.wrap.b32 %r6984, %r7202, %r7202, %r9627;
	// end inline asm
	shr.u32 	%r13262, %r7202, 10;
	xor.b32  	%r13263, %r13262, %r6980;
	xor.b32  	%r13264, %r13263, %r6984;
	add.s32 	%r13265, %r13264, %r7122;
	// begin inline asm
	shf.r.wrap.b32 %r6988, %r6994, %r6994, %r9631;
	// end inline asm
	// begin inline asm
	shf.r.wrap.b32 %r6992, %r6994, %r6994, %r9635;
	// end inline asm
	shr.u32 	%r13266, %r6994, 3;
	xor.b32  	%r13267, %r13266, %r6988;
	xor.b32  	%r13268, %r13267, %r6992;
	add.s32 	%r13269, %r13265, %r6978;
	add.s32 	%r7234, %r13269, %r13268;
	// begin inline asm
	shf.r.wrap.b32 %r6996, %r7218, %r7218, %r9623;
	// end inline asm
	// begin inline asm
	shf.r.wrap.b32 %r7000, %r7218, %r7218, %r9627;
	// end inline asm
	shr.u32 	%r13270, %r7218, 10;
	xor.b32  	%r13271, %r13270, %r6996;
	xor.b32  	%r13272, %r13271, %r7000;
	add.s32 	%r13273, %r13272, %r7138;
	// begin inline asm
	shf.r.wrap.b32 %r7004, %r7010, %r7010, %r9631;
	// end inline asm
	// begin inline asm
	shf.r.wrap.b32 %r7008, %r7010, %r7010, %r9635;
	// end inline asm
	shr.u32 	%r13274, %r7010, 3;
	xor.b32  	%r13275, %r13274, %r7004;
	xor.b32  	%r13276, %r13275, %r7008;
	add.s32 	%r13277, %r13273, %r6994;
	add.s32 	%r7250, %r13277, %r13276;
	// begin inline asm
	shf.r.wrap.b32 %r7012, %r7234, %r7234, %r9623;
	// end inline asm
	// begin inline asm
	shf.r.wrap.b32 %r7016, %r7234, %r7234, %r9627;
	// end inline asm
	shr.u32 	%r13278, %r7234, 10;
	xor.b32  	%r13279, %r13278, %r7012;
	xor.b32  	%r13280, %r13279, %r7016;
	add.s32 	%r13281, %r13280, %r7154;
	// begin inline asm
	shf.r.wrap.b32 %r7020, %r7026, %r7026, %r9631;
	// end inline asm
	// begin inline asm
	shf.r.wrap.b32 %r7024, %r7026, %r7026, %r9635;
	// end inline asm
	shr.u32 	%r13282, %r7026, 3;
	xor.b32  	%r13283, %r13282, %r7020;
	xor.b32  	%r13284, %r13283, %r7024;
	add.s32 	%r13285, %r13281, %r7010;
	add.s32 	%r7266, %r13285, %r13284;
	// begin inline asm
	shf.r.wrap.b32 %r7028, %r7250, %r7250, %r9623;
	// end inline asm
	// begin inline asm
	shf.r.wrap.b32 %r7032, %r7250, %r7250, %r9627;
	// end inline asm
	shr.u32 	%r13286, %r7250, 10;
	xor.b32  	%r13287, %r13286, %r7028;
	xor.b32  	%r13288, %r13287, %r7032;
	add.s32 	%r13289, %r13288, %r7170;
	// begin inline asm
	shf.r.wrap.b32 %r7036, %r7042, %r7042, %r9631;
	// end inline asm
	// begin inline asm
	shf.r.wrap.b32 %r7040, %r7042, %r7042, %r9635;
	// end inline asm
	shr.u32 	%r13290, %r7042, 3;
	xor.b32  	%r13291, %r13290, %r7036;
	xor.b32  	%r13292, %r13291, %r7040;
	add.s32 	%r13293, %r13289, %r7026;
	add.s32 	%r7282, %r13293, %r13292;
	// begin inline asm
	shf.r.wrap.b32 %r7044, %r7266, %r7266, %r9623;
	// end inline asm
	// begin inline asm
	shf.r.wrap.b32 %r7048, %r7266, %r7266, %r9627;
	// end inline asm
	shr.u32 	%r13294, %r7266, 10;
	xor.b32  	%r13295, %r13294, %r7044;
	xor.b32  	%r13296, %r13295, %r7048;
	add.s32 	%r13297, %r13296, %r7186;
	// begin inline asm
	shf.r.wrap.b32 %r7052, %r7058, %r7058, %r9631;
	// end inline asm
	// begin inline asm
	shf.r.wrap.b32 %r7056, %r7058, %r7058, %r9635;
	// end inline asm
	shr.u32 	%r13298, %r7058, 3;
	xor.b32  	%r13299, %r13298, %r7052;
	xor.b32  	%r13300, %r13299, %r7056;
	add.s32 	%r13301, %r13297, %r7042;
	add.s32 	%r7298, %r13301, %r13300;
	// begin inline asm
	shf.r.wrap.b32 %r7060, %r7282, %r7282, %r9623;
	// end inline asm
	// begin inline asm
	shf.r.wrap.b32 %r7064, %r7282, %r7282, %r9627;
	// end inline asm
	shr.u32 	%r13302, %r7282, 10;
	xor.b32  	%r13303, %r13302, %r7060;
	xor.b32  	%r13304, %r13303, %r7064;
	add.s32 	%r13305, %r13304, %r7202;
	// begin inline asm
	shf.r.wrap.b32 %r7068, %r7074, %r7074, %r9631;
	// end inline asm
	// begin inline asm
	shf.r.wrap.b32 %r7072, %r7074, %r7074, %r9635;
	// end inline asm
	shr.u32 	%r13306, %r7074, 3;
	xor.b32  	%r13307, %r13306, %r7068;
	xor.b32  	%r13308, %r13307, %r7072;
	add.s32 	%r13309, %r13305, %r7058;
	add.s32 	%r7314, %r13309, %r13308;
	// begin inline asm
	shf.r.wrap.b32 %r7076, %r7298, %r7298, %r9623;
	// end inline asm
	// begin inline asm
	shf.r.wrap.b32 %r7080, %r7298, %r7298, %r9627;
	// end inline asm
	shr.u32 	%r13310, %r7298, 10;
	xor.b32  	%r13311, %r13310, %r7076;
	xor.b32  	%r13312, %r13311, %r7080;
	add.s32 	%r13313, %r13312, %r7218;
	// begin inline asm
	shf.r.wrap.b32 %r7084, %r7090, %r7090, %r9631;
	// end inline asm
	// begin inline asm
	shf.r.wrap.b32 %r7088, %r7090, %r7090, %r9635;
	// end inline asm
	shr.u32 	%r13314, %r7090, 3;
	xor.b32  	%r13315, %r13314, %r7084;
	xor.b32  	%r13316, %r13315, %r7088;
	add.s32 	%r13317, %r13313, %r7074;
	add.s32 	%r7330, %r13317, %r13316;
	// begin inline asm
	shf.r.wrap.b32 %r7092, %r7314, %r7314, %r9623;
	// end inline asm
	// begin inline asm
	shf.r.wrap.b32 %r7096, %r7314, %r7314, %r9627;
	// end inline asm
	shr.u32 	%r13318, %r7314, 10;
	xor.b32  	%r13319, %r13318, %r7092;
	xor.b32  	%r13320, %r13319, %r7096;
	add.s32 	%r13321, %r13320, %r7234;
	// begin inline asm
	shf.r.wrap.b32 %r7100, %r7106, %r7106, %r9631;
	// end inline asm
	// begin inline asm
	shf.r.wrap.b32 %r7104, %r7106, %r7106, %r9635;
	// end inline asm
	shr.u32 	%r13322, %r7106, 3;
	xor.b32  	%r13323, %r13322, %r7100;
	xor.b32  	%r13324, %r13323, %r7104;
	add.s32 	%r13325, %r13321, %r7090;
	add.s32 	%r7130, %r13325, %r13324;
	// begin inline asm
	shf.r.wrap.b32 %r7108, %r7330, %r7330, %r9623;
	// end inline asm
	// begin inline asm
	shf.r.wrap.b32 %r7112, %r7330, %r7330, %r9627;
	// end inline asm
	shr.u32 	%r13326, %r7330, 10;
	xor.b32  	%r13327, %r13326, %r7108;
	xor.b32  	%r13328, %r13327, %r7112;
	add.s32 	%r13329, %r13328, %r7250;
	// begin inline asm
	shf.r.wrap.b32 %r7116, %r7122, %r7122, %r9631;
	// end inline asm
	// begin inline asm
	shf.r.wrap.b32 %r7120, %r7122, %r7122, %r9635;
	// end inline asm
	shr.u32 	%r13330, %r7122, 3;
	xor.b32  	%r13331, %r13330, %r7116;
	xor.b32  	%r13332, %r13331, %r7120;
	add.s32 	%r13333, %r13329, %r7106;
	add.s32 	%r7146, %r13333, %r13332;
	// begin inline asm
	shf.r.wrap.b32 %r7124, %r7130, %r7130, %r9623;
	// end inline asm
	// begin inline asm
	shf.r.wrap.b32 %r7128, %r7130, %r7130, %r9627;
	// end inline asm
	shr.u32 	%r13334, %r7130, 10;
	xor.b32  	%r13335, %r13334, %r7124;
	xor.b32  	%r13336, %r13335, %r7128;
	add.s32 	%r13337, %r13336, %r7266;
	// begin inline asm
	shf.r.wrap.b32 %r7132, %r7138, %r7138, %r9631;
	// end inline asm
	// begin inline asm
	shf.r.wrap.b32 %r7136, %r7138, %r7138, %r9635;
	// end inline asm
	shr.u32 	%r13338, %r7138, 3;
	xor.b32  	%r13339, %r13338, %r7132;
	xor.b32  	%r13340, %r13339, %r7136;
	add.s32 	%r13341, %r13337, %r7122;
	add.s32 	%r7162, %r13341, %r13340;
	// begin inline asm
	shf.r.wrap.b32 %r7140, %r7146, %r7146, %r9623;
	// end inline asm
	// begin inline asm
	shf.r.wrap.b32 %r7144, %r7146, %r7146, %r9627;
	// end inline asm
	shr.u32 	%r13342, %r7146, 10;
	xor.b32  	%r13343, %r13342, %r7140;
	xor.b32  	%r13344, %r13343, %r7144;
	add.s32 	%r13345, %r13344, %r7282;
	// begin inline asm
	shf.r.wrap.b32 %r7148, %r7154, %r7154, %r9631;
	// end inline asm
	// begin inline asm
	shf.r.wrap.b32 %r7152, %r7154, %r7154, %r9635;
	// end inline asm
	shr.u32 	%r13346, %r7154, 3;
	xor.b32  	%r13347, %r13346, %r7148;
	xor.b32  	%r13348, %r13347, %r7152;
	add.s32 	%r13349, %r13345, %r7138;
	add.s32 	%r7178, %r13349, %r13348;
	// begin inline asm
	shf.r.wrap.b32 %r7156, %r7162, %r7162, %r9623;
	// end inline asm
	// begin inline asm
	shf.r.wrap.b32 %r7160, %r7162, %r7162, %r9627;
	// end inline asm
	shr.u32 	%r13350, %r7162, 10;
	xor.b32  	%r13351, %r13350, %r7156;
	xor.b32  	%r13352, %r13351, %r7160;
	add.s32 	%r13353, %r13352, %r7298;
	// begin inline asm
	shf.r.wrap.b32 %r7164, %r7170, %r7170, %r9631;
	// end inline asm
	// begin inline asm
	shf.r.wrap.b32 %r7168, %r7170, %r7170, %r9635;
	// end inline asm
	shr.u32 	%r13354, %r7170, 3;
	xor.b32  	%r13355, %r13354, %r7164;
	xor.b32  	%r13356, %r13355, %r7168;
	add.s32 	%r13357, %r13353, %r7154;
	add.s32 	%r7194, %r13357, %r13356;
	// begin inline asm
	shf.r.wrap.b32 %r7172, %r7178, %r7178, %r9623;
	// end inline asm
	// begin inline asm
	shf.r.wrap.b32 %r7176, %r7178, %r7178, %r9627;
	// end inline asm
	shr.u32 	%r13358, %r7178, 10;
	xor.b32  	%r13359, %r13358, %r7172;
	xor.b32  	%r13360, %r13359, %r7176;
	add.s32 	%r13361, %r13360, %r7314;
	// begin inline asm
	shf.r.wrap.b32 %r7180, %r7186, %r7186, %r9631;
	// end inline asm
	// begin inline asm
	shf.r.wrap.b32 %r7184, %r7186, %r7186, %r9635;
	// end inline asm
	shr.u32 	%r13362, %r7186, 3;
	xor.b32  	%r13363, %r13362, %r7180;
	xor.b32  	%r13364, %r13363, %r7184;
	add.s32 	%r13365, %r13361, %r7170;
	add.s32 	%r7210, %r13365, %r13364;
	// begin inline asm
	shf.r.wrap.b32 %r7188, %r7194, %r7194, %r9623;
	// end inline asm
	// begin inline asm
	shf.r.wrap.b32 %r7192, %r7194, %r7194, %r9627;
	// end inline asm
	shr.u32 	%r13366, %r7194, 10;
	xor.b32  	%r13367, %r13366, %r7188;
	xor.b32  	%r13368, %r13367, %r7192;
	add.s32 	%r13369, %r13368, %r7330;
	// begin inline asm
	shf.r.wrap.b32 %r7196, %r7202, %r7202, %r9631;
	// end inline asm
	// begin inline asm
	shf.r.wrap.b32 %r7200, %r7202, %r7202, %r9635;
	// end inline asm
	shr.u32 	%r13370, %r7202, 3;
	xor.b32  	%r13371, %r13370, %r7196;
	xor.b32  	%r13372, %r13371, %r7200;
	add.s32 	%r13373, %r13369, %r7186;
	add.s32 	%r7226, %r13373, %r13372;
	// begin inline asm
	shf.r.wrap.b32 %r7204, %r7210, %r7210, %r9623;
	// end inline asm
	// begin inline asm
	shf.r.wrap.b32 %r7208, %r7210, %r7210, %r9627;
	// end inline asm
	shr.u32 	%r13374, %r7210, 10;
	xor.b32  	%r13375, %r13374, %r7204;
	xor.b32  	%r13376, %r13375, %r7208;
	add.s32 	%r13377, %r13376, %r7130;
	// begin inline asm
	shf.r.wrap.b32 %r7212, %r7218, %r7218, %r9631;
	// end inline asm
	// begin inline asm
	shf.r.wrap.b32 %r7216, %r7218, %r7218, %r9635;
	// end inline asm
	shr.u32 	%r13378, %r7218, 3;
	xor.b32  	%r13379, %r13378, %r7212;
	xor.b32  	%r13380, %r13379, %r7216;
	add.s32 	%r13381, %r13377, %r7202;
	add.s32 	%r7242, %r13381, %r13380;
	// begin inline asm
	shf.r.wrap.b32 %r7220, %r7226, %r7226, %r9623;
	// end inline asm
	// begin inline asm
	shf.r.wrap.b32 %r7224, %r7226, %r7226, %r9627;
	// end inline asm
	shr.u32 	%r13382, %r7226, 10;
	xor.b32  	%r13383, %r13382, %r7220;
	xor.b32  	%r13384, %r13383, %r7224;
	add.s32 	%r13385, %r13384, %r7146;
	// begin inline asm
	shf.r.wrap.b32 %r7228, %r7234, %r7234, %r9631;
	// end inline asm
	// begin inline asm
	shf.r.wrap.b32 %r7232, %r7234, %r7234, %r9635;
	// end inline asm
	shr.u32 	%r13386, %r7234, 3;
	xor.b32  	%r13387, %r13386, %r7228;
	xor.b32  	%r13388, %r13387, %r7232;
	add.s32 	%r13389, %r13385, %r7218;
	add.s32 	%r7258, %r13389, %r13388;
	// begin inline asm
	shf.r.wrap.b32 %r7236, %r7242, %r7242, %r9623;
	// end inline asm
	// begin inline asm
	shf.r.wrap.b32 %r7240, %r7242, %r7242, %r9627;
	// end inline asm
	shr.u32 	%r13390, %r7242, 10;
	xor.b32  	%r13391, %r13390, %r7236;
	xor.b32  	%r13392, %r13391, %r7240;
	add.s32 	%r13393, %r13392, %r7162;
	// begin inline asm
	shf.r.wrap.b32 %r7244, %r7250, %r7250, %r9631;
	// end inline asm
	// begin inline asm
	shf.r.wrap.b32 %r7248, %r7250, %r7250, %r9635;
	// end inline asm
	shr.u32 	%r13394, %r7250, 3;
	xor.b32  	%r13395, %r13394, %r7244;
	xor.b32  	%r13396, %r13395, %r7248;
	add.s32 	%r13397, %r13393, %r7234;
	add.s32 	%r7274, %r13397, %r13396;
	// begin inline asm
	shf.r.wrap.b32 %r7252, %r7258, %r7258, %r9623;
	// end inline asm
	// begin inline asm
	shf.r.wrap.b32 %r7256, %r7258, %r7258, %r9627;
	// end inline asm
	shr.u32 	%r13398, %r7258, 10;
	xor.b32  	%r13399, %r13398, %r7252;
	xor.b32  	%r13400, %r13399, %r7256;
	add.s32 	%r13401, %r13400, %r7178;
	// begin inline asm
	shf.r.wrap.b32 %r7260, %r7266, %r7266, %r9631;
	// end inline asm
	// begin inline asm
	shf.r.wrap.b32 %r7264, %r7266, %r7266, %r9635;
	// end inline asm
	shr.u32 	%r13402, %r7266, 3;
	xor.b32  	%r13403, %r13402, %r7260;
	xor.b32  	%r13404, %r13403, %r7264;
	add.s32 	%r13405, %r13401, %r7250;
	add.s32 	%r7290, %r13405, %r13404;
	// begin inline asm
	shf.r.wrap.b32 %r7268, %r7274, %r7274, %r9623;
	// end inline asm
	// begin inline asm
	shf.r.wrap.b32 %r7272, %r7274, %r7274, %r9627;
	// end inline asm
	shr.u32 	%r13406, %r7274, 10;
	xor.b32  	%r13407, %r13406, %r7268;
	xor.b32  	%r13408, %r13407, %r7272;
	add.s32 	%r13409, %r13408, %r7194;
	// begin inline asm
	shf.r.wrap.b32 %r7276, %r7282, %r7282, %r9631;
	// end inline asm
	// begin inline asm
	shf.r.wrap.b32 %r7280, %r7282, %r7282, %r9635;
	// end inline asm
	shr.u32 	%r13410, %r7282, 3;
	xor.b32  	%r13411, %r13410, %r7276;
	xor.b32  	%r13412, %r13411, %r7280;
	add.s32 	%r13413, %r13409, %r7266;
	add.s32 	%r7306, %r13413, %r13412;
	// begin inline asm
	shf.r.wrap.b32 %r7284, %r7290, %r7290, %r9623;
	// end inline asm
	// begin inline asm
	shf.r.wrap.b32 %r7288, %r7290, %r7290, %r9627;
	// end inline asm
	shr.u32 	%r13414, %r7290, 10;
	xor.b32  	%r13415, %r13414, %r7284;
	xor.b32  	%r13416, %r13415, %r7288;
	add.s32 	%r13417, %r13416, %r7210;
	// begin inline asm
	shf.r.wrap.b32 %r7292, %r7298, %r7298, %r9631;
	// end inline asm
	// begin inline asm
	shf.r.wrap.b32 %r7296, %r7298, %r7298, %r9635;
	// end inline asm
	shr.u32 	%r13418, %r7298, 3;
	xor.b32  	%r13419, %r13418, %r7292;
	xor.b32  	%r13420, %r13419, %r7296;
	add.s32 	%r13421, %r13417, %r7282;
	add.s32 	%r7322, %r13421, %r13420;
	// begin inline asm
	shf.r.wrap.b32 %r7300, %r7306, %r7306, %r9623;
	// end inline asm
	// begin inline asm
	shf.r.wrap.b32 %r7304, %r7306, %r7306, %r9627;
	// end inline asm
	shr.u32 	%r13422, %r7306, 10;
	xor.b32  	%r13423, %r13422, %r7300;
	xor.b32  	%r13424, %r13423, %r7304;
	add.s32 	%r13425, %r13424, %r7226;
	// begin inline asm
	shf.r.wrap.b32 %r7308, %r7314, %r7314, %r9631;
	// end inline asm
	// begin inline asm
	shf.r.wrap.b32 %r7312, %r7314, %r7314, %r9635;
	// end inline asm
	shr.u32 	%r13426, %r7314, 3;
	xor.b32  	%r13427, %r13426, %r7308;
	xor.b32  	%r13428, %r13427, %r7312;
	add.s32 	%r13429, %r13425, %r7298;
	add.s32 	%r13430, %r13429, %r13428;
	// begin inline asm
	shf.r.wrap.b32 %r7316, %r7322, %r7322, %r9623;
	// end inline asm
	// begin inline asm
	shf.r.wrap.b32 %r7320, %r7322, %r7322, %r9627;
	// end inline asm
	shr.u32 	%r13431, %r7322, 10;
	xor.b32  	%r13432, %r13431, %r7316;
	xor.b32  	%r13433, %r13432, %r7320;
	add.s32 	%r13434, %r13433, %r7242;
	// begin inline asm
	shf.r.wrap.b32 %r7324, %r7330, %r7330, %r9631;
	// end inline asm
	// begin inline asm
	shf.r.wrap.b32 %r7328, %r7330, %r7330, %r9635;
	// end inline asm
	shr.u32 	%r13435, %r7330, 3;
	xor.b32  	%r13436, %r13435, %r7324;
	xor.b32  	%r13437, %r13436, %r7328;
	add.s32 	%r13438, %r13434, %r7314;
	add.s32 	%r13439, %r13438, %r13437;
	// begin inline asm
	shf.r.wrap.b32 %r7332, %r7342, %r7342, %r11151;
	// end inline asm
	// begin inline asm
	shf.r.wrap.b32 %r7336, %r7342, %r7342, %r11155;
	// end inline asm
	xor.b32  	%r13440, %r7336, %r7332;
	// begin inline asm
	shf.r.wrap.b32 %r7340, %r7342, %r7342, %r11159;
	// end inline asm
	xor.b32  	%r13441, %r13440, %r7340;
	and.b32  	%r13442, %r7342, %r12874;
	not.b32 	%r13443, %r7342;
	and.b32  	%r13444, %r12875, %r13443;
	or.b32  	%r13445, %r13442, %r13444;
	add.s32 	%r13446, %r13445, %r12876;
	add.s32 	%r13447, %r13446, %r13441;
	add.s32 	%r13448, %r13447, %r111;
	add.s32 	%r13449, %r13448, %r12900;
	// begin inline asm
	shf.r.wrap.b32 %r7344, %r7354, %r7354, %r11163;
	// end inline asm
	// begin inline asm
	shf.r.wrap.b32 %r7348, %r7354, %r7354, %r11167;
	// end inline asm
	xor.b32  	%r13450, %r7348, %r7344;
	// begin inline asm
	shf.r.wrap.b32 %r7352, %r7354, %r7354, %r11171;
	// end inline asm
	xor.b32  	%r13451, %r13450, %r7352;
	xor.b32  	%r13452, %r12871, %r12872;
	and.b32  	%r13453, %r7354, %r13452;
	and.b32  	%r13454, %r12871, %r12872;
	xor.b32  	%r13455, %r13453, %r13454;
	add.s32 	%r7366, %r13449, %r12873;
	add.s32 	%r13456, %r13449, %r13455;
	add.s32 	%r7378, %r13456, %r13451;
	// begin inline asm
	shf.r.wrap.b32 %r7356, %r7366, %r7366, %r11151;
	// end inline asm
	// begin inline asm
	shf.r.wrap.b32 %r7360, %r7366, %r7366, %r11155;
	// end inline asm
	xor.b32  	%r13457, %r7360, %r7356;
	// begin inline asm
	shf.r.wrap.b32 %r7364, %r7366, %r7366, %r11159;
	// end inline asm
	xor.b32  	%r13458, %r13457, %r7364;
	and.b32  	%r13459, %r7366, %r7342;
	not.b32 	%r13460, %r7366;
	and.b32  	%r13461, %r12874, %r13460;
	or.b32  	%r13462, %r13459, %r13461;
	add.s32 	%r13463, %r13462, %r12875;
	add.s32 	%r13464, %r13463, %r13458;
	add.s32 	%r13465, %r13464, %r101;
	add.s32 	%r13466, %r13465, %r6578;
	// begin inline asm
	shf.r.wrap.b32 %r7368, %r7378, %r7378, %r11163;
	// end inline asm
	// begin inline asm
	shf.r.wrap.b32 %r7372, %r7378, %r7378, %r11167;
	// end inline asm
	xor.b32  	%r13467, %r7372, %r7368;
	// begin inline asm
	shf.r.wrap.b32 %r7376, %r7378, %r7378, %r11171;
	// end inline asm
	xor.b32  	%r13468, %r13467, %r7376;
	xor.b32  	%r13469, %r7354, %r12871;
	and.b32  	%r13470, %r7378, %r13469;
	and.b32  	%r13471, %r7354, %r12871;
	xor.b32  	%r13472, %r13470, %r13471;
	add.s32 	%r7390, %r13466, %r12872;
	add.s32 	%r13473, %r13466, %r13472;
	add.s32 	%r7402, %r13473, %r13468;
	// begin inline asm
	shf.r.wrap.b32 %r7380, %r7390, %r7390, %r11151;
	// end inline asm
	// begin inline asm
	shf.r.wrap.b32 %r7384, %r7390, %r7390, %r11155;
	// end inline asm
	xor.b32  	%r13474, %r7384, %r7380;
	// begin inline asm
	shf.r.wrap.b32 %r7388, %r7390, %r7390, %r11159;
	// end inline asm
	xor.b32  	%r13475, %r13474, %r7388;
	and.b32  	%r13476, %r7390, %r7366;
	not.b32 	%r13477, %r7390;
	and.b32  	%r13478, %r7342, %r13477;
	or.b32  	%r13479, %r13476, %r13478;
	add.s32 	%r13480, %r13479, %r12874;
	add.s32 	%r13481, %r13480, %r13475;
	add.s32 	%r13482, %r13481, %r102;
	add.s32 	%r13483, %r13482, %r6594;
	// begin inline asm
	shf.r.wrap.b32 %r7392, %r7402, %r7402, %r11163;
	// end inline asm
	// begin inline asm
	shf.r.wrap.b32 %r7396, %r7402, %r7402, %r11167;
	// end inline asm
	xor.b32  	%r13484, %r7396, %r7392;
	// begin inline asm
	shf.r.wrap.b32 %r7400, %r7402, %r7402, %r11171;
	// end inline asm
	xor.b32  	%r13485, %r13484, %r7400;
	xor.b32  	%r13486, %r7378, %r7354;
	and.b32  	%r13487, %r7402, %r13486;
	and.b32  	%r13488, %r7378, %r7354;
	xor.b32  	%r13489, %r13487, %r13488;
	add.s32 	%r7414, %r13483, %r12871;
	add.s32 	%r13490, %r13483, %r13489;
	add.s32 	%r7426, %r13490, %r13485;
	// begin inline asm
	shf.r.wrap.b32 %r7404, %r7414, %r7414, %r11151;
	// end inline asm
	// begin inline asm
	shf.r.wrap.b32 %r7408, %r7414, %r7414, %r11155;
	// end inline asm
	xor.b32  	%r13491, %r7408, %r7404;
	// begin inline asm
	shf.r.wrap.b32 %r7412, %r7414, %r7414, %r11159;
	// end inline asm
	xor.b32  	%r13492, %r13491, %r7412;
	and.b32  	%r13493, %r7414, %r7390;
	not.b32 	%r13494, %r7414;
	and.b32  	%r13495, %r7366, %r13494;
	or.b32  	%r13496, %r13493, %r13495;
	add.s32 	%r13497, %r13496, %r7342;
	add.s32 	%r13498, %r13497, %r13492;
	add.s32 	%r13499, %r13498, %r103;
	add.s32 	%r13500, %r13499, %r6610;
	// begin inline asm
	shf.r.wrap.b32 %r7416, %r7426, %r7426, %r11163;
	// end inline asm
	// begin inline asm
	shf.r.wrap.b32 %r7420, %r7426, %r7426, %r11167;
	// end inline asm
	xor.b32  	%r13501, %r7420, %r7416;
	// begin inline asm
	shf.r.wrap.b32 %r7424, %r7426, %r7426, %r11171;
	// end inline asm
	xor.b32  	%r13502, %r13501, %r7424;
	xor.b32  	%r13503, %r7402, %r7378;
	and.b32  	%r13504, %r7426, %r13503;
	and.b32  	%r13505, %r7402, %r7378;
	xor.b32  	%r13506, %r13504, %r13505;
	add.s32 	%r7438, %r13500, %r7354;
	add.s32 	%r13507, %r13500, %r13506;
	add.s32 	%r7450, %r13507, %r13502;
	// begin inline asm
	shf.r.wrap.b32 %r7428, %r7438, %r7438, %r11151;
	// end inline asm
	// begin inline asm
	shf.r.wrap.b32 %r7432, %r7438, %r7438, %r11155;
	// end inline asm
	xor.b32  	%r13508, %r7432, %r7428;
	// begin inline asm
	shf.r.wrap.b32 %r7436, %r7438, %r7438, %r11159;
	// end inline asm
	xor.b32  	%r13509, %r13508, %r7436;
	and.b32  	%r13510, %r7438, %r7414;
	not.b32 	%r13511, %r7438;
	and.b32  	%r13512, %r7390, %r13511;
	or.b32  	%r13513, %r13510, %r13512;
	add.s32 	%r13514, %r13513, %r7366;
	add.s32 	%r13515, %r13514, %r13509;
	add.s32 	%r13516, %r13515, %r104;
	add.s32 	%r13517, %r13516, %r6626;
	// begin inline asm
	shf.r.wrap.b32 %r7440, %r7450, %r7450, %r11163;
	// end inline asm
	// begin inline asm
	shf.r.wrap.b32 %r7444, %r7450, %r7450, %r11167;
	// end inline asm
	xor.b32  	%r13518, %r7444, %r7440;
	// begin inline asm
	shf.r.wrap.b32 %r7448, %r7450, %r7450, %r11171;
	// end inline asm
	xor.b32  	%r13519, %r13518, %r7448;
	xor.b32  	%r13520, %r7426, %r7402;
	and.b32  	%r13521, %r7450, %r13520;
	and.b32  	%r13522, %r7426, %r7402;
	xor.b32  	%r13523, %r13521, %r13522;
	add.s32 	%r7462, %r13517, %r7378;
	add.s32 	%r13524, %r13517, %r13523;
	add.s32 	%r7474, %r13524, %r13519;
	// begin inline asm
	shf.r.wrap.b32 %r7452, %r7462, %r7462, %r11151;
	// end inline asm
	// begin inline asm
	shf.r.wrap.b32 %r7456, %r7462, %r7462, %r11155;
	// end inline asm
	xor.b32  	%r13525, %r7456, %r7452;
	// begin inline asm
	shf.r.wrap.b32 %r7460, %r7462, %r7462, %r11159;
	// end inline asm
	xor.b32  	%r13526, %r13525, %r7460;
	and.b32  	%r13527, %r7462, %r7438;
	not.b32 	%r13528, %r7462;
	and.b32  	%r13529, %r7414, %r13528;
	or.b32  	%r13530, %r13527, %r13529;
	add.s32 	%r13531, %r13530, %r7390;
	add.s32 	%r13532, %r13531, %r13526;
	add.s32 	%r13533, %r13532, %r105;
	add.s32 	%r13534, %r13533, %r6642;
	// begin inline asm
	shf.r.wrap.b32 %r7464, %r7474, %r7474, %r11163;
	// end inline asm
	// begin inline asm
	shf.r.wrap.b32 %r7468, %r7474, %r7474, %r11167;
	// end inline asm
	xor.b32  	%r13535, %r7468, %r7464;
	// begin inline asm
	shf.r.wrap.b32 %r7472, %r7474, %r7474, %r11171;
	// end inline asm
	xor.b32  	%r13536, %r13535, %r7472;
	xor.b32  	%r13537, %r7450, %r7426;
	and.b32  	%r13538, %r7474, %r13537;
	and.b32  	%r13539, %r7450, %r7426;
	xor.b32  	%r13540, %r13538, %r13539;
	add.s32 	%r7486, %r13534, %r7402;
	add.s32 	%r13541, %r13534, %r13540;
	add.s32 	%r7498, %r13541, %r13536;
	// begin inline asm
	shf.r.wrap.b32 %r7476, %r7486, %r7486, %r11151;
	// end inline asm
	// begin inline asm
	shf.r.wrap.b32 %r7480, %r7486, %r7486, %r11155;
	// end inline asm
	xor.b32  	%r13542, %r7480, %r7476;
	// begin inline asm
	shf.r.wrap.b32 %r7484, %r7486, %r7486, %r11159;
	// end inline asm
	xor.b32  	%r13543, %r13542, %r7484;
	and.b32  	%r13544, %r7486, %r7462;
	not.b32 	%r13545, %r7486;
	and.b32  	%r13546, %r7438, %r13545;
	or.b32  	%r13547, %r13544, %r13546;
	add.s32 	%r13548, %r13547, %r7414;
	add.s32 	%r13549, %r13548, %r13543;
	add.s32 	%r13550, %r13549, %r106;
	add.s32 	%r13551, %r13550, %r6658;
	// begin inline asm
	shf.r.wrap.b32 %r7488, %r7498, %r7498, %r11163;
	// end inline asm
	// begin inline asm
	shf.r.wrap.b32 %r7492, %r7498, %r7498, %r11167;
	// end inline asm
	xor.b32  	%r13552, %r7492, %r7488;
	// begin inline asm
	shf.r.wrap.b32 %r7496, %r7498, %r7498, %r11171;
	// end inline asm
	xor.b32  	%r13553, %r13552, %r7496;
	xor.b32  	%r13554, %r7474, %r7450;
	and.b32  	%r13555, %r7498, %r13554;
	and.b32  	%r13556, %r7474, %r7450;
	xor.b32  	%r13557, %r13555, %r13556;
	add.s32 	%r7510, %r13551, %r7426;
	add.s32 	%r13558, %r13551, %r13557;
	add.s32 	%r7522, %r13558, %r13553;
	// begin inline asm
	shf.r.wrap.b32 %r7500, %r7510, %r7510, %r11151;
	// end inline asm
	// begin inline asm
	shf.r.wrap.b32 %r7504, %r7510, %r7510, %r11155;
	// end inline asm
	xor.b32  	%r13559, %r7504, %r7500;
	// begin inline asm
	shf.r.wrap.b32 %r7508, %r7510, %r7510, %r11159;
	// end inline asm
	xor.b32  	%r13560, %r13559, %r7508;
	and.b32  	%r13561, %r7510, %r7486;
	not.b32 	%r13562, %r7510;
	and.b32  	%r13563, %r7462, %r13562;
	or.b32  	%r13564, %r13561, %r13563;
	add.s32 	%r13565, %r13564, %r7438;
	add.s32 	%r13566, %r13565, %r13560;
	add.s32 	%r13567, %r13566, %r107;
	add.s32 	%r13568, %r13567, %r6674;
	// begin inline asm
	shf.r.wrap.b32 %r7512, %r7522, %r7522, %r11163;
	// end inline asm
	// begin inline asm
	shf.r.wrap.b32 %r7516, %r7522, %r7522, %r11167;
	// end inline asm
	xor.b32  	%r13569, %r7516, %r7512;
	// begin inline asm
	shf.r.wrap.b32 %r7520, %r7522, %r7522, %r11171;
	// end inline asm
	xor.b32  	%r13570, %r13569, %r7520;
	xor.b32  	%r13571, %r7498, %r7474;
	and.b32  	%r13572, %r7522, %r13571;
	and.b32  	%r13573, %r7498, %r7474;
	xor.b32  	%r13574, %r13572, %r13573;
	add.s32 	%r7534, %r13568, %r7450;
	add.s32 	%r13575, %r13568, %r13574;
	add.s32 	%r7546, %r13575, %r13570;
	// begin inline asm
	shf.r.wrap.b32 %r7524, %r7534, %r7534, %r11151;
	// end inline asm
	// begin inline asm
	shf.r.wrap.b32 %r7528, %r7534, %r7534, %r11155;
	// end inline asm
	xor.b32  	%r13576, %r7528, %r7524;
	// begin inline asm
	shf.r.wrap.b32 %r7532, %r7534, %r7534, %r11159;
	// end inline asm
	xor.b32  	%r13577, %r13576, %r7532;
	and.b32  	%r13578, %r7534, %r7510;
	not.b32 	%r13579, %r7534;
	and.b32  	%r13580, %r7486, %r13579;
	or.b32  	%r13581, %r13578, %r13580;
	add.s32 	%r13582, %r13581, %r7462;
	add.s32 	%r13583, %r13582, %r13577;
	add.s32 	%r13584, %r13583, %r108;
	add.s32 	%r13585, %r13584, %r6690;
	// begin inline asm
	shf.r.wrap.b32 %r7536, %r7546, %r7546, %r11163;
	// end inline asm
	// begin inline asm
	shf.r.wrap.b32 %r7540, %r7546, %r7546, %r11167;
	// end inline asm
	xor.b32  	%r13586, %r7540, %r7536;
	// begin inline asm
	shf.r.wrap.b32 %r7544, %r7546, %r7546, %r11171;
	// end inline asm
	xor.b32  	%r13587, %r13586, %r7544;
	xor.b32  	%r13588, %r7522, %r7498;
	and.b32  	%r13589, %r7546, %r13588;
	and.b32  	%r13590, %r7522, %r7498;
	xor.b32  	%r13591, %r13589, %r13590;
	add.s32 	%r7558, %r13585, %r7474;
	add.s32 	%r13592, %r13585, %r13591;
	add.s32 	%r7570, %r13592, %r13587;
	// begin inline asm
	shf.r.wrap.b32 %r7548, %r7558, %r7558, %r11151;
	// end inline asm
	// begin inline asm
	shf.r.wrap.b32 %r7552, %r7558, %r7558, %r11155;
	// end inline asm
	xor.b32  	%r13593, %r7552, %r7548;
	// begin inline asm
	shf.r.wrap.b32 %r7556, %r7558, %r7558, %r11159;
	// end inline asm
	xor.b32  	%r13594, %r13593, %r7556;
	and.b32  	%r13595, %r7558, %r7534;
	not.b32 	%r13596, %r7558;
	and.b32  	%r13597, %r7510, %r13596;
	or.b32  	%r13598, %r13595, %r13597;
	add.s32 	%r13599, %r13598, %r7486;
	add.s32 	%r13600, %r13599, %r13594;
	add.s32 	%r13601, %r13600, %r109;
	add.s32 	%r13602, %r13601, %r6706;
	// begin inline asm
	shf.r.wrap.b32 %r7560, %r7570, %r7570, %r11163;
	// end inline asm
	// begin inline asm
	shf.r.wrap.b32 %r7564, %r7570, %r7570, %r11167;
	// end inline asm
	xor.b32  	%r13603, %r7564, %r7560;
	// begin inline asm
	shf.r.wrap.b32 %r7568, %r7570, %r7570, %r11171;
	// end inline asm
	xor.b32  	%r13604, %r13603, %r7568;
	xor.b32  	%r13605, %r7546, %r7522;
	and.b32  	%r13606, %r7570, %r13605;
	and.b32  	%r13607, %r7546, %r7522;
	xor.b32  	%r13608, %r13606, %r13607;
	add.s32 	%r7582, %r13602, %r7498;
	add.s32 	%r13609, %r13602, %r13608;
	add.s32 	%r7594, %r13609, %r13604;
	// begin inline asm
	shf.r.wrap.b32 %r7572, %r7582, %r7582, %r11151;
	// end inline asm
	// begin inline asm
	shf.r.wrap.b32 %r7576, %r7582, %r7582, %r11155;
	// end inline asm
	xor.b32  	%r13610, %r7576, %r7572;
	// begin inline asm
	shf.r.wrap.b32 %r7580, %r7582, %r7582, %r11159;
	// end inline asm
	xor.b32  	%r13611, %r13610, %r7580;
	and.b32  	%r13612, %r7582, %r7558;
	not.b32 	%r13613, %r7582;
	and.b32  	%r13614, %r7534, %r13613;
	or.b32  	%r13615, %r13612, %r13614;
	add.s32 	%r13616, %r13615, %r7510;
	add.s32 	%r13617, %r13616, %r13611;
	add.s32 	%r13618, %r13617, %r11905;
	add.s32 	%r13619, %r13618, %r6722;
	// begin inline asm
	shf.r.wrap.b32 %r7584, %r7594, %r7594, %r11163;
	// end inline asm
	// begin inline asm
	shf.r.wrap.b32 %r7588, %r7594, %r7594, %r11167;
	// end inline asm
	xor.b32  	%r13620, %r7588, %r7584;
	// begin inline asm
	shf.r.wrap.b32 %r7592, %r7594, %r7594, %r11171;
	// end inline asm
	xor.b32  	%r13621, %r13620, %r7592;
	xor.b32  	%r13622, %r7570, %r7546;
	and.b32  	%r13623, %r7594, %r13622;
	and.b32  	%r13624, %r7570, %r7546;
	xor.b32  	%r13625, %r13623, %r13624;
	add.s32 	%r7606, %r13619, %r7522;
	add.s32 	%r13626, %r13619, %r13625;
	add.s32 	%r7618, %r13626, %r13621;
	// begin inline asm
	shf.r.wrap.b32 %r7596, %r7606, %r7606, %r11151;
	// end inline asm
	// begin inline asm
	shf.r.wrap.b32 %r7600, %r7606, %r7606, %r11155;
	// end inline asm
	xor.b32  	%r13627, %r7600, %r7596;
	// begin inline asm
	shf.r.wrap.b32 %r7604, %r7606, %r7606, %r11159;
	// end inline asm
	xor.b32  	%r13628, %r13627, %r7604;
	and.b32  	%r13629, %r7606, %r7582;
	not.b32 	%r13630, %r7606;
	and.b32  	%r13631, %r7558, %r13630;
	or.b32  	%r13632, %r13629, %r13631;
	add.s32 	%r13633, %r13632, %r7534;
	add.s32 	%r13634, %r13633, %r13628;
	add.s32 	%r13635, %r13634, %r11923;
	add.s32 	%r13636, %r13635, %r6738;
	// begin inline asm
	shf.r.wrap.b32 %r7608, %r7618, %r7618, %r11163;
	// end inline asm
	// begin inline asm
	shf.r.wrap.b32 %r7612, %r7618, %r7618, %r11167;
	// end inline asm
	xor.b32  	%r13637, %r7612, %r7608;
	// begin inline asm
	shf.r.wrap.b32 %r7616, %r7618, %r7618, %r11171;
	// end inline asm
	xor.b32  	%r13638, %r13637, %r7616;
	xor.b32  	%r13639, %r7594, %r7570;
	and.b32  	%r13640, %r7618, %r13639;
	and.b32  	%r13641, %r7594, %r7570;
	xor.b32  	%r13642, %r13640, %r13641;
	add.s32 	%r7630, %r13636, %r7546;
	add.s32 	%r13643, %r13636, %r13642;
	add.s32 	%r7642, %r13643, %r13638;
	// begin inline asm
	shf.r.wrap.b32 %r7620, %r7630, %r7630, %r11151;
	// end inline asm
	// begin inline asm
	shf.r.wrap.b32 %r7624, %r7630, %r7630, %r11155;
	// end inline asm
	xor.b32  	%r13644, %r7624, %r7620;
	// begin inline asm
	shf.r.wrap.b32 %r7628, %r7630, %r7630, %r11159;
	// end inline asm
	xor.b32  	%r13645, %r13644, %r7628;
	and.b32  	%r13646, %r7630, %r7606;
	not.b32 	%r13647, %r7630;
	and.b32  	%r13648, %r7582, %r13647;
	or.b32  	%r13649, %r13646, %r13648;
	add.s32 	%r13650, %r13649, %r7558;
	add.s32 	%r13651, %r13650, %r13645;
	add.s32 	%r13652, %r13651, %r11941;
	add.s32 	%r13653, %r13652, %r6754;
	// begin inline asm
	shf.r.wrap.b32 %r7632, %r7642, %r7642, %r11163;
	// end inline asm
	// begin inline asm
	shf.r.wrap.b32 %r7636, %r7642, %r7642, %r11167;
	// end inline asm
	xor.b32  	%r13654, %r7636, %r7632;
	// begin inline asm
	shf.r.wrap.b32 %r7640, %r7642, %r7642, %r11171;
	// end inline asm
	xor.b32  	%r13655, %r13654, %r7640;
	xor.b32  	%r13656, %r7618, %r7594;
	and.b32  	%r13657, %r7642, %r13656;
	and.b32  	%r13658, %r7618, %r7594;
	xor.b32  	%r13659, %r13657, %r13658;
	add.s32 	%r7654, %r13653, %r7570;
	add.s32 	%r13660, %r13653, %r13659;
	add.s32 	%r7666, %r13660, %r13655;
	// begin inline asm
	shf.r.wrap.b32 %r7644, %r7654, %r7654, %r11151;
	// end inline asm
	// begin inline asm
	shf.r.wrap.b32 %r7648, %r7654, %r7654, %r11155;
	// end inline asm
	xor.b32  	%r13661, %r7648, %r7644;
	// begin inline asm
	shf.r.wrap.b32 %r7652, %r7654, %r7654, %r11159;
	// end inline asm
	xor.b32  	%r13662, %r13661, %r7652;
	and.b32  	%r13663, %r7654, %r7630;
	not.b32 	%r13664, %r7654;
	and.b32  	%r13665, %r7606, %r13664;
	or.b32  	%r13666, %r13663, %r13665;
	add.s32 	%r13667, %r13666, %r7582;
	add.s32 	%r13668, %r13667, %r13662;
	add.s32 	%r13669, %r13668, %r11959;
	add.s32 	%r13670, %r13669, %r6770;
	// begin inline asm
	shf.r.wrap.b32 %r7656, %r7666, %r7666, %r11163;
	// end inline asm
	// begin inline asm
	shf.r.wrap.b32 %r7660, %r7666, %r7666, %r11167;
	// end inline asm
	xor.b32  	%r13671, %r7660, %r7656;
	// begin inline asm
	shf.r.wrap.b32 %r7664, %r7666, %r7666, %r11171;
	// end inline asm
	xor.b32  	%r13672, %r13671, %r7664;
	xor.b32  	%r13673, %r7642, %r7618;
	and.b32  	%r13674, %r7666, %r13673;
	and.b32  	%r13675, %r7642, %r7618;
	xor.b32  	%r13676, %r13674, %r13675;
	add.s32 	%r7678, %r13670, %r7594;
	add.s32 	%r13677, %r13670, %r13676;
	add.s32 	%r7690, %r13677, %r13672;
	// begin inline asm
	shf.r.wrap.b32 %r7668, %r7678, %r7678, %r11151;
	// end inline asm
	// begin inline asm
	shf.r.wrap.b32 %r7672, %r7678, %r7678, %r11155;
	// end inline asm
	xor.b32  	%r13678, %r7672, %r7668;
	// begin inline asm
	shf.r.wrap.b32 %r7676, %r7678, %r7678, %r11159;
	// end inline asm
	xor.b32  	%r13679, %r13678, %r7676;
	and.b32  	%r13680, %r7678, %r7654;
	not.b32 	%r13681, %r7678;
	and.b32  	%r13682, %r7630, %r13681;
	or.b32  	%r13683, %r13680, %r13682;
	add.s32 	%r13684, %r13683, %r7606;
	add.s32 	%r13685, %r13684, %r13679;
	add.s32 	%r13686, %r13685, %r11977;
	add.s32 	%r13687, %r13686, %r6786;
	// begin inline asm
	shf.r.wrap.b32 %r7680, %r7690, %r7690, %r11163;
	// end inline asm
	// begin inline asm
	shf.r.wrap.b32 %r7684, %r7690, %r7690, %r11167;
	// end inline asm
	xor.b32  	%r13688, %r7684, %r7680;
	// begin inline asm
	shf.r.wrap.b32 %r7688, %r7690, %r7690, %r11171;
	// end inline asm
	xor.b32  	%r13689, %r13688, %r7688;
	xor.b32  	%r13690, %r7666, %r7642;
	and.b32  	%r13691, %r7690, %r13690;
	and.b32  	%r13692, %r7666, %r7642;
	xor.b32  	%r13693, %r13691, %r13692;
	add.s32 	%r7702, %r13687, %r7618;
	add.s32 	%r13694, %r13687, %r13693;
	add.s32 	%r7714, %r13694, %r13689;
	// begin inline asm
	shf.r.wrap.b32 %r7692, %r7702, %r7702, %r11151;
	// end inline asm
	// begin inline asm
	shf.r.wrap.b32 %r7696, %r7702, %r7702, %r11155;
	// end inline asm
	xor.b32  	%r13695, %r7696, %r7692;
	// begin inline asm
	shf.r.wrap.b32 %r7700, %r7702, %r7702, %r11159;
	// end inline asm
	xor.b32  	%r13696, %r13695, %r7700;
	and.b32  	%r13697, %r7702, %r7678;
	not.b32 	%r13698, %r7702;
	and.b32  	%r13699, %r7654, %r13698;
	or.b32  	%r13700, %r13697, %r13699;
	add.s32 	%r13701, %r13700, %r7630;
	add.s32 	%r13702, %r13701, %r13696;
	add.s32 	%r13703, %r13702, %r11995;
	add.s32 	%r13704, %r13703, %r6802;
	// begin inline asm
	shf.r.wrap.b32 %r7704, %r7714, %r7714, %r11163;
	// end inline asm
	// begin inline asm
	shf.r.wrap.b32 %r7708, %r7714, %r7714, %r11167;
	// end inline asm
	xor.b32  	%r13705, %r7708, %r7704;
	// begin inline asm
	shf.r.wrap.b32 %r7712, %r7714, %r7714, %r11171;
	// end inline asm
	xor.b32  	%r13706, %r13705, %r7712;
	xor.b32  	%r13707, %r7690, %r7666;
	and.b32  	%r13708, %r7714, %r13707;
	and.b32  	%r13709, %r7690, %r7666;
	xor.b32  	%r13710, %r13708, %r13709;
	add.s32 	%r7726, %r13704, %r7642;
	add.s32 	%r13711, %r13704, %r13710;
	add.s32 	%r7738, %r13711, %r13706;
	// begin inline asm
	shf.r.wrap.b32 %r7716, %r7726, %r7726, %r11151;
	// end inline asm
	// begin inline asm
	shf.r.wrap.b32 %r7720, %r7726, %r7726, %r11155;
	// end inline asm
	xor.b32  	%r13712, %r7720, %r7716;
	// begin inline asm
	shf.r.wrap.b32 %r7724, %r7726, %r7726, %r11159;
	// end inline asm
	xor.b32  	%r13713, %r13712, %r7724;
	and.b32  	%r13714, %r7726, %r7702;
	not.b32 	%r13715, %r7726;
	and.b32  	%r13716, %r7678, %r13715;
	or.b32  	%r13717, %r13714, %r13716;
	add.s32 	%r13718, %r13717, %r7654;
	add.s32 	%r13719, %r13718, %r13713;
	add.s32 	%r13720, %r13719, %r12013;
	add.s32 	%r13721, %r13720, %r6818;
	// begin inline asm
	shf.r.wrap.b32 %r7728, %r7738, %r7738, %r11163;
	// end inline asm
	// begin inline asm
	shf.r.wrap.b32 %r7732, %r7738, %r7738, %r11167;
	// end inline asm
	xor.b32  	%r13722, %r7732, %r7728;
	// begin inline asm
	shf.r.wrap.b32 %r7736, %r7738, %r7738, %r11171;
	// end inline asm
	xor.b32  	%r13723, %r13722, %r7736;
	xor.b32  	%r13724, %r7714, %r7690;
	and.b32  	%r13725, %r7738, %r13724;
	and.b32  	%r13726, %r7714, %r7690;
	xor.b32  	%r13727, %r13725, %r13726;
	add.s32 	%r7750, %r13721, %r7666;
	add.s32 	%r13728, %r13721, %r13727;
	add.s32 	%r7762, %r13728, %r13723;
	// begin inline asm
	shf.r.wrap.b32 %r7740, %r7750, %r7750, %r11151;
	// end inline asm
	// begin inline asm
	shf.r.wrap.b32 %r7744, %r7750, %r7750, %r11155;
	// end inline asm
	xor.b32  	%r13729, %r7744, %r7740;
	// begin inline asm
	shf.r.wrap.b32 %r7748, %r7750, %r7750, %r11159;
	// end inline asm
	xor.b32  	%r13730, %r13729, %r7748;
	and.b32  	%r13731, %r7750, %r7726;
	not.b32 	%r13732, %r7750;
	and.b32  	%r13733, %r7702, %r13732;
	or.b32  	%r13734, %r13731, %r13733;
	add.s32 	%r13735, %r13734, %r7678;
	add.s32 	%r13736, %r13735, %r13730;
	add.s32 	%r13737, %r13736, %r12031;
	add.s32 	%r13738, %r13737, %r6834;
	// begin inline asm
	shf.r.wrap.b32 %r7752, %r7762, %r7762, %r11163;
	// end inline asm
	// begin inline asm
	shf.r.wrap.b32 %r7756, %r7762, %r7762, %r11167;
	// end inline asm
	xor.b32  	%r13739, %r7756, %r7752;
	// begin inline asm
	shf.r.wrap.b32 %r7760, %r7762, %r7762, %r11171;
	// end inline asm
	xor.b32  	%r13740, %r13739, %r7760;
	xor.b32  	%r13741, %r7738, %r7714;
	and.b32  	%r13742, %r7762, %r13741;
	and.b32  	%r13743, %r7738, %r7714;
	xor.b32  	%r13744, %r13742, %r13743;
	add.s32 	%r7774, %r13738, %r7690;
	add.s32 	%r13745, %r13738, %r13744;
	add.s32 	%r7786, %r13745, %r13740;
	// begin inline asm
	shf.r.wrap.b32 %r7764, %r7774, %r7774, %r11151;
	// end inline asm
	// begin inline asm
	shf.r.wrap.b32 %r7768, %r7774, %r7774, %r11155;
	// end inline asm
	xor.b32  	%r13746, %r7768, %r7764;
	// begin inline asm
	shf.r.wrap.b32 %r7772, %r7774, %r7774, %r11159;
	// end inline asm
	xor.b32  	%r13747, %r13746, %r7772;
	and.b32  	%r13748, %r7774, %r7750;
	not.b32 	%r13749, %r7774;
	and.b32  	%r13750, %r7726, %r13749;
	or.b32  	%r13751, %r13748, %r13750;
	add.s32 	%r13752, %r13751, %r7702;
	add.s32 	%r13753, %r13752, %r13747;
	add.s32 	%r13754, %r13753, %r12049;
	add.s32 	%r13755, %r13754, %r6850;
	// begin inline asm
	shf.r.wrap.b32 %r7776, %r7786, %r7786, %r11163;
	// end inline asm
	// begin inline asm
	shf.r.wrap.b32 %r7780, %r7786, %r7786, %r11167;
	// end inline asm
	xor.b32  	%r13756, %r7780, %r7776;
	// begin inline asm
	shf.r.wrap.b32 %r7784, %r7786, %r7786, %r11171;
	// end inline asm
	xor.b32  	%r13757, %r13756, %r7784;
	xor.b32  	%r13758, %r7762, %r7738;
	and.b32  	%r13759, %r7786, %r13758;
	and.b32  	%r13760, %r7762, %r7738;
	xor.b32  	%r13761, %r13759, %r13760;
	add.s32 	%r7798, %r13755, %r7714;
	add.s32 	%r13762, %r13755, %r13761;
	add.s32 	%r7810, %r13762, %r13757;
	// begin inline asm
	shf.r.wrap.b32 %r7788, %r7798, %r7798, %r11151;
	// end inline asm
	// begin inline asm
	shf.r.wrap.b32 %r7792, %r7798, %r7798, %r11155;
	// end inline asm
	xor.b32  	%r13763, %r7792, %r7788;
	// begin inline asm
	shf.r.wrap.b32 %r7796, %r7798, %r7798, %r11159;
	// end inline asm
	xor.b32  	%r13764, %r13763, %r7796;
	and.b32  	%r13765, %r7798, %r7774;
	not.b32 	%r13766, %r7798;
	and.b32  	%r13767, %r7750, %r13766;
	or.b32  	%r13768, %r13765, %r13767;
	add.s32 	%r13769, %r13768, %r7726;
	add.s32 	%r13770, %r13769, %r13764;
	add.s32 	%r13771, %r13770, %r12067;
	add.s32 	%r13772, %r13771, %r6866;
	// begin inline asm
	shf.r.wrap.b32 %r7800, %r7810, %r7810, %r11163;
	// end inline asm
	// begin inline asm
	shf.r.wrap.b32 %r7804, %r7810, %r7810, %r11167;
	// end inline asm
	xor.b32  	%r13773, %r7804, %r7800;
	// begin inline asm
	shf.r.wrap.b32 %r7808, %r7810, %r7810, %r11171;
	// end inline asm
	xor.b32  	%r13774, %r13773, %r7808;
	xor.b32  	%r13775, %r7786, %r7762;
	and.b32  	%r13776, %r7810, %r13775;
	and.b32  	%r13777, %r7786, %r7762;
	xor.b32  	%r13778, %r13776, %r13777;
	add.s32 	%r7822, %r13772, %r7738;
	add.s32 	%r13779, %r13772, %r13778;
	add.s32 	%r7834, %r13779, %r13774;
	// begin inline asm
	shf.r.wrap.b32 %r7812, %r7822, %r7822, %r11151;
	// end inline asm
	// begin inline asm
	shf.r.wrap.b32 %r7816, %r7822, %r7822, %r11155;
	// end inline asm
	xor.b32  	%r13780, %r7816, %r7812;
	// begin inline asm
	shf.r.wrap.b32 %r7820, %r7822, %r7822, %r11159;
	// end inline asm
	xor.b32  	%r13781, %r13780, %r7820;
	and.b32  	%r13782, %r7822, %r7798;
	not.b32 	%r13783, %r7822;
	and.b32  	%r13784, %r7774, %r13783;
	or.b32  	%r13785, %r13782, %r13784;
	add.s32 	%r13786, %r13785, %r7750;
	add.s32 	%r13787, %r13786, %r13781;
	add.s32 	%r13788, %r13787, %r12085;
	add.s32 	%r13789, %r13788, %r6882;
	// begin inline asm
	shf.r.wrap.b32 %r7824, %r7834, %r7834, %r11163;
	// end inline asm
	// begin inline asm
	shf.r.wrap.b32 %r7828, %r7834, %r7834, %r11167;
	// end inline asm
	xor.b32  	%r13790, %r7828, %r7824;
	// begin inline asm
	shf.r.wrap.b32 %r7832, %r7834, %r7834, %r11171;
	// end inline asm
	xor.b32  	%r13791, %r13790, %r7832;
	xor.b32  	%r13792, %r7810, %r7786;
	and.b32  	%r13793, %r7834, %r13792;
	and.b32  	%r13794, %r7810, %r7786;
	xor.b32  	%r13795, %r13793, %r13794;
	add.s32 	%r7846, %r13789, %r7762;
	add.s32 	%r13796, %r13789, %r13795;
	add.s32 	%r7858, %r13796, %r13791;
	// begin inline asm
	shf.r.wrap.b32 %r7836, %r7846, %r7846, %r11151;
	// end inline asm
	// begin inline asm
	shf.r.wrap.b32 %r7840, %r7846, %r7846, %r11155;
	// end inline asm
	xor.b32  	%r13797, %r7840, %r7836;
	// begin inline asm
	shf.r.wrap.b32 %r7844, %r7846, %r7846, %r11159;
	// end inline asm
	xor.b32  	%r13798, %r13797, %r7844;
	and.b32  	%r13799, %r7846, %r7822;
	not.b32 	%r13800, %r7846;
	and.b32  	%r13801, %r7798, %r13800;
	or.b32  	%r13802, %r13799, %r13801;
	add.s32 	%r13803, %r13802, %r7774;
	add.s32 	%r13804, %r13803, %r13798;
	add.s32 	%r13805, %r13804, %r12103;
	add.s32 	%r13806, %r13805, %r6898;
	// begin inline asm
	shf.r.wrap.b32 %r7848, %r7858, %r7858, %r11163;
	// end inline asm
	// begin inline asm
	shf.r.wrap.b32 %r7852, %r7858, %r7858, %r11167;
	// end inline asm
	xor.b32  	%r13807, %r7852, %r7848;
	// begin inline asm
	shf.r.wrap.b32 %r7856, %r7858, %r7858, %r11171;
	// end inline asm
	xor.b32  	%r13808, %r13807, %r7856;
	xor.b32  	%r13809, %r7834, %r7810;
	and.b32  	%r13810, %r7858, %r13809;
	and.b32  	%r13811, %r7834, %r7810;
	xor.b32  	%r13812, %r13810, %r13811;
	add.s32 	%r7870, %r13806, %r7786;
	add.s32 	%r13813, %r13806, %r13812;
	add.s32 	%r7882, %r13813, %r13808;
	// begin inline asm
	shf.r.wrap.b32 %r7860, %r7870, %r7870, %r11151;
	// end inline asm
	// begin inline asm
	shf.r.wrap.b32 %r7864, %r7870, %r7870, %r11155;
	// end inline asm
	xor.b32  	%r13814, %r7864, %r7860;
	// begin inline asm
	shf.r.wrap.b32 %r7868, %r7870, %r7870, %r11159;
	// end inline asm
	xor.b32  	%r13815, %r13814, %r7868;
	and.b32  	%r13816, %r7870, %r7846;
	not.b32 	%r13817, %r7870;
	and.b32  	%r13818, %r7822, %r13817;
	or.b32  	%r13819, %r13816, %r13818;
	add.s32 	%r13820, %r13819, %r7798;
	add.s32 	%r13821, %r13820, %r13815;
	add.s32 	%r13822, %r13821, %r12121;
	add.s32 	%r13823, %r13822, %r6914;
	// begin inline asm
	shf.r.wrap.b32 %r7872, %r7882, %r7882, %r11163;
	// end inline asm
	// begin inline asm
	shf.r.wrap.b32 %r7876, %r7882, %r7882, %r11167;
	// end inline asm
	xor.b32  	%r13824, %r7876, %r7872;
	// begin inline asm
	shf.r.wrap.b32 %r7880, %r7882, %r7882, %r11171;
	// end inline asm
	xor.b32  	%r13825, %r13824, %r7880;
	xor.b32  	%r13826, %r7858, %r7834;
	and.b32  	%r13827, %r7882, %r13826;
	and.b32  	%r13828, %r7858, %r7834;
	xor.b32  	%r13829, %r13827, %r13828;
	add.s32 	%r7894, %r13823, %r7810;
	add.s32 	%r13830, %r13823, %r13829;
	add.s32 	%r7906, %r13830, %r13825;
	// begin inline asm
	shf.r.wrap.b32 %r7884, %r7894, %r7894, %r11151;
	// end inline asm
	// begin inline asm
	shf.r.wrap.b32 %r7888, %r7894, %r7894, %r11155;
	// end inline asm
	xor.b32  	%r13831, %r7888, %r7884;
	// begin inline asm
	shf.r.wrap.b32 %r7892, %r7894, %r7894, %r11159;
	// end inline asm
	xor.b32  	%r13832, %r13831, %r7892;
	and.b32  	%r13833, %r7894, %r7870;
	not.b32 	%r13834, %r7894;
	and.b32  	%r13835, %r7846, %r13834;
	or.b32  	%r13836, %r13833, %r13835;
	add.s32 	%r13837, %r13836, %r7822;
	add.s32 	%r13838, %r13837, %r13832;
	add.s32 	%r13839, %r13838, %r12139;
	add.s32 	%r13840, %r13839, %r6930;
	// begin inline asm
	shf.r.wrap.b32 %r7896, %r7906, %r7906, %r11163;
	// end inline asm
	// begin inline asm
	shf.r.wrap.b32 %r7900, %r7906, %r7906, %r11167;
	// end inline asm
	xor.b32  	%r13841, %r7900, %r7896;
	// begin inline asm
	shf.r.wrap.b32 %r7904, %r7906, %r7906, %r11171;
	// end inline asm
	xor.b32  	%r13842, %r13841, %r7904;
	xor.b32  	%r13843, %r7882, %r7858;
	and.b32  	%r13844, %r7906, %r13843;
	and.b32  	%r13845, %r7882, %r7858;
	xor.b32  	%r13846, %r13844, %r13845;
	add.s32 	%r7918, %r13840, %r7834;
	add.s32 	%r13847, %r13840, %r13846;
	add.s32 	%r7930, %r13847, %r13842;
	// begin inline asm
	shf.r.wrap.b32 %r7908, %r7918, %r7918, %r11151;
	// end inline asm
	// begin inline asm
	shf.r.wrap.b32 %r7912, %r7918, %r7918, %r11155;
	// end inline asm
	xor.b32  	%r13848, %r7912, %r7908;
	// begin inline asm
	shf.r.wrap.b32 %r7916, %r7918, %r7918, %r11159;
	// end inline asm
	xor.b32  	%r13849, %r13848, %r7916;
	and.b32  	%r13850, %r7918, %r7894;
	not.b32 	%r13851, %r7918;
	and.b32  	%r13852, %r7870, %r13851;
	or.b32  	%r13853, %r13850, %r13852;
	add.s32 	%r13854, %r13853, %r7846;
	add.s32 	%r13855, %r13854, %r13849;
	add.s32 	%r13856, %r13855, %r12157;
	add.s32 	%r13857, %r13856, %r6946;
	// begin inline asm
	shf.r.wrap.b32 %r7920, %r7930, %r7930, %r11163;
	// end inline asm
	// begin inline asm
	shf.r.wrap.b32 %r7924, %r7930, %r7930, %r11167;
	// end inline asm
	xor.b32  	%r13858, %r7924, %r7920;
	// begin inline asm
	shf.r.wrap.b32 %r7928, %r7930, %r7930, %r11171;
	// end inline asm
	xor.b32  	%r13859, %r13858, %r7928;
	xor.b32  	%r13860, %r7906, %r7882;
	and.b32  	%r13861, %r7930, %r13860;
	and.b32  	%r13862, %r7906, %r7882;
	xor.b32  	%r13863, %r13861, %r13862;
	add.s32 	%r7942, %r13857, %r7858;
	add.s32 	%r13864, %r13857, %r13863;
	add.s32 	%r7954, %r13864, %r13859;
	// begin inline asm
	shf.r.wrap.b32 %r7932, %r7942, %r7942, %r11151;
	// end inline asm
	// begin inline asm
	shf.r.wrap.b32 %r7936, %r7942, %r7942, %r11155;
	// end inline asm
	xor.b32  	%r13865, %r7936, %r7932;
	// begin inline asm
	shf.r.wrap.b32 %r7940, %r7942, %r7942, %r11159;
	// end inline asm
	xor.b32  	%r13866, %r13865, %r7940;
	and.b32  	%r13867, %r7942, %r7918;
	not.b32 	%r13868, %r7942;
	and.b32  	%r13869, %r7894, %r13868;
	or.b32  	%r13870, %r13867, %r13869;
	add.s32 	%r13871, %r13870, %r7870;
	add.s32 	%r13872, %r13871, %r13866;
	add.s32 	%r13873, %r13872, %r12175;
	add.s32 	%r13874, %r13873, %r6962;
	// begin inline asm
	shf.r.wrap.b32 %r7944, %r7954, %r7954, %r11163;
	// end inline asm
	// begin inline asm
	shf.r.wrap.b32 %r7948, %r7954, %r7954, %r11167;
	// end inline asm
	xor.b32  	%r13875, %r7948, %r7944;
	// begin inline asm
	shf.r.wrap.b32 %r7952, %r7954, %r7954, %r11171;
	// end inline asm
	xor.b32  	%r13876, %r13875, %r7952;
	xor.b32  	%r13877, %r7930, %r7906;
	and.b32  	%r13878, %r7954, %r13877;
	and.b32  	%r13879, %r7930, %r7906;
	xor.b32  	%r13880, %r13878, %r13879;
	add.s32 	%r7966, %r13874, %r7882;
	add.s32 	%r13881, %r13874, %r13880;
	add.s32 	%r7978, %r13881, %r13876;
	// begin inline asm
	shf.r.wrap.b32 %r7956, %r7966, %r7966, %r11151;
	// end inline asm
	// begin inline asm
	shf.r.wrap.b32 %r7960, %r7966, %r7966, %r11155;
	// end inline asm
	xor.b32  	%r13882, %r7960, %r7956;
	// begin inline asm
	shf.r.wrap.b32 %r7964, %r7966, %r7966, %r11159;
	// end inline asm
	xor.b32  	%r13883, %r13882, %r7964;
	and.b32  	%r13884, %r7966, %r7942;
	not.b32 	%r13885, %r7966;
	and.b32  	%r13886, %r7918, %r13885;
	or.b32  	%r13887, %r13884, %r13886;
	add.s32 	%r13888, %r13887, %r7894;
	add.s32 	%r13889, %r13888, %r13883;
	add.s32 	%r13890, %r13889, %r12193;
	add.s32 	%r13891, %r13890, %r6978;
	// begin inline asm
	shf.r.wrap.b32 %r7968, %r7978, %r7978, %r11163;
	// end inline asm
	// begin inline asm
	shf.r.wrap.b32 %r7972, %r7978, %r7978, %r11167;
	// end inline asm
	xor.b32  	%r13892, %r7972, %r7968;
	// begin inline asm
	shf.r.wrap.b32 %r7976, %r7978, %r7978, %r11171;
	// end inline asm
	xor.b32  	%r13893, %r13892, %r7976;
	xor.b32  	%r13894, %r7954, %r7930;
	and.b32  	%r13895, %r7978, %r13894;
	and.b32  	%r13896, %r7954, %r7930;
	xor.b32  	%r13897, %r13895, %r13896;
	add.s32 	%r7990, %r13891, %r7906;
	add.s32 	%r13898, %r13891, %r13897;
	add.s32 	%r8002, %r13898, %r13893;
	// begin inline asm
	shf.r.wrap.b32 %r7980, %r7990, %r7990, %r11151;
	// end inline asm
	// begin inline asm
	shf.r.wrap.b32 %r7984, %r7990, %r7990, %r11155;
	// end inline asm
	xor.b32  	%r13899, %r7984, %r7980;
	// begin inline asm
	shf.r.wrap.b32 %r7988, %r7990, %r7990, %r11159;
	// end inline asm
	xor.b32  	%r13900, %r13899, %r7988;
	and.b32  	%r13901, %r7990, %r7966;
	not.b32 	%r13902, %r7990;
	and.b32  	%r13903, %r7942, %r13902;
	or.b32  	%r13904, %r13901, %r13903;
	add.s32 	%r13905, %r13904, %r7918;
	add.s32 	%r13906, %r13905, %r13900;
	add.s32 	%r13907, %r13906, %r12211;
	add.s32 	%r13908, %r13907, %r6994;
	// begin inline asm
	shf.r.wrap.b32 %r7992, %r8002, %r8002, %r11163;
	// end inline asm
	// begin inline asm
	shf.r.wrap.b32 %r7996, %r8002, %r8002, %r11167;
	// end inline asm
	xor.b32  	%r13909, %r7996, %r7992;
	// begin inline asm
	shf.r.wrap.b32 %r8000, %r8002, %r8002, %r11171;
	// end inline asm
	xor.b32  	%r13910, %r13909, %r8000;
	xor.b32  	%r13911, %r7978, %r7954;
	and.b32  	%r13912, %r8002, %r13911;
	and.b32  	%r13913, %r7978, %r7954;
	xor.b32  	%r13914, %r13912, %r13913;
	add.s32 	%r8014, %r13908, %r7930;
	add.s32 	%r13915, %r13908, %r13914;
	add.s32 	%r8026, %r13915, %r13910;
	// begin inline asm
	shf.r.wrap.b32 %r8004, %r8014, %r8014, %r11151;
	// end inline asm
	// begin inline asm
	shf.r.wrap.b32 %r8008, %r8014, %r8014, %r11155;
	// end inline asm
	xor.b32  	%r13916, %r8008, %r8004;
	// begin inline asm
	shf.r.wrap.b32 %r8012, %r8014, %r8014, %r11159;
	// end inline asm
	xor.b32  	%r13917, %r13916, %r8012;
	and.b32  	%r13918, %r8014, %r7990;
	not.b32 	%r13919, %r8014;
	and.b32  	%r13920, %r7966, %r13919;
	or.b32  	%r13921, %r13918, %r13920;
	add.s32 	%r13922, %r13921, %r7942;
	add.s32 	%r13923, %r13922, %r13917;
	add.s32 	%r13924, %r13923, %r12229;
	add.s32 	%r13925, %r13924, %r7010;
	// begin inline asm
	shf.r.wrap.b32 %r8016, %r8026, %r8026, %r11163;
	// end inline asm
	// begin inline asm
	shf.r.wrap.b32 %r8020, %r8026, %r8026, %r11167;
	// end inline asm
	xor.b32  	%r13926, %r8020, %r8016;
	// begin inline asm
	shf.r.wrap.b32 %r8024, %r8026, %r8026, %r11171;
	// end inline asm
	xor.b32  	%r13927, %r13926, %r8024;
	xor.b32  	%r13928, %r8002, %r7978;
	and.b32  	%r13929, %r8026, %r13928;
	and.b32  	%r13930, %r8002, %r7978;
	xor.b32  	%r13931, %r13929, %r13930;
	add.s32 	%r8038, %r13925, %r7954;
	add.s32 	%r13932, %r13925, %r13931;
	add.s32 	%r8050, %r13932, %r13927;
	// begin inline asm
	shf.r.wrap.b32 %r8028, %r8038, %r8038, %r11151;
	// end inline asm
	// begin inline asm
	shf.r.wrap.b32 %r8032, %r8038, %r8038, %r11155;
	// end inline asm
	xor.b32  	%r13933, %r8032, %r8028;
	// begin inline asm
	shf.r.wrap.b32 %r8036, %r8038, %r8038, %r11159;
	// end inline asm
	xor.b32  	%r13934, %r13933, %r8036;
	and.b32  	%r13935, %r8038, %r8014;
	not.b32 	%r13936, %r8038;
	and.b32  	%r13937, %r7990, %r13936;
	or.b32  	%r13938, %r13935, %r13937;
	add.s32 	%r13939, %r13938, %r7966;
	add.s32 	%r13940, %r13939, %r13934;
	add.s32 	%r13941, %r13940, %r12247;
	add.s32 	%r13942, %r13941, %r7026;
	// begin inline asm
	shf.r.wrap.b32 %r8040, %r8050, %r8050, %r11163;
	// end inline asm
	// begin inline asm
	shf.r.wrap.b32 %r8044, %r8050, %r8050, %r11167;
	// end inline asm
	xor.b32  	%r13943, %r8044, %r8040;
	// begin inline asm
	shf.r.wrap.b32 %r8048, %r8050, %r8050, %r11171;
	// end inline asm
	xor.b32  	%r13944, %r13943, %r8048;
	xor.b32  	%r13945, %r8026, %r8002;
	and.b32  	%r13946, %r8050, %r13945;
	and.b32  	%r13947, %r8026, %r8002;
	xor.b32  	%r13948, %r13946, %r13947;
	add.s32 	%r8062, %r13942, %r7978;
	add.s32 	%r13949, %r13942, %r13948;
	add.s32 	%r8074, %r13949, %r13944;
	// begin inline asm
	shf.r.wrap.b32 %r8052, %r8062, %r8062, %r11151;
	// end inline asm
	// begin inline asm
	shf.r.wrap.b32 %r8056, %r8062, %r8062, %r11155;
	// end inline asm
	xor.b32  	%r13950, %r8056, %r8052;
	// begin inline asm
	shf.r.wrap.b32 %r8060, %r8062, %r8062, %r11159;
	// end inline asm
	xor.b32  	%r13951, %r13950, %r8060;
	and.b32  	%r13952, %r8062, %r8038;
	not.b32 	%r13953, %r8062;
	and.b32  	%r13954, %r8014, %r13953;
	or.b32  	%r13955, %r13952, %r13954;
	add.s32 	%r13956, %r13955, %r7990;
	add.s32 	%r13957, %r13956, %r13951;
	add.s32 	%r13958, %r13957, %r12265;
	add.s32 	%r13959, %r13958, %r7042;
	// begin inline asm
	shf.r.wrap.b32 %r8064, %r8074, %r8074, %r11163;
	// end inline asm
	// begin inline asm
	shf.r.wrap.b32 %r8068, %r8074, %r8074, %r11167;
	// end inline asm
	xor.b32  	%r13960, %r8068, %r8064;
	// begin inline asm
	shf.r.wrap.b32 %r8072, %r8074, %r8074, %r11171;
	// end inline asm
	xor.b32  	%r13961, %r13960, %r8072;
	xor.b32  	%r13962, %r8050, %r8026;
	and.b32  	%r13963, %r8074, %r13962;
	and.b32  	%r13964, %r8050, %r8026;
	xor.b32  	%r13965, %r13963, %r13964;
	add.s32 	%r8086, %r13959, %r8002;
	add.s32 	%r13966, %r13959, %r13965;
	add.s32 	%r8098, %r13966, %r13961;
	// begin inline asm
	shf.r.wrap.b32 %r8076, %r8086, %r8086, %r11151;
	// end inline asm
	// begin inline asm
	shf.r.wrap.b32 %r8080, %r8086, %r8086, %r11155;
	// end inline asm
	xor.b32  	%r13967, %r8080, %r8076;
	// begin inline asm
	shf.r.wrap.b32 %r8084, %r8086, %r8086, %r11159;
	// end inline asm
	xor.b32  	%r13968, %r13967, %r8084;
	and.b32  	%r13969, %r8086, %r8062;
	not.b32 	%r13970, %r8086;
	and.b32  	%r13971, %r8038, %r13970;
	or.b32  	%r13972, %r13969, %r13971;
	add.s32 	%r13973, %r13972, %r8014;
	add.s32 	%r13974, %r13973, %r13968;
	add.s32 	%r13975, %r13974, %r12283;
	add.s32 	%r13976, %r13975, %r7058;
	// begin inline asm
	shf.r.wrap.b32 %r8088, %r8098, %r8098, %r11163;
	// end inline asm
	// begin inline asm
	shf.r.wrap.b32 %r8092, %r8098, %r8098, %r11167;
	// end inline asm
	xor.b32  	%r13977, %r8092, %r8088;
	// begin inline asm
	shf.r.wrap.b32 %r8096, %r8098, %r8098, %r11171;
	// end inline asm
	xor.b32  	%r13978, %r13977, %r8096;
	xor.b32  	%r13979, %r8074, %r8050;
	and.b32  	%r13980, %r8098, %r13979;
	and.b32  	%r13981, %r8074, %r8050;
	xor.b32  	%r13982, %r13980, %r13981;
	add.s32 	%r8110, %r13976, %r8026;
	add.s32 	%r13983, %r13976, %r13982;
	add.s32 	%r8122, %r13983, %r13978;
	// begin inline asm
	shf.r.wrap.b32 %r8100, %r8110, %r8110, %r11151;
	// end inline asm
	// begin inline asm
	shf.r.wrap.b32 %r8104, %r8110, %r8110, %r11155;
	// end inline asm
	xor.b32  	%r13984, %r8104, %r8100;
	// begin inline asm
	shf.r.wrap.b32 %r8108, %r8110, %r8110, %r11159;
	// end inline asm
	xor.b32  	%r13985, %r13984, %r8108;
	and.b32  	%r13986, %r8110, %r8086;
	not.b32 	%r13987, %r8110;
	and.b32  	%r13988, %r8062, %r13987;
	or.b32  	%r13989, %r13986, %r13988;
	add.s32 	%r13990, %r13989, %r8038;
	add.s32 	%r13991, %r13990, %r13985;
	add.s32 	%r13992, %r13991, %r12301;
	add.s32 	%r13993, %r13992, %r7074;
	// begin inline asm
	shf.r.wrap.b32 %r8112, %r8122, %r8122, %r11163;
	// end inline asm
	// begin inline asm
	shf.r.wrap.b32 %r8116, %r8122, %r8122, %r11167;
	// end inline asm
	xor.b32  	%r13994, %r8116, %r8112;
	// begin inline asm
	shf.r.wrap.b32 %r8120, %r8122, %r8122, %r11171;
	// end inline asm
	xor.b32  	%r13995, %r13994, %r8120;
	xor.b32  	%r13996, %r8098, %r8074;
	and.b32  	%r13997, %r8122, %r13996;
	and.b32  	%r13998, %r8098, %r8074;
	xor.b32  	%r13999, %r13997, %r13998;
	add.s32 	%r8134, %r13993, %r8050;
	add.s32 	%r14000, %r13993, %r13999;
	add.s32 	%r8146, %r14000, %r13995;
	// begin inline asm
	shf.r.wrap.b32 %r8124, %r8134, %r8134, %r11151;
	// end inline asm
	// begin inline asm
	shf.r.wrap.b32 %r8128, %r8134, %r8134, %r11155;
	// end inline asm
	xor.b32  	%r14001, %r8128, %r8124;
	// begin inline asm
	shf.r.wrap.b32 %r8132, %r8134, %r8134, %r11159;
	// end inline asm
	xor.b32  	%r14002, %r14001, %r8132;
	and.b32  	%r14003, %r8134, %r8110;
	not.b32 	%r14004, %r8134;
	and.b32  	%r14005, %r8086, %r14004;
	or.b32  	%r14006, %r14003, %r14005;
	add.s32 	%r14007, %r14006, %r8062;
	add.s32 	%r14008, %r14007, %r14002;
	add.s32 	%r14009, %r14008, %r12319;
	add.s32 	%r14010, %r14009, %r7090;
	// begin inline asm
	shf.r.wrap.b32 %r8136, %r8146, %r8146, %r11163;
	// end inline asm
	// begin inline asm
	shf.r.wrap.b32 %r8140, %r8146, %r8146, %r11167;
	// end inline asm
	xor.b32  	%r14011, %r8140, %r8136;
	// begin inline asm
	shf.r.wrap.b32 %r8144, %r8146, %r8146, %r11171;
	// end inline asm
	xor.b32  	%r14012, %r14011, %r8144;
	xor.b32  	%r14013, %r8122, %r8098;
	and.b32  	%r14014, %r8146, %r14013;
	and.b32  	%r14015, %r8122, %r8098;
	xor.b32  	%r14016, %r14014, %r14015;
	add.s32 	%r8158, %r14010, %r8074;
	add.s32 	%r14017, %r14010, %r14016;
	add.s32 	%r8170, %r14017, %r14012;
	// begin inline asm
	shf.r.wrap.b32 %r8148, %r8158, %r8158, %r11151;
	// end inline asm
	// begin inline asm
	shf.r.wrap.b32 %r8152, %r8158, %r8158, %r11155;
	// end inline asm
	xor.b32  	%r14018, %r8152, %r8148;
	// begin inline asm
	shf.r.wrap.b32 %r8156, %r8158, %r8158, %r11159;
	// end inline asm
	xor.b32  	%r14019, %r14018, %r8156;
	and.b32  	%r14020, %r8158, %r8134;
	not.b32 	%r14021, %r8158;
	and.b32  	%r14022, %r8110, %r14021;
	or.b32  	%r14023, %r14020, %r14022;
	add.s32 	%r14024, %r14023, %r8086;
	add.s32 	%r14025, %r14024, %r14019;
	add.s32 	%r14026, %r14025, %r12337;
	add.s32 	%r14027, %r14026, %r7106;
	// begin inline asm
	shf.r.wrap.b32 %r8160, %r8170, %r8170, %r11163;
	// end inline asm
	// begin inline asm
	shf.r.wrap.b32 %r8164, %r8170, %r8170, %r11167;
	// end inline asm
	xor.b32  	%r14028, %r8164, %r8160;
	// begin inline asm
	shf.r.wrap.b32 %r8168, %r8170, %r8170, %r11171;
	// end inline asm
	xor.b32  	%r14029, %r14028, %r8168;
	xor.b32  	%r14030, %r8146, %r8122;
	and.b32  	%r14031, %r8170, %r14030;
	and.b32  	%r14032, %r8146, %r8122;
	xor.b32  	%r14033, %r14031, %r14032;
	add.s32 	%r8182, %r14027, %r8098;
	add.s32 	%r14034, %r14027, %r14033;
	add.s32 	%r8194, %r14034, %r14029;
	// begin inline asm
	shf.r.wrap.b32 %r8172, %r8182, %r8182, %r11151;
	// end inline asm
	// begin inline asm
	shf.r.wrap.b32 %r8176, %r8182, %r8182, %r11155;
	// end inline asm
	xor.b32  	%r14035, %r8176, %r8172;
	// begin inline asm
	shf.r.wrap.b32 %r8180, %r8182, %r8182, %r11159;
	// end inline asm
	xor.b32  	%r14036, %r14035, %r8180;
	and.b32  	%r14037, %r8182, %r8158;
	not.b32 	%r14038, %r8182;
	and.b32  	%r14039, %r8134, %r14038;
	or.b32  	%r14040, %r14037, %r14039;
	add.s32 	%r14041, %r14040, %r8110;
	add.s32 	%r14042, %r14041, %r14036;
	add.s32 	%r14043, %r14042, %r12355;
	add.s32 	%r14044, %r14043, %r7122;
	// begin inline asm
	shf.r.wrap.b32 %r8184, %r8194, %r8194, %r11163;
	// end inline asm
	// begin inline asm
	shf.r.wrap.b32 %r8188, %r8194, %r8194, %r11167;
	// end inline asm
	xor.b32  	%r14045, %r8188, %r8184;
	// begin inline asm
	shf.r.wrap.b32 %r8192, %r8194, %r8194, %r11171;
	// end inline asm
	xor.b32  	%r14046, %r14045, %r8192;
	xor.b32  	%r14047, %r8170, %r8146;
	and.b32  	%r14048, %r8194, %r14047;
	and.b32  	%r14049, %r8170, %r8146;
	xor.b32  	%r14050, %r14048, %r14049;
	add.s32 	%r8206, %r14044, %r8122;
	add.s32 	%r14051, %r14044, %r14050;
	add.s32 	%r8218, %r14051, %r14046;
	// begin inline asm
	shf.r.wrap.b32 %r8196, %r8206, %r8206, %r11151;
	// end inline asm
	// begin inline asm
	shf.r.wrap.b32 %r8200, %r8206, %r8206, %r11155;
	// end inline asm
	xor.b32  	%r14052, %r8200, %r8196;
	// begin inline asm
	shf.r.wrap.b32 %r8204, %r8206, %r8206, %r11159;
	// end inline asm
	xor.b32  	%r14053, %r14052, %r8204;
	and.b32  	%r14054, %r8206, %r8182;
	not.b32 	%r14055, %r8206;
	and.b32  	%r14056, %r8158, %r14055;
	or.b32  	%r14057, %r14054, %r14056;
	add.s32 	%r14058, %r14057, %r8134;
	add.s32 	%r14059, %r14058, %r14053;
	add.s32 	%r14060, %r14059, %r12373;
	add.s32 	%r14061, %r14060, %r7138;
	// begin inline asm
	shf.r.wrap.b32 %r8208, %r8218, %r8218, %r11163;
	// end inline asm
	// begin inline asm
	shf.r.wrap.b32 %r8212, %r8218, %r8218, %r11167;
	// end inline asm
	xor.b32  	%r14062, %r8212, %r8208;
	// begin inline asm
	shf.r.wrap.b32 %r8216, %r8218, %r8218, %r11171;
	// end inline asm
	xor.b32  	%r14063, %r14062, %r8216;
	xor.b32  	%r14064, %r8194, %r8170;
	and.b32  	%r14065, %r8218, %r14064;
	and.b32  	%r14066, %r8194, %r8170;
	xor.b32  	%r14067, %r14065, %r14066;
	add.s32 	%r8230, %r14061, %r8146;
	add.s32 	%r14068, %r14061, %r14067;
	add.s32 	%r8242, %r14068, %r14063;
	// begin inline asm
	shf.r.wrap.b32 %r8220, %r8230, %r8230, %r11151;
	// end inline asm
	// begin inline asm
	shf.r.wrap.b32 %r8224, %r8230, %r8230, %r11155;
	// end inline asm
	xor.b32  	%r14069, %r8224, %r8220;
	// begin inline asm
	shf.r.wrap.b32 %r8228, %r8230, %r8230, %r11159;
	// end inline asm
	xor.b32  	%r14070, %r14069, %r8228;
	and.b32  	%r14071, %r8230, %r8206;
	not.b32 	%r14072, %r8230;
	and.b32  	%r14073, %r8182, %r14072;
	or.b32  	%r14074, %r14071, %r14073;
	add.s32 	%r14075, %r14074, %r8158;
	add.s32 	%r14076, %r14075, %r14070;
	add.s32 	%r14077, %r14076, %r12391;
	add.s32 	%r14078, %r14077, %r7154;
	// begin inline asm
	shf.r.wrap.b32 %r8232, %r8242, %r8242, %r11163;
	// end inline asm
	// begin inline asm
	shf.r.wrap.b32 %r8236, %r8242, %r8242, %r11167;
	// end inline asm
	xor.b32  	%r14079, %r8236, %r8232;
	// begin inline asm
	shf.r.wrap.b32 %r8240, %r8242, %r8242, %r11171;
	// end inline asm
	xor.b32  	%r14080, %r14079, %r8240;
	xor.b32  	%r14081, %r8218, %r8194;
	and.b32  	%r14082, %r8242, %r14081;
	and.b32  	%r14083, %r8218, %r8194;
	xor.b32  	%r14084, %r14082, %r14083;
	add.s32 	%r8254, %r14078, %r8170;
	add.s32 	%r14085, %r14078, %r14084;
	add.s32 	%r8266, %r14085, %r14080;
	// begin inline asm
	shf.r.wrap.b32 %r8244, %r8254, %r8254, %r11151;
	// end inline asm
	// begin inline asm
	shf.r.wrap.b32 %r8248, %r8254, %r8254, %r11155;
	// end inline asm
	xor.b32  	%r14086, %r8248, %r8244;
	// begin inline asm
	shf.r.wrap.b32 %r8252, %r8254, %r8254, %r11159;
	// end inline asm
	xor.b32  	%r14087, %r14086, %r8252;
	and.b32  	%r14088, %r8254, %r8230;
	not.b32 	%r14089, %r8254;
	and.b32  	%r14090, %r8206, %r14089;
	or.b32  	%r14091, %r14088, %r14090;
	add.s32 	%r14092, %r14091, %r8182;
	add.s32 	%r14093, %r14092, %r14087;
	add.s32 	%r14094, %r14093, %r12409;
	add.s32 	%r14095, %r14094, %r7170;
	// begin inline asm
	shf.r.wrap.b32 %r8256, %r8266, %r8266, %r11163;
	// end inline asm
	// begin inline asm
	shf.r.wrap.b32 %r8260, %r8266, %r8266, %r11167;
	// end inline asm
	xor.b32  	%r14096, %r8260, %r8256;
	// begin inline asm
	shf.r.wrap.b32 %r8264, %r8266, %r8266, %r11171;
	// end inline asm
	xor.b32  	%r14097, %r14096, %r8264;
	xor.b32  	%r14098, %r8242, %r8218;
	and.b32  	%r14099, %r8266, %r14098;
	and.b32  	%r14100, %r8242, %r8218;
	xor.b32  	%r14101, %r14099, %r14100;
	add.s32 	%r8278, %r14095, %r8194;
	add.s32 	%r14102, %r14095, %r14101;
	add.s32 	%r8290, %r14102, %r14097;
	// begin inline asm
	shf.r.wrap.b32 %r8268, %r8278, %r8278, %r11151;
	// end inline asm
	// begin inline asm
	shf.r.wrap.b32 %r8272, %r8278, %r8278, %r11155;
	// end inline asm
	xor.b32  	%r14103, %r8272, %r8268;
	// begin inline asm
	shf.r.wrap.b32 %r8276, %r8278, %r8278, %r11159;
	// end inline asm
	xor.b32  	%r14104, %r14103, %r8276;
	and.b32  	%r14105, %r8278, %r8254;
	not.b32 	%r14106, %r8278;
	and.b32  	%r14107, %r8230, %r14106;
	or.b32  	%r14108, %r14105, %r14107;
	add.s32 	%r14109, %r14108, %r8206;
	add.s32 	%r14110, %r14109, %r14104;
	add.s32 	%r14111, %r14110, %r12427;
	add.s32 	%r14112, %r14111, %r7186;
	// begin inline asm
	shf.r.wrap.b32 %r8280, %r8290, %r8290, %r11163;
	// end inline asm
	// begin inline asm
	shf.r.wrap.b32 %r8284, %r8290, %r8290, %r11167;
	// end inline asm
	xor.b32  	%r14113, %r8284, %r8280;
	// begin inline asm
	shf.r.wrap.b32 %r8288, %r8290, %r8290, %r11171;
	// end inline asm
	xor.b32  	%r14114, %r14113, %r8288;
	xor.b32  	%r14115, %r8266, %r8242;
	and.b32  	%r14116, %r8290, %r14115;
	and.b32  	%r14117, %r8266, %r8242;
	xor.b32  	%r14118, %r14116, %r14117;
	add.s32 	%r8302, %r14112, %r8218;
	add.s32 	%r14119, %r14112, %r14118;
	add.s32 	%r8314, %r14119, %r14114;
	// begin inline asm
	shf.r.wrap.b32 %r8292, %r8302, %r8302, %r11151;
	// end inline asm
	// begin inline asm
	shf.r.wrap.b32 %r8296, %r8302, %r8302, %r11155;
	// end inline asm
	xor.b32  	%r14120, %r8296, %r8292;
	// begin inline asm
	shf.r.wrap.b32 %r8300, %r8302, %r8302, %r11159;
	// end inline asm
	xor.b32  	%r14121, %r14120, %r8300;
	and.b32  	%r14122, %r8302, %r8278;
	not.b32 	%r14123, %r8302;
	and.b32  	%r14124, %r8254, %r14123;
	or.b32  	%r14125, %r14122, %r14124;
	add.s32 	%r14126, %r14125, %r8230;
	add.s32 	%r14127, %r14126, %r14121;
	add.s32 	%r14128, %r14127, %r12445;
	add.s32 	%r14129, %r14128, %r7202;
	// begin inline asm
	shf.r.wrap.b32 %r8304, %r8314, %r8314, %r11163;
	// end inline asm
	// begin inline asm
	shf.r.wrap.b32 %r8308, %r8314, %r8314, %r11167;
	// end inline asm
	xor.b32  	%r14130, %r8308, %r8304;
	// begin inline asm
	shf.r.wrap.b32 %r8312, %r8314, %r8314, %r11171;
	// end inline asm
	xor.b32  	%r14131, %r14130, %r8312;
	xor.b32  	%r14132, %r8290, %r8266;
	and.b32  	%r14133, %r8314, %r14132;
	and.b32  	%r14134, %r8290, %r8266;
	xor.b32  	%r14135, %r14133, %r14134;
	add.s32 	%r8326, %r14129, %r8242;
	add.s32 	%r14136, %r14129, %r14135;
	add.s32 	%r8338, %r14136, %r14131;
	// begin inline asm
	shf.r.wrap.b32 %r8316, %r8326, %r8326, %r11151;
	// end inline asm
	// begin inline asm
	shf.r.wrap.b32 %r8320, %r8326, %r8326, %r11155;
	// end inline asm
	xor.b32  	%r14137, %r8320, %r8316;
	// begin inline asm
	shf.r.wrap.b32 %r8324, %r8326, %r8326, %r11159;
	// end inline asm
	xor.b32  	%r14138, %r14137, %r8324;
	and.b32  	%r14139, %r8326, %r8302;
	not.b32 	%r14140, %r8326;
	and.b32  	%r14141, %r8278, %r14140;
	or.b32  	%r14142, %r14139, %r14141;
	add.s32 	%r14143, %r14142, %r8254;
	add.s32 	%r14144, %r14143, %r14138;
	add.s32 	%r14145, %r14144, %r12463;
	add.s32 	%r14146, %r14145, %r7218;
	// begin inline asm
	shf.r.wrap.b32 %r8328, %r8338, %r8338, %r11163;
	// end inline asm
	// begin inline asm
	shf.r.wrap.b32 %r8332, %r8338, %r8338, %r11167;
	// end inline asm
	xor.b32  	%r14147, %r8332, %r8328;
	// begin inline asm
	shf.r.wrap.b32 %r8336, %r8338, %r8338, %r11171;
	// end inline asm
	xor.b32  	%r14148, %r14147, %r8336;
	xor.b32  	%r14149, %r8314, %r8290;
	and.b32  	%r14150, %r8338, %r14149;
	and.b32  	%r14151, %r8314, %r8290;
	xor.b32  	%r14152, %r14150, %r14151;
	add.s32 	%r8350, %r14146, %r8266;
	add.s32 	%r14153, %r14146, %r14152;
	add.s32 	%r8362, %r14153, %r14148;
	// begin inline asm
	shf.r.wrap.b32 %r8340, %r8350, %r8350, %r11151;
	// end inline asm
	// begin inline asm
	shf.r.wrap.b32 %r8344, %r8350, %r8350, %r11155;
	// end inline asm
	xor.b32  	%r14154, %r8344, %r8340;
	// begin inline asm
	shf.r.wrap.b32 %r8348, %r8350, %r8350, %r11159;
	// end inline asm
	xor.b32  	%r14155, %r14154, %r8348;
	and.b32  	%r14156, %r8350, %r8326;
	not.b32 	%r14157, %r8350;
	and.b32  	%r14158, %r8302, %r14157;
	or.b32  	%r14159, %r14156, %r14158;
	add.s32 	%r14160, %r14159, %r8278;
	add.s32 	%r14161, %r14160, %r14155;
	add.s32 	%r14162, %r14161, %r12481;
	add.s32 	%r14163, %r14162, %r7234;
	// begin inline asm
	shf.r.wrap.b32 %r8352, %r8362, %r8362, %r11163;
	// end inline asm
	// begin inline asm
	shf.r.wrap.b32 %r8356, %r8362, %r8362, %r11167;
	// end inline asm
	xor.b32  	%r14164, %r8356, %r8352;
	// begin inline asm
	shf.r.wrap.b32 %r8360, %r8362, %r8362, %r11171;
	// end inline asm
	xor.b32  	%r14165, %r14164, %r8360;
	xor.b32  	%r14166, %r8338, %r8314;
	and.b32  	%r14167, %r8362, %r14166;
	and.b32  	%r14168, %r8338, %r8314;
	xor.b32  	%r14169, %r14167, %r14168;
	add.s32 	%r8374, %r14163, %r8290;
	add.s32 	%r14170, %r14163, %r14169;
	add.s32 	%r8386, %r14170, %r14165;
	// begin inline asm
	shf.r.wrap.b32 %r8364, %r8374, %r8374, %r11151;
	// end inline asm
	// begin inline asm
	shf.r.wrap.b32 %r8368, %r8374, %r8374, %r11155;
	// end inline asm
	xor.b32  	%r14171, %r8368, %r8364;
	// begin inline asm
	shf.r.wrap.b32 %r8372, %r8374, %r8374, %r11159;
	// end inline asm
	xor.b32  	%r14172, %r14171, %r8372;
	and.b32  	%r14173, %r8374, %r8350;
	not.b32 	%r14174, %r8374;
	and.b32  	%r14175, %r8326, %r14174;
	or.b32  	%r14176, %r14173, %r14175;
	add.s32 	%r14177, %r14176, %r8302;
	add.s32 	%r14178, %r14177, %r14172;
	add.s32 	%r14179, %r14178, %r12499;
	add.s32 	%r14180, %r14179, %r7250;
	// begin inline asm
	shf.r.wrap.b32 %r8376, %r8386, %r8386, %r11163;
	// end inline asm
	// begin inline asm
	shf.r.wrap.b32 %r8380, %r8386, %r8386, %r11167;
	// end inline asm
	xor.b32  	%r14181, %r8380, %r8376;
	// begin inline asm
	shf.r.wrap.b32 %r8384, %r8386, %r8386, %r11171;
	// end inline asm
	xor.b32  	%r14182, %r14181, %r8384;
	xor.b32  	%r14183, %r8362, %r8338;
	and.b32  	%r14184, %r8386, %r14183;
	and.b32  	%r14185, %r8362, %r8338;
	xor.b32  	%r14186, %r14184, %r14185;
	add.s32 	%r8398, %r14180, %r8314;
	add.s32 	%r14187, %r14180, %r14186;
	add.s32 	%r8410, %r14187, %r14182;
	// begin inline asm
	shf.r.wrap.b32 %r8388, %r8398, %r8398, %r11151;
	// end inline asm
	// begin inline asm
	shf.r.wrap.b32 %r8392, %r8398, %r8398, %r11155;
	// end inline asm
	xor.b32  	%r14188, %r8392, %r8388;
	// begin inline asm
	shf.r.wrap.b32 %r8396, %r8398, %r8398, %r11159;
	// end inline asm
	xor.b32  	%r14189, %r14188, %r8396;
	and.b32  	%r14190, %r8398, %r8374;
	not.b32 	%r14191, %r8398;
	and.b32  	%r14192, %r8350, %r14191;
	or.b32  	%r14193, %r14190, %r14192;
	add.s32 	%r14194, %r14193, %r8326;
	add.s32 	%r14195, %r14194, %r14189;
	add.s32 	%r14196, %r14195, %r12517;
	add.s32 	%r14197, %r14196, %r7266;
	// begin inline asm
	shf.r.wrap.b32 %r8400, %r8410, %r8410, %r11163;
	// end inline asm
	// begin inline asm
	shf.r.wrap.b32 %r8404, %r8410, %r8410, %r11167;
	// end inline asm
	xor.b32  	%r14198, %r8404, %r8400;
	// begin inline asm
	shf.r.wrap.b32 %r8408, %r8410, %r8410, %r11171;
	// end inline asm
	xor.b32  	%r14199, %r14198, %r8408;
	xor.b32  	%r14200, %r8386, %r8362;
	and.b32  	%r14201, %r8410, %r14200;
	and.b32  	%r14202, %r8386, %r8362;
	xor.b32  	%r14203, %r14201, %r14202;
	add.s32 	%r8422, %r14197, %r8338;
	add.s32 	%r14204, %r14197, %r14203;
	add.s32 	%r8434, %r14204, %r14199;
	// begin inline asm
	shf.r.wrap.b32 %r8412, %r8422, %r8422, %r11151;
	// end inline asm
	// begin inline asm
	shf.r.wrap.b32 %r8416, %r8422, %r8422, %r11155;
	// end inline asm
	xor.b32  	%r14205, %r8416, %r8412;
	// begin inline asm
	shf.r.wrap.b32 %r8420, %r8422, %r8422, %r11159;
	// end inline asm
	xor.b32  	%r14206, %r14205, %r8420;
	and.b32  	%r14207, %r8422, %r8398;
	not.b32 	%r14208, %r8422;
	and.b32  	%r14209, %r8374, %r14208;
	or.b32  	%r14210, %r14207, %r14209;
	add.s32 	%r14211, %r14210, %r8350;
	add.s32 	%r14212, %r14211, %r14206;
	add.s32 	%r14213, %r14212, %r12535;
	add.s32 	%r14214, %r14213, %r7282;
	// begin inline asm
	shf.r.wrap.b32 %r8424, %r8434, %r8434, %r11163;
	// end inline asm
	// begin inline asm
	shf.r.wrap.b32 %r8428, %r8434, %r8434, %r11167;
	// end inline asm
	xor.b32  	%r14215, %r8428, %r8424;
	// begin inline asm
	shf.r.wrap.b32 %r8432, %r8434, %r8434, %r11171;
	// end inline asm
	xor.b32  	%r14216, %r14215, %r8432;
	xor.b32  	%r14217, %r8410, %r8386;
	and.b32  	%r14218, %r8434, %r14217;
	and.b32  	%r14219, %r8410, %r8386;
	xor.b32  	%r14220, %r14218, %r14219;
	add.s32 	%r8446, %r14214, %r8362;
	add.s32 	%r14221, %r14214, %r14220;
	add.s32 	%r8458, %r14221, %r14216;
	// begin inline asm
	shf.r.wrap.b32 %r8436, %r8446, %r8446, %r11151;
	// end inline asm
	// begin inline asm
	shf.r.wrap.b32 %r8440, %r8446, %r8446, %r11155;
	// end inline asm
	xor.b32  	%r14222, %r8440, %r8436;
	// begin inline asm
	shf.r.wrap.b32 %r8444, %r8446, %r8446, %r11159;
	// end inline asm
	xor.b32  	%r14223, %r14222, %r8444;
	and.b32  	%r14224, %r8446, %r8422;
	not.b32 	%r14225, %r8446;
	and.b32  	%r14226, %r8398, %r14225;
	or.b32  	%r14227, %r14224, %r14226;
	add.s32 	%r14228, %r14227, %r8374;
	add.s32 	%r14229, %r14228, %r14223;
	add.s32 	%r14230, %r14229, %r12553;
	add.s32 	%r14231, %r14230, %r7298;
	// begin inline asm
	shf.r.wrap.b32 %r8448, %r8458, %r8458, %r11163;
	// end inline asm
	// begin inline asm
	shf.r.wrap.b32 %r8452, %r8458, %r8458, %r11167;
	// end inline asm
	xor.b32  	%r14232, %r8452, %r8448;
	// begin inline asm
	shf.r.wrap.b32 %r8456, %r8458, %r8458, %r11171;
	// end inline asm
	xor.b32  	%r14233, %r14232, %r8456;
	xor.b32  	%r14234, %r8434, %r8410;
	and.b32  	%r14235, %r8458, %r14234;
	and.b32  	%r14236, %r8434, %r8410;
	xor.b32  	%r14237, %r14235, %r14236;
	add.s32 	%r8470, %r14231, %r8386;
	add.s32 	%r14238, %r14231, %r14237;
	add.s32 	%r8482, %r14238, %r14233;
	// begin inline asm
	shf.r.wrap.b32 %r8460, %r8470, %r8470, %r11151;
	// end inline asm
	// begin inline asm
	shf.r.wrap.b32 %r8464, %r8470, %r8470, %r11155;
	// end inline asm
	xor.b32  	%r14239, %r8464, %r8460;
	// begin inline asm
	shf.r.wrap.b32 %r8468, %r8470, %r8470, %r11159;
	// end inline asm
	xor.b32  	%r14240, %r14239, %r8468;
	and.b32  	%r14241, %r8470, %r8446;
	not.b32 	%r14242, %r8470;
	and.b32  	%r14243, %r8422, %r14242;
	or.b32  	%r14244, %r14241, %r14243;
	add.s32 	%r14245, %r14244, %r8398;
	add.s32 	%r14246, %r14245, %r14240;
	add.s32 	%r14247, %r14246, %r12571;
	add.s32 	%r14248, %r14247, %r7314;
	// begin inline asm
	shf.r.wrap.b32 %r8472, %r8482, %r8482, %r11163;
	// end inline asm
	// begin inline asm
	shf.r.wrap.b32 %r8476, %r8482, %r8482, %r11167;
	// end inline asm
	xor.b32  	%r14249, %r8476, %r8472;
	// begin inline asm
	shf.r.wrap.b32 %r8480, %r8482, %r8482, %r11171;
	// end inline asm
	xor.b32  	%r14250, %r14249, %r8480;
	xor.b32  	%r14251, %r8458, %r8434;
	and.b32  	%r14252, %r8482, %r14251;
	and.b32  	%r14253, %r8458, %r8434;
	xor.b32  	%r14254, %r14252, %r14253;
	add.s32 	%r8494, %r14248, %r8410;
	add.s32 	%r14255, %r14248, %r14254;
	add.s32 	%r8506, %r14255, %r14250;
	// begin inline asm
	shf.r.wrap.b32 %r8484, %r8494, %r8494, %r11151;
	// end inline asm
	// begin inline asm
	shf.r.wrap.b32 %r8488, %r8494, %r8494, %r11155;
	// end inline asm
	xor.b32  	%r14256, %r8488, %r8484;
	// begin inline asm
	shf.r.wrap.b32 %r8492, %r8494, %r8494, %r11159;
	// end inline asm
	xor.b32  	%r14257, %r14256, %r8492;
	and.b32  	%r14258, %r8494, %r8470;
	not.b32 	%r14259, %r8494;
	and.b32  	%r14260, %r8446, %r14259;
	or.b32  	%r14261, %r14258, %r14260;
	add.s32 	%r14262, %r14261, %r8422;
	add.s32 	%r14263, %r14262, %r14257;
	add.s32 	%r14264, %r14263, %r12589;
	add.s32 	%r14265, %r14264, %r7330;
	// begin inline asm
	shf.r.wrap.b32 %r8496, %r8506, %r8506, %r11163;
	// end inline asm
	// begin inline asm
	shf.r.wrap.b32 %r8500, %r8506, %r8506, %r11167;
	// end inline asm
	xor.b32  	%r14266, %r8500, %r8496;
	// begin inline asm
	shf.r.wrap.b32 %r8504, %r8506, %r8506, %r11171;
	// end inline asm
	xor.b32  	%r14267, %r14266, %r8504;
	xor.b32  	%r14268, %r8482, %r8458;
	and.b32  	%r14269, %r8506, %r14268;
	and.b32  	%r14270, %r8482, %r8458;
	xor.b32  	%r14271, %r14269, %r14270;
	add.s32 	%r8518, %r14265, %r8434;
	add.s32 	%r14272, %r14265, %r14271;
	add.s32 	%r8530, %r14272, %r14267;
	// begin inline asm
	shf.r.wrap.b32 %r8508, %r8518, %r8518, %r11151;
	// end inline asm
	// begin inline asm
	shf.r.wrap.b32 %r8512, %r8518, %r8518, %r11155;
	// end inline asm
	xor.b32  	%r14273, %r8512, %r8508;
	// begin inline asm
	shf.r.wrap.b32 %r8516, %r8518, %r8518, %r11159;
	// end inline asm
	xor.b32  	%r14274, %r14273, %r8516;
	and.b32  	%r14275, %r8518, %r8494;
	not.b32 	%r14276, %r8518;
	and.b32  	%r14277, %r8470, %r14276;
	or.b32  	%r14278, %r14275, %r14277;
	add.s32 	%r14279, %r14278, %r8446;
	add.s32 	%r14280, %r14279, %r14274;
	add.s32 	%r14281, %r14280, %r12607;
	add.s32 	%r14282, %r14281, %r7130;
	// begin inline asm
	shf.r.wrap.b32 %r8520, %r8530, %r8530, %r11163;
	// end inline asm
	// begin inline asm
	shf.r.wrap.b32 %r8524, %r8530, %r8530, %r11167;
	// end inline asm
	xor.b32  	%r14283, %r8524, %r8520;
	// begin inline asm
	shf.r.wrap.b32 %r8528, %r8530, %r8530, %r11171;
	// end inline asm
	xor.b32  	%r14284, %r14283, %r8528;
	xor.b32  	%r14285, %r8506, %r8482;
	and.b32  	%r14286, %r8530, %r14285;
	and.b32  	%r14287, %r8506, %r8482;
	xor.b32  	%r14288, %r14286, %r14287;
	add.s32 	%r8542, %r14282, %r8458;
	add.s32 	%r14289, %r14282, %r14288;
	add.s32 	%r8554, %r14289, %r14284;
	// begin inline asm
	shf.r.wrap.b32 %r8532, %r8542, %r8542, %r11151;
	// end inline asm
	// begin inline asm
	shf.r.wrap.b32 %r8536, %r8542, %r8542, %r11155;
	// end inline asm
	xor.b32  	%r14290, %r8536, %r8532;
	// begin inline asm
	shf.r.wrap.b32 %r8540, %r8542, %r8542, %r11159;
	// end inline asm
	xor.b32  	%r14291, %r14290, %r8540;
	and.b32  	%r14292, %r8542, %r8518;
	not.b32 	%r14293, %r8542;
	and.b32  	%r14294, %r8494, %r14293;
	or.b32  	%r14295, %r14292, %r14294;
	add.s32 	%r14296, %r14295, %r8470;
	add.s32 	%r14297, %r14296, %r14291;
	add.s32 	%r14298, %r14297, %r12625;
	add.s32 	%r14299, %r14298, %r7146;
	// begin inline asm
	shf.r.wrap.b32 %r8544, %r8554, %r8554, %r11163;
	// end inline asm
	// begin inline asm
	shf.r.wrap.b32 %r8548, %r8554, %r8554, %r11167;
	// end inline asm
	xor.b32  	%r14300, %r8548, %r8544;
	// begin inline asm
	shf.r.wrap.b32 %r8552, %r8554, %r8554, %r11171;
	// end inline asm
	xor.b32  	%r14301, %r14300, %r8552;
	xor.b32  	%r14302, %r8530, %r8506;
	and.b32  	%r14303, %r8554, %r14302;
	and.b32  	%r14304, %r8530, %r8506;
	xor.b32  	%r14305, %r14303, %r14304;
	add.s32 	%r8566, %r14299, %r8482;
	add.s32 	%r14306, %r14299, %r14305;
	add.s32 	%r8578, %r14306, %r14301;
	// begin inline asm
	shf.r.wrap.b32 %r8556, %r8566, %r8566, %r11151;
	// end inline asm
	// begin inline asm
	shf.r.wrap.b32 %r8560, %r8566, %r8566, %r11155;
	// end inline asm
	xor.b32  	%r14307, %r8560, %r8556;
	// begin inline asm
	shf.r.wrap.b32 %r8564, %r8566, %r8566, %r11159;
	// end inline asm
	xor.b32  	%r14308, %r14307, %r8564;
	and.b32  	%r14309, %r8566, %r8542;
	not.b32 	%r14310, %r8566;
	and.b32  	%r14311, %r8518, %r14310;
	or.b32  	%r14312, %r14309, %r14311;
	add.s32 	%r14313, %r14312, %r8494;
	add.s32 	%r14314, %r14313, %r14308;
	add.s32 	%r14315, %r14314, %r12643;
	add.s32 	%r14316, %r14315, %r7162;
	// begin inline asm
	shf.r.wrap.b32 %r8568, %r8578, %r8578, %r11163;
	// end inline asm
	// begin inline asm
	shf.r.wrap.b32 %r8572, %r8578, %r8578, %r11167;
	// end inline asm
	xor.b32  	%r14317, %r8572, %r8568;
	// begin inline asm
	shf.r.wrap.b32 %r8576, %r8578, %r8578, %r11171;
	// end inline asm
	xor.b32  	%r14318, %r14317, %r8576;
	xor.b32  	%r14319, %r8554, %r8530;
	and.b32  	%r14320, %r8578, %r14319;
	and.b32  	%r14321, %r8554, %r8530;
	xor.b32  	%r14322, %r14320, %r14321;
	add.s32 	%r8590, %r14316, %r8506;
	add.s32 	%r14323, %r14316, %r14322;
	add.s32 	%r8602, %r14323, %r14318;
	// begin inline asm
	shf.r.wrap.b32 %r8580, %r8590, %r8590, %r11151;
	// end inline asm
	// begin inline asm
	shf.r.wrap.b32 %r8584, %r8590, %r8590, %r11155;
	// end inline asm
	xor.b32  	%r14324, %r8584, %r8580;
	// begin inline asm
	shf.r.wrap.b32 %r8588, %r8590, %r8590, %r11159;
	// end inline asm
	xor.b32  	%r14325, %r14324, %r8588;
	and.b32  	%r14326, %r8590, %r8566;
	not.b32 	%r14327, %r8590;
	and.b32  	%r14328, %r8542, %r14327;
	or.b32  	%r14329, %r14326, %r14328;
	add.s32 	%r14330, %r14329, %r8518;
	add.s32 	%r14331, %r14330, %r14325;
	add.s32 	%r14332, %r14331, %r12661;
	add.s32 	%r14333, %r14332, %r7178;
	// begin inline asm
	shf.r.wrap.b32 %r8592, %r8602, %r8602, %r11163;
	// end inline asm
	// begin inline asm
	shf.r.wrap.b32 %r8596, %r8602, %r8602, %r11167;
	// end inline asm
	xor.b32  	%r14334, %r8596, %r8592;
	// begin inline asm
	shf.r.wrap.b32 %r8600, %r8602, %r8602, %r11171;
	// end inline asm
	xor.b32  	%r14335, %r14334, %r8600;
	xor.b32  	%r14336, %r8578, %r8554;
	and.b32  	%r14337, %r8602, %r14336;
	and.b32  	%r14338, %r8578, %r8554;
	xor.b32  	%r14339, %r14337, %r14338;
	add.s32 	%r8614, %r14333, %r8530;
	add.s32 	%r14340, %r14333, %r14339;
	add.s32 	%r8626, %r14340, %r14335;
	// begin inline asm
	shf.r.wrap.b32 %r8604, %r8614, %r8614, %r11151;
	// end inline asm
	// begin inline asm
	shf.r.wrap.b32 %r8608, %r8614, %r8614, %r11155;
	// end inline asm
	xor.b32  	%r14341, %r8608, %r8604;
	// begin inline asm
	shf.r.wrap.b32 %r8612, %r8614, %r8614, %r11159;
	// end inline asm
	xor.b32  	%r14342, %r14341, %r8612;
	and.b32  	%r14343, %r8614, %r8590;
	not.b32 	%r14344, %r8614;
	and.b32  	%r14345, %r8566, %r14344;
	or.b32  	%r14346, %r14343, %r14345;
	add.s32 	%r14347, %r14346, %r8542;
	add.s32 	%r14348, %r14347, %r14342;
	add.s32 	%r14349, %r14348, %r12679;
	add.s32 	%r14350, %r14349, %r7194;
	// begin inline asm
	shf.r.wrap.b32 %r8616, %r8626, %r8626, %r11163;
	// end inline asm
	// begin inline asm
	shf.r.wrap.b32 %r8620, %r8626, %r8626, %r11167;
	// end inline asm
	xor.b32  	%r14351, %r8620, %r8616;
	// begin inline asm
	shf.r.wrap.b32 %r8624, %r8626, %r8626, %r11171;
	// end inline asm
	xor.b32  	%r14352, %r14351, %r8624;
	xor.b32  	%r14353, %r8602, %r8578;
	and.b32  	%r14354, %r8626, %r14353;
	and.b32  	%r14355, %r8602, %r8578;
	xor.b32  	%r14356, %r14354, %r14355;
	add.s32 	%r8638, %r14350, %r8554;
	add.s32 	%r14357, %r14350, %r14356;
	add.s32 	%r8650, %r14357, %r14352;
	// begin inline asm
	shf.r.wrap.b32 %r8628, %r8638, %r8638, %r11151;
	// end inline asm
	// begin inline asm
	shf.r.wrap.b32 %r8632, %r8638, %r8638, %r11155;
	// end inline asm
	xor.b32  	%r14358, %r8632, %r8628;
	// begin inline asm
	shf.r.wrap.b32 %r8636, %r8638, %r8638, %r11159;
	// end inline asm
	xor.b32  	%r14359, %r14358, %r8636;
	and.b32  	%r14360, %r8638, %r8614;
	not.b32 	%r14361, %r8638;
	and.b32  	%r14362, %r8590, %r14361;
	or.b32  	%r14363, %r14360, %r14362;
	add.s32 	%r14364, %r14363, %r8566;
	add.s32 	%r14365, %r14364, %r14359;
	add.s32 	%r14366, %r14365, %r12697;
	add.s32 	%r14367, %r14366, %r7210;
	// begin inline asm
	shf.r.wrap.b32 %r8640, %r8650, %r8650, %r11163;
	// end inline asm
	// begin inline asm
	shf.r.wrap.b32 %r8644, %r8650, %r8650, %r11167;
	// end inline asm
	xor.b32  	%r14368, %r8644, %r8640;
	// begin inline asm
	shf.r.wrap.b32 %r8648, %r8650, %r8650, %r11171;
	// end inline asm
	xor.b32  	%r14369, %r14368, %r8648;
	xor.b32  	%r14370, %r8626, %r8602;
	and.b32  	%r14371, %r8650, %r14370;
	and.b32  	%r14372, %r8626, %r8602;
	xor.b32  	%r14373, %r14371, %r14372;
	add.s32 	%r8662, %r14367, %r8578;
	add.s32 	%r14374, %r14367, %r14373;
	add.s32 	%r8674, %r14374, %r14369;
	// begin inline asm
	shf.r.wrap.b32 %r8652, %r8662, %r8662, %r11151;
	// end inline asm
	// begin inline asm
	shf.r.wrap.b32 %r8656, %r8662, %r8662, %r11155;
	// end inline asm
	xor.b32  	%r14375, %r8656, %r8652;
	// begin inline asm
	shf.r.wrap.b32 %r8660, %r8662, %r8662, %r11159;
	// end inline asm
	xor.b32  	%r14376, %r14375, %r8660;
	and.b32  	%r14377, %r8662, %r8638;
	not.b32 	%r14378, %r8662;
	and.b32  	%r14379, %r8614, %r14378;
	or.b32  	%r14380, %r14377, %r14379;
	add.s32 	%r14381, %r14380, %r8590;
	add.s32 	%r14382, %r14381, %r14376;
	add.s32 	%r14383, %r14382, %r12715;
	add.s32 	%r14384, %r14383, %r7226;
	// begin inline asm
	shf.r.wrap.b32 %r8664, %r8674, %r8674, %r11163;
	// end inline asm
	// begin inline asm
	shf.r.wrap.b32 %r8668, %r8674, %r8674, %r11167;
	// end inline asm
	xor.b32  	%r14385, %r8668, %r8664;
	// begin inline asm
	shf.r.wrap.b32 %r8672, %r8674, %r8674, %r11171;
	// end inline asm
	xor.b32  	%r14386, %r14385, %r8672;
	xor.b32  	%r14387, %r8650, %r8626;
	and.b32  	%r14388, %r8674, %r14387;
	and.b32  	%r14389, %r8650, %r8626;
	xor.b32  	%r14390, %r14388, %r14389;
	add.s32 	%r8686, %r14384, %r8602;
	add.s32 	%r14391, %r14384, %r14390;
	add.s32 	%r8698, %r14391, %r14386;
	// begin inline asm
	shf.r.wrap.b32 %r8676, %r8686, %r8686, %r11151;
	// end inline asm
	// begin inline asm
	shf.r.wrap.b32 %r8680, %r8686, %r8686, %r11155;
	// end inline asm
	xor.b32  	%r14392, %r8680, %r8676;
	// begin inline asm
	shf.r.wrap.b32 %r8684, %r8686, %r8686, %r11159;
	// end inline asm
	xor.b32  	%r14393, %r14392, %r8684;
	and.b32  	%r14394, %r8686, %r8662;
	not.b32 	%r14395, %r8686;
	and.b32  	%r14396, %r8638, %r14395;
	or.b32  	%r14397, %r14394, %r14396;
	add.s32 	%r14398, %r14397, %r8614;
	add.s32 	%r14399, %r14398, %r14393;
	add.s32 	%r14400, %r14399, %r12733;
	add.s32 	%r14401, %r14400, %r7242;
	// begin inline asm
	shf.r.wrap.b32 %r8688, %r8698, %r8698, %r11163;
	// end inline asm
	// begin inline asm
	shf.r.wrap.b32 %r8692, %r8698, %r8698, %r11167;
	// end inline asm
	xor.b32  	%r14402, %r8692, %r8688;
	// begin inline asm
	shf.r.wrap.b32 %r8696, %r8698, %r8698, %r11171;
	// end inline asm
	xor.b32  	%r14403, %r14402, %r8696;
	xor.b32  	%r14404, %r8674, %r8650;
	and.b32  	%r14405, %r8698, %r14404;
	and.b32  	%r14406, %r8674, %r8650;
	xor.b32  	%r14407, %r14405, %r14406;
	add.s32 	%r8710, %r14401, %r8626;
	add.s32 	%r14408, %r14401, %r14407;
	add.s32 	%r8722, %r14408, %r14403;
	// begin inline asm
	shf.r.wrap.b32 %r8700, %r8710, %r8710, %r11151;
	// end inline asm
	// begin inline asm
	shf.r.wrap.b32 %r8704, %r8710, %r8710, %r11155;
	// end inline asm
	xor.b32  	%r14409, %r8704, %r8700;
	// begin inline asm
	shf.r.wrap.b32 %r8708, %r8710, %r8710, %r11159;
	// end inline asm
	xor.b32  	%r14410, %r14409, %r8708;
	and.b32  	%r14411, %r8710, %r8686;
	not.b32 	%r14412, %r8710;
	and.b32  	%r14413, %r8662, %r14412;
	or.b32  	%r14414, %r14411, %r14413;
	add.s32 	%r14415, %r14414, %r8638;
	add.s32 	%r14416, %r14415, %r14410;
	add.s32 	%r14417, %r14416, %r12751;
	add.s32 	%r14418, %r14417, %r7258;
	// begin inline asm
	shf.r.wrap.b32 %r8712, %r8722, %r8722, %r11163;
	// end inline asm
	// begin inline asm
	shf.r.wrap.b32 %r8716, %r8722, %r8722, %r11167;
	// end inline asm
	xor.b32  	%r14419, %r8716, %r8712;
	// begin inline asm
	shf.r.wrap.b32 %r8720, %r8722, %r8722, %r11171;
	// end inline asm
	xor.b32  	%r14420, %r14419, %r8720;
	xor.b32  	%r14421, %r8698, %r8674;
	and.b32  	%r14422, %r8722, %r14421;
	and.b32  	%r14423, %r8698, %r8674;
	xor.b32  	%r14424, %r14422, %r14423;
	add.s32 	%r8734, %r14418, %r8650;
	add.s32 	%r14425, %r14418, %r14424;
	add.s32 	%r8746, %r14425, %r14420;
	// begin inline asm
	shf.r.wrap.b32 %r8724, %r8734, %r8734, %r11151;
	// end inline asm
	// begin inline asm
	shf.r.wrap.b32 %r8728, %r8734, %r8734, %r11155;
	// end inline asm
	xor.b32  	%r14426, %r8728, %r8724;
	// begin inline asm
	shf.r.wrap.b32 %r8732, %r8734, %r8734, %r11159;
	// end inline asm
	xor.b32  	%r14427, %r14426, %r8732;
	and.b32  	%r14428, %r8734, %r8710;
	not.b32 	%r14429, %r8734;
	and.b32  	%r14430, %r8686, %r14429;
	or.b32  	%r14431, %r14428, %r14430;
	add.s32 	%r14432, %r14431, %r8662;
	add.s32 	%r14433, %r14432, %r14427;
	add.s32 	%r14434, %r14433, %r12769;
	add.s32 	%r14435, %r14434, %r7274;
	// begin inline asm
	shf.r.wrap.b32 %r8736, %r8746, %r8746, %r11163;
	// end inline asm
	// begin inline asm
	shf.r.wrap.b32 %r8740, %r8746, %r8746, %r11167;
	// end inline asm
	xor.b32  	%r14436, %r8740, %r8736;
	// begin inline asm
	shf.r.wrap.b32 %r8744, %r8746, %r8746, %r11171;
	// end inline asm
	xor.b32  	%r14437, %r14436, %r8744;
	xor.b32  	%r14438, %r8722, %r8698;
	and.b32  	%r14439, %r8746, %r14438;
	and.b32  	%r14440, %r8722, %r8698;
	xor.b32  	%r14441, %r14439, %r14440;
	add.s32 	%r8758, %r14435, %r8674;
	add.s32 	%r14442, %r14435, %r14441;
	add.s32 	%r8770, %r14442, %r14437;
	// begin inline asm
	shf.r.wrap.b32 %r8748, %r8758, %r8758, %r11151;
	// end inline asm
	// begin inline asm
	shf.r.wrap.b32 %r8752, %r8758, %r8758, %r11155;
	// end inline asm
	xor.b32  	%r14443, %r8752, %r8748;
	// begin inline asm
	shf.r.wrap.b32 %r8756, %r8758, %r8758, %r11159;
	// end inline asm
	xor.b32  	%r14444, %r14443, %r8756;
	and.b32  	%r14445, %r8758, %r8734;
	not.b32 	%r14446, %r8758;
	and.b32  	%r14447, %r8710, %r14446;
	or.b32  	%r14448, %r14445, %r14447;
	add.s32 	%r14449, %r14448, %r8686;
	add.s32 	%r14450, %r14449, %r14444;
	add.s32 	%r14451, %r14450, %r12787;
	add.s32 	%r14452, %r14451, %r7290;
	// begin inline asm
	shf.r.wrap.b32 %r8760, %r8770, %r8770, %r11163;
	// end inline asm
	// begin inline asm
	shf.r.wrap.b32 %r8764, %r8770, %r8770, %r11167;
	// end inline asm
	xor.b32  	%r14453, %r8764, %r8760;
	// begin inline asm
	shf.r.wrap.b32 %r8768, %r8770, %r8770, %r11171;
	// end inline asm
	xor.b32  	%r14454, %r14453, %r8768;
	xor.b32  	%r14455, %r8746, %r8722;
	and.b32  	%r14456, %r8770, %r14455;
	and.b32  	%r14457, %r8746, %r8722;
	xor.b32  	%r14458, %r14456, %r14457;
	add.s32 	%r8782, %r14452, %r8698;
	add.s32 	%r14459, %r14452, %r14458;
	add.s32 	%r8794, %r14459, %r14454;
	// begin inline asm
	shf.r.wrap.b32 %r8772, %r8782, %r8782, %r11151;
	// end inline asm
	// begin inline asm
	shf.r.wrap.b32 %r8776, %r8782, %r8782, %r11155;
	// end inline asm
	xor.b32  	%r14460, %r8776, %r8772;
	// begin inline asm
	shf.r.wrap.b32 %r8780, %r8782, %r8782, %r11159;
	// end inline asm
	xor.b32  	%r14461, %r14460, %r8780;
	and.b32  	%r14462, %r8782, %r8758;
	not.b32 	%r14463, %r8782;
	and.b32  	%r14464, %r8734, %r14463;
	or.b32  	%r14465, %r14462, %r14464;
	add.s32 	%r14466, %r14465, %r8710;
	add.s32 	%r14467, %r14466, %r14461;
	add.s32 	%r14468, %r14467, %r12805;
	add.s32 	%r14469, %r14468, %r7306;
	// begin inline asm
	shf.r.wrap.b32 %r8784, %r8794, %r8794, %r11163;
	// end inline asm
	// begin inline asm
	shf.r.wrap.b32 %r8788, %r8794, %r8794, %r11167;
	// end inline asm
	xor.b32  	%r14470, %r8788, %r8784;
	// begin inline asm
	shf.r.wrap.b32 %r8792, %r8794, %r8794, %r11171;
	// end inline asm
	xor.b32  	%r14471, %r14470, %r8792;
	xor.b32  	%r14472, %r8770, %r8746;
	and.b32  	%r14473, %r8794, %r14472;
	and.b32  	%r14474, %r8770, %r8746;
	xor.b32  	%r14475, %r14473, %r14474;
	add.s32 	%r8806, %r14469, %r8722;
	add.s32 	%r14476, %r14469, %r14475;
	add.s32 	%r8818, %r14476, %r14471;
	// begin inline asm
	shf.r.wrap.b32 %r8796, %r8806, %r8806, %r11151;
	// end inline asm
	// begin inline asm
	shf.r.wrap.b32 %r8800, %r8806, %r8806, %r11155;
	// end inline asm
	xor.b32  	%r14477, %r8800, %r8796;
	// begin inline asm
	shf.r.wrap.b32 %r8804, %r8806, %r8806, %r11159;
	// end inline asm
	xor.b32  	%r14478, %r14477, %r8804;
	and.b32  	%r14479, %r8806, %r8782;
	not.b32 	%r14480, %r8806;
	and.b32  	%r14481, %r8758, %r14480;
	or.b32  	%r14482, %r14479, %r14481;
	add.s32 	%r14483, %r14482, %r8734;
	add.s32 	%r14484, %r14483, %r14478;
	add.s32 	%r14485, %r14484, %r12823;
	add.s32 	%r14486, %r14485, %r7322;
	// begin inline asm
	shf.r.wrap.b32 %r8808, %r8818, %r8818, %r11163;
	// end inline asm
	// begin inline asm
	shf.r.wrap.b32 %r8812, %r8818, %r8818, %r11167;
	// end inline asm
	xor.b32  	%r14487, %r8812, %r8808;
	// begin inline asm
	shf.r.wrap.b32 %r8816, %r8818, %r8818, %r11171;
	// end inline asm
	xor.b32  	%r14488, %r14487, %r8816;
	xor.b32  	%r14489, %r8794, %r8770;
	and.b32  	%r14490, %r8818, %r14489;
	and.b32  	%r14491, %r8794, %r8770;
	xor.b32  	%r14492, %r14490, %r14491;
	add.s32 	%r8830, %r14486, %r8746;
	add.s32 	%r14493, %r14486, %r14492;
	add.s32 	%r8842, %r14493, %r14488;
	// begin inline asm
	shf.r.wrap.b32 %r8820, %r8830, %r8830, %r11151;
	// end inline asm
	// begin inline asm
	shf.r.wrap.b32 %r8824, %r8830, %r8830, %r11155;
	// end inline asm
	xor.b32  	%r14494, %r8824, %r8820;
	// begin inline asm
	shf.r.wrap.b32 %r8828, %r8830, %r8830, %r11159;
	// end inline asm
	xor.b32  	%r14495, %r14494, %r8828;
	and.b32  	%r14496, %r8830, %r8806;
	not.b32 	%r14497, %r8830;
	and.b32  	%r14498, %r8782, %r14497;
	or.b32  	%r14499, %r14496, %r14498;
	add.s32 	%r14500, %r14499, %r8758;
	add.s32 	%r14501, %r14500, %r14495;
	add.s32 	%r14502, %r14501, %r12841;
	add.s32 	%r14503, %r14502, %r13430;
	// begin inline asm
	shf.r.wrap.b32 %r8832, %r8842, %r8842, %r11163;
	// end inline asm
	// begin inline asm
	shf.r.wrap.b32 %r8836, %r8842, %r8842, %r11167;
	// end inline asm
	xor.b32  	%r14504, %r8836, %r8832;
	// begin inline asm
	shf.r.wrap.b32 %r8840, %r8842, %r8842, %r11171;
	// end inline asm
	xor.b32  	%r14505, %r14504, %r8840;
	xor.b32  	%r14506, %r8818, %r8794;
	and.b32  	%r14507, %r8842, %r14506;
	and.b32  	%r14508, %r8818, %r8794;
	xor.b32  	%r14509, %r14507, %r14508;
	add.s32 	%r8854, %r14503, %r8770;
	add.s32 	%r14510, %r14503, %r14509;
	add.s32 	%r8866, %r14510, %r14505;
	// begin inline asm
	shf.r.wrap.b32 %r8844, %r8854, %r8854, %r11151;
	// end inline asm
	// begin inline asm
	shf.r.wrap.b32 %r8848, %r8854, %r8854, %r11155;
	// end inline asm
	xor.b32  	%r14511, %r8848, %r8844;
	// begin inline asm
	shf.r.wrap.b32 %r8852, %r8854, %r8854, %r11159;
	// end inline asm
	xor.b32  	%r14512, %r14511, %r8852;
	and.b32  	%r14513, %r8854, %r8830;
	not.b32 	%r14514, %r8854;
	and.b32  	%r14515, %r8806, %r14514;
	or.b32  	%r14516, %r14513, %r14515;
	add.s32 	%r14517, %r14516, %r8782;
	add.s32 	%r14518, %r14517, %r14512;
	add.s32 	%r14519, %r14518, %r12859;
	add.s32 	%r14520, %r14519, %r13439;
	// begin inline asm
	shf.r.wrap.b32 %r8856, %r8866, %r8866, %r11163;
	// end inline asm
	// begin inline asm
	shf.r.wrap.b32 %r8860, %r8866, %r8866, %r11167;
	// end inline asm
	xor.b32  	%r14521, %r8860, %r8856;
	// begin inline asm
	shf.r.wrap.b32 %r8864, %r8866, %r8866, %r11171;
	// end inline asm
	xor.b32  	%r14522, %r14521, %r8864;
	xor.b32  	%r14523, %r8842, %r8818;
	and.b32  	%r14524, %r8866, %r14523;
	and.b32  	%r14525, %r8842, %r8818;
	xor.b32  	%r14526, %r14524, %r14525;
	add.s32 	%r14527, %r14520, %r8794;
	add.s32 	%r14528, %r14520, %r14526;
	add.s32 	%r14529, %r14528, %r14522;
	add.s32 	%r9658, %r7354, %r14529;
	add.s32 	%r14530, %r12871, %r8866;
	add.s32 	%r14531, %r12872, %r8842;
	add.s32 	%r14532, %r12873, %r8818;
	add.s32 	%r9646, %r7342, %r14527;
	add.s32 	%r14533, %r12874, %r8854;
	add.s32 	%r14534, %r12875, %r8830;
	add.s32 	%r14535, %r12876, %r8806;
	// begin inline asm
	shf.r.wrap.b32 %r8868, %r9090, %r9090, %r9623;
	// end inline asm
	// begin inline asm
	shf.r.wrap.b32 %r8872, %r9090, %r9090, %r9627;
	// end inline asm
	shr.u64 	%rd135, %rd134, 42;
	cvt.u32.u64 	%r14536, %rd135;
	xor.b32  	%r14537, %r14536, %r8868;
	xor.b32  	%r14538, %r14537, %r8872;
	mov.b32 	%r9074, 0;
	// begin inline asm
	shf.r.wrap.b32 %r8876, %r9074, %r9074, %r9631;
	// end inline asm
	// begin inline asm
	shf.r.wrap.b32 %r8880, %r9074, %r9074, %r9635;
	// end inline asm
	xor.b32  	%r14539, %r8876, %r8880;
	add.s32 	%r9122, %r14538, %r14539;
	// begin inline asm
	shf.r.wrap.b32 %r8884, %r9106, %r9106, %r9623;
	// end inline asm
	// begin inline asm
	shf.r.wrap.b32 %r8888, %r9106, %r9106, %r9627;
	// end inline asm
	shr.u32 	%r14540, %r9106, 10;
	xor.b32  	%r14541, %r14540, %r8884;
	xor.b32  	%r14542, %r14541, %r8888;
	// begin inline asm
	shf.r.wrap.b32 %r8892, %r9074, %r9074, %r9631;
	// end inline asm
	// begin inline asm
	shf.r.wrap.b32 %r8896, %r9074, %r9074, %r9635;
	// end inline asm
	xor.b32  	%r14543, %r8892, %r8896;
	add.s32 	%r9138, %r14542, %r14543;
	// begin inline asm
	shf.r.wrap.b32 %r8900, %r9122, %r9122, %r9623;
	// end inline asm
	// begin inline asm
	shf.r.wrap.b32 %r8904, %r9122, %r9122, %r9627;
	// end inline asm
	shr.u32 	%r14544, %r9122, 10;
	xor.b32  	%r14545, %r14544, %r8900;
	xor.b32  	%r14546, %r14545, %r8904;
	// begin inline asm
	shf.r.wrap.b32 %r8908, %r9074, %r9074, %r9631;
	// end inline asm
	// begin inline asm
	shf.r.wrap.b32 %r8912, %r9074, %r9074, %r9635;
	// end inline asm
	xor.b32  	%r14547, %r8908, %r8912;
	add.s32 	%r9154, %r14546, %r14547;
	// begin inline asm
	shf.r.wrap.b32 %r8916, %r9138, %r9138, %r9623;
	// end inline asm
	// begin inline asm
	shf.r.wrap.b32 %r8920, %r9138, %r9138, %r9627;
	// end inline asm
	shr.u32 	%r14548, %r9138, 10;
	xor.b32  	%r14549, %r14548, %r8916;
	xor.b32  	%r14550, %r14549, %r8920;
	// begin inline asm
	shf.r.wrap.b32 %r8924, %r9074, %r9074, %r9631;
	// end inline asm
	// begin inline asm
	shf.r.wrap.b32 %r8928, %r9074, %r9074, %r9635;
	// end inline asm
	xor.b32  	%r14551, %r8924, %r8928;
	add.s32 	%r9170, %r14550, %r14551;
	// begin inline asm
	shf.r.wrap.b32 %r8932, %r9154, %r9154, %r9623;
	// end inline asm
	// begin inline asm
	shf.r.wrap.b32 %r8936, %r9154, %r9154, %r9627;
	// end inline asm
	shr.u32 	%r14552, %r9154, 10;
	xor.b32  	%r14553, %r14552, %r8932;
	xor.b32  	%r14554, %r14553, %r8936;
	// begin inline asm
	shf.r.wrap.b32 %r8940, %r9074, %r9074, %r9631;
	// end inline asm
	// begin inline asm
	shf.r.wrap.b32 %r8944, %r9074, %r9074, %r9635;
	// end inline asm
	xor.b32  	%r14555, %r8940, %r8944;
	add.s32 	%r9186, %r14554, %r14555;
	// begin inline asm
	shf.r.wrap.b32 %r8948, %r9170, %r9170, %r9623;
	// end inline asm
	// begin inline asm
	shf.r.wrap.b32 %r8952, %r9170, %r9170, %r9627;
	// end inline asm
	shr.u32 	%r14556, %r9170, 10;
	xor.b32  	%r14557, %r14556, %r8948;
	xor.b32  	%r14558, %r14557, %r8952;
	add.s32 	%r14559, %r14558, %r9090;
	// begin inline asm
	shf.r.wrap.b32 %r8956, %r9074, %r9074, %r9631;
	// end inline asm
	// begin inline asm
	shf.r.wrap.b32 %r8960, %r9074, %r9074, %r9635;
	// end inline asm
	xor.b32  	%r14560, %r8956, %r8960;
	add.s32 	%r9202, %r14559, %r14560;
	// begin inline asm
	shf.r.wrap.b32 %r8964, %r9186, %r9186, %r9623;
	// end inline asm
	// begin inline asm
	shf.r.wrap.b32 %r8968, %r9186, %r9186, %r9627;
	// end inline asm
	shr.u32 	%r14561, %r9186, 10;
	xor.b32  	%r14562, %r14561, %r8964;
	xor.b32  	%r14563, %r14562, %r8968;
	add.s32 	%r14564, %r14563, %r9106;
	// begin inline asm
	shf.r.wrap.b32 %r8972, %r9074, %r9074, %r9631;
	// end inline asm
	// begin inline asm
	shf.r.wrap.b32 %r8976, %r9074, %r9074, %r9635;
	// end inline asm
	xor.b32  	%r14565, %r8972, %r8976;
	add.s32 	%r9218, %r14564, %r14565;
	// begin inline asm
	shf.r.wrap.b32 %r8980, %r9202, %r9202, %r9623;
	// end inline asm
	// begin inline asm
	shf.r.wrap.b32 %r8984, %r9202, %r9202, %r9627;
	// end inline asm
	shr.u32 	%r14566, %r9202, 10;
	xor.b32  	%r14567, %r14566, %r8980;
	xor.b32  	%r14568, %r14567, %r8984;
	add.s32 	%r14569, %r14568, %r9122;
	// begin inline asm
	shf.r.wrap.b32 %r8988, %r9074, %r9074, %r9631;
	// end inline asm
	// begin inline asm
	shf.r.wrap.b32 %r8992, %r9074, %r9074, %r9635;
	// end inline asm
	xor.b32  	%r14570, %r8988, %r8992;
	add.s32 	%r9234, %r14569, %r14570;
	// begin inline asm
	shf.r.wrap.b32 %r8996, %r9218, %r9218, %r9623;
	// end inline asm
	// begin inline asm
	shf.r.wrap.b32 %r9000, %r9218, %r9218, %r9627;
	// end inline asm
	shr.u32 	%r14571, %r9218, 10;
	xor.b32  	%r14572, %r14571, %r8996;
	xor.b32  	%r14573, %r14572, %r9000;
	add.s32 	%r14574, %r14573, %r9138;
	// begin inline asm
	shf.r.wrap.b32 %r9004, %r9074, %r9074, %r9631;
	// end inline asm
	// begin inline asm
	shf.r.wrap.b32 %r9008, %r9074, %r9074, %r9635;
	// end inline asm
	xor.b32  	%r14575, %r9004, %r9008;
	add.s32 	%r9250, %r14574, %r14575;
	// begin inline asm
	shf.r.wrap.b32 %r9012, %r9234, %r9234, %r9623;
	// end inline asm
	// begin inline asm
	shf.r.wrap.b32 %r9016, %r9234, %r9234, %r9627;
	// end inline asm
	shr.u32 	%r14576, %r9234, 10;
	xor.b32  	%r14577, %r14576, %r9012;
	xor.b32  	%r14578, %r14577, %r9016;
	add.s32 	%r14579, %r14578, %r9154;
	// begin inline asm
	shf.r.wrap.b32 %r9020, %r9074, %r9074, %r9631;
	// end inline asm
	// begin inline asm
	shf.r.wrap.b32 %r9024, %r9074, %r9074, %r9635;
	// end inline asm
	xor.b32  	%r14580, %r9020, %r9024;
	add.s32 	%r9266, %r14579, %r14580;
	// begin inline asm
	shf.r.wrap.b32 %r9028, %r9250, %r9250, %r9623;
	// end inline asm
	// begin inline asm
	shf.r.wrap.b32 %r9032, %r9250, %r9250, %r9627;
	// end inline asm
	shr.u32 	%r14581, %r9250, 10;
	xor.b32  	%r14582, %r14581, %r9028;
	xor.b32  	%r14583, %r14582, %r9032;
	add.s32 	%r14584, %r14583, %r9170;
	// begin inline asm
	shf.r.wrap.b32 %r9036, %r9074, %r9074, %r9631;
	// end inline asm
	// begin inline asm
	shf.r.wrap.b32 %r9040, %r9074, %r9074, %r9635;
	// end inline asm
	xor.b32  	%r14585, %r9036, %r9040;
	add.s32 	%r9282, %r14584, %r14585;
	// begin inline asm
	shf.r.wrap.b32 %r9044, %r9266, %r9266, %r9623;
	// end inline asm
	// begin inline asm
	shf.r.wrap.b32 %r9048, %r9266, %r9266, %r9627;
	// end inline asm
	shr.u32 	%r14586, %r9266, 10;
	xor.b32  	%r14587, %r14586, %r9044;
	xor.b32  	%r14588, %r14587, %r9048;
	add.s32 	%r14589, %r14588, %r9186;
	// begin inline asm
	shf.r.wrap.b32 %r9052, %r9074, %r9074, %r9631;
	// end inline asm
	// begin inline asm
	shf.r.wrap.b32 %r9056, %r9074, %r9074, %r9635;
	// end inline asm
	xor.b32  	%r14590, %r9052, %r9056;
	add.s32 	%r9298, %r14589, %r14590;
	// begin inline asm
	shf.r.wrap.b32 %r9060, %r9282, %r9282, %r9623;
	// end inline asm
	// begin inline asm
	shf.r.wrap.b32 %r9064, %r9282, %r9282, %r9627;
	// end inline asm
	shr.u32 	%r14591, %r9282, 10;
	xor.b32  	%r14592, %r14591, %r9060;
	xor.b32  	%r14593, %r14592, %r9064;
	add.s32 	%r14594, %r14593, %r9202;
	// begin inline asm
	shf.r.wrap.b32 %r9068, %r9074, %r9074, %r9631;
	// end inline asm
	// begin inline asm
	shf.r.wrap.b32 %r9072, %r9074, %r9074, %r9635;
	// end inline asm
	xor.b32  	%r14595, %r9068, %r9072;
	add.s32 	%r9314, %r14594, %r14595;
	// begin inline asm
	shf.r.wrap.b32 %r9076, %r9298, %r9298, %r9623;
	// end inline asm
	// begin inline asm
	shf.r.wrap.b32 %r9080, %r9298, %r9298, %r9627;
	// end inline asm
	shr.u32 	%r14596, %r9298, 10;
	xor.b32  	%r14597, %r14596, %r9076;
	xor.b32  	%r14598, %r14597, %r9080;
	add.s32 	%r14599, %r14598, %r9218;
	// begin inline asm
	shf.r.wrap.b32 %r9084, %r9090, %r9090, %r9631;
	// end inline asm
	// begin inline asm
	shf.r.wrap.b32 %r9088, %r9090, %r9090, %r9635;
	// end inline asm
	shr.u64 	%rd136, %rd134, 35;
	cvt.u32.u64 	%r14600, %rd136;
	xor.b32  	%r14601, %r14600, %r9084;
	xor.b32  	%r14602, %r14601, %r9088;
	add.s32 	%r9330, %r14599, %r14602;
	// begin inline asm
	shf.r.wrap.b32 %r9092, %r9314, %r9314, %r9623;
	// end inline asm
	// begin inline asm
	shf.r.wrap.b32 %r9096, %r9314, %r9314, %r9627;
	// end inline asm
	shr.u32 	%r14603, %r9314, 10;
	xor.b32  	%r14604, %r14603, %r9092;
	xor.b32  	%r14605, %r14604, %r9096;
	add.s32 	%r14606, %r14605, %r9234;
	// begin inline asm
	shf.r.wrap.b32 %r9100, %r9106, %r9106, %r9631;
	// end inline asm
	// begin inline asm
	shf.r.wrap.b32 %r9104, %r9106, %r9106, %r9635;
	// end inline asm
	shr.u32 	%r14607, %r9106, 3;
	xor.b32  	%r14608, %r14607, %r9100;
	xor.b32  	%r14609, %r14608, %r9104;
	add.s32 	%r14610, %r14606, %r9090;
	add.s32 	%r9346, %r14610, %r14609;
	// begin inline asm
	shf.r.wrap.b32 %r9108, %r9330, %r9330, %r9623;
	// end inline asm
	// begin inline asm
	shf.r.wrap.b32 %r9112, %r9330, %r9330, %r9627;
	// end inline asm
	shr.u32 	%r14611, %r9330, 10;
	xor.b32  	%r14612, %r14611, %r9108;
	xor.b32  	%r14613, %r14612, %r9112;
	add.s32 	%r14614, %r14613, %r9250;
	// begin inline asm
	shf.r.wrap.b32 %r9116, %r9122, %r9122, %r9631;
	// end inline asm
	// begin inline asm
	shf.r.wrap.b32 %r9120, %r9122, %r9122, %r9635;
	// end inline asm
	shr.u32 	%r14615, %r9122, 3;
	xor.b32  	%r14616, %r14615, %r9116;
	xor.b32  	%r14617, %r14616, %r9120;
	add.s32 	%r14618, %r14614, %r9106;
	add.s32 	%r9362, %r14618, %r14617;
	// begin inline asm
	shf.r.wrap.b32 %r9124, %r9346, %r9346, %r9623;
	// end inline asm
	// begin inline asm
	shf.r.wrap.b32 %r9128, %r9346, %r9346, %r9627;
	// end inline asm
	shr.u32 	%r14619, %r9346, 10;
	xor.b32  	%r14620, %r14619, %r9124;
	xor.b32  	%r14621, %r14620, %r9128;
	add.s32 	%r14622, %r14621, %r9266;
	// begin inline asm
	shf.r.wrap.b32 %r9132, %r9138, %r9138, %r9631;
	// end inline asm
	// begin inline asm
	shf.r.wrap.b32 %r9136, %r9138, %r9138, %r9635;
	// end inline asm
	shr.u32 	%r14623, %r9138, 3;
	xor.b32  	%r14624, %r14623, %r9132;
	xor.b32  	%r14625, %r14624, %r9136;
	add.s32 	%r14626, %r14622, %r9122;
	add.s32 	%r9378, %r14626, %r14625;
	// begin inline asm
	shf.r.wrap.b32 %r9140, %r9362, %r9362, %r9623;
	// end inline asm
	// begin inline asm
	shf.r.wrap.b32 %r9144, %r9362, %r9362, %r9627;
	// end inline asm
	shr.u32 	%r14627, %r9362, 10;
	xor.b32  	%r14628, %r14627, %r9140;
	xor.b32  	%r14629, %r14628, %r9144;
	add.s32 	%r14630, %r14629, %r9282;
	// begin inline asm
	shf.r.wrap.b32 %r9148, %r9154, %r9154, %r9631;
	// end inline asm
	// begin inline asm
	shf.r.wrap.b32 %r9152, %r9154, %r9154, %r9635;
	// end inline asm
	shr.u32 	%r14631, %r9154, 3;
	xor.b32  	%r14632, %r14631, %r9148;
	xor.b32  	%r14633, %r14632, %r9152;
	add.s32 	%r14634, %r14630, %r9138;
	add.s32 	%r9394, %r14634, %r14633;
	// begin inline asm
	shf.r.wrap.b32 %r9156, %r9378, %r9378, %r9623;
	// end inline asm
	// begin inline asm
	shf.r.wrap.b32 %r9160, %r9378, %r9378, %r9627;
	// end inline asm
	shr.u32 	%r14635, %r9378, 10;
	xor.b32  	%r14636, %r14635, %r9156;
	xor.b32  	%r14637, %r14636, %r9160;
	add.s32 	%r14638, %r14637, %r9298;
	// begin inline asm
	shf.r.wrap.b32 %r9164, %r9170, %r9170, %r9631;
	// end inline asm
	// begin inline asm
	shf.r.wrap.b32 %r9168, %r9170, %r9170, %r9635;
	// end inline asm
	shr.u32 	%r14639, %r9170, 3;
	xor.b32  	%r14640, %r14639, %r9164;
	xor.b32  	%r14641, %r14640, %r9168;
	add.s32 	%r14642, %r14638, %r9154;
	add.s32 	%r9410, %r14642, %r14641;
	// begin inline asm
	shf.r.wrap.b32 %r9172, %r9394, %r9394, %r9623;
	// end inline asm
	// begin inline asm
	shf.r.wrap.b32 %r9176, %r9394, %r9394, %r9627;
	// end inline asm
	shr.u32 	%r14643, %r9394, 10;
	xor.b32  	%r14644, %r14643, %r9172;
	xor.b32  	%r14645, %r14644, %r9176;
	add.s32 	%r14646, %r14645, %r9314;
	// begin inline asm
	shf.r.wrap.b32 %r9180, %r9186, %r9186, %r9631;
	// end inline asm
	// begin inline asm
	shf.r.wrap.b32 %r9184, %r9186, %r9186, %r9635;
	// end inline asm
	shr.u32 	%r14647, %r9186, 3;
	xor.b32  	%r14648, %r14647, %r9180;
	xor.b32  	%r14649, %r14648, %r9184;
	add.s32 	%r14650, %r14646, %r9170;
	add.s32 	%r9426, %r14650, %r14649;
	// begin inline asm
	shf.r.wrap.b32 %r9188, %r9410, %r9410, %r9623;
	// end inline asm
	// begin inline asm
	shf.r.wrap.b32 %r9192, %r9410, %r9410, %r9627;
	// end inline asm
	shr.u32 	%r14651, %r9410, 10;
	xor.b32  	%r14652, %r14651, %r9188;
	xor.b32  	%r14653, %r14652, %r9192;
	add.s32 	%r14654, %r14653, %r9330;
	// begin inline asm
	shf.r.wrap.b32 %r9196, %r9202, %r9202, %r9631;
	// end inline asm
	// begin inline asm
	shf.r.wrap.b32 %r9200, %r9202, %r9202, %r9635;
	// end inline asm
	shr.u32 	%r14655, %r9202, 3;
	xor.b32  	%r14656, %r14655, %r9196;
	xor.b32  	%r14657, %r14656, %r9200;
	add.s32 	%r14658, %r14654, %r9186;
	add.s32 	%r9442, %r14658, %r14657;
	// begin inline asm
	shf.r.wrap.b32 %r9204, %r9426, %r9426, %r9623;
	// end inline asm
	// begin inline asm
	shf.r.wrap.b32 %r9208, %r9426, %r9426, %r9627;
	// end inline asm
	shr.u32 	%r14659, %r9426, 10;
	xor.b32  	%r14660, %r14659, %r9204;
	xor.b32  	%r14661, %r14660, %r9208;
	add.s32 	%r14662, %r14661, %r9346;
	// begin inline asm
	shf.r.wrap.b32 %r9212, %r9218, %r9218, %r9631;
	// end inline asm
	// begin inline asm
	shf.r.wrap.b32 %r9216, %r9218, %r9218, %r9635;
	// end inline asm
	shr.u32 	%r14663, %r9218, 3;
	xor.b32  	%r14664, %r14663, %r9212;
	xor.b32  	%r14665, %r14664, %r9216;
	add.s32 	%r14666, %r14662, %r9202;
	add.s32 	%r9458, %r14666, %r14665;
	// begin inline asm
	shf.r.wrap.b32 %r9220, %r9442, %r9442, %r9623;
	// end inline asm
	// begin inline asm
	shf.r.wrap.b32 %r9224, %r9442, %r9442, %r9627;
	// end inline asm
	shr.u32 	%r14667, %r9442, 10;
	xor.b32  	%r14668, %r14667, %r9220;
	xor.b32  	%r14669, %r14668, %r9224;
	add.s32 	%r14670, %r14669, %r9362;
	// begin inline asm
	shf.r.wrap.b32 %r9228, %r9234, %r9234, %r9631;
	// end inline asm
	// begin inline asm
	shf.r.wrap.b32 %r9232, %r9234, %r9234, %r9635;
	// end inline asm
	shr.u32 	%r14671, %r9234, 3;
	xor.b32  	%r14672, %r14671, %r9228;
	xor.b32  	%r14673, %r14672, %r9232;
	add.s32 	%r14674, %r14670, %r9218;
	add.s32 	%r9474, %r14674, %r14673;
	// begin inline asm
	shf.r.wrap.b32 %r9236, %r9458, %r9458, %r9623;
	// end inline asm
	// begin inline asm
	shf.r.wrap.b32 %r9240, %r9458, %r9458, %r9627;
	// end inline asm
	shr.u32 	%r14675, %r9458, 10;
	xor.b32  	%r14676, %r14675, %r9236;
	xor.b32  	%r14677, %r14676, %r9240;
	add.s32 	%r14678, %r14677, %r9378;
	// begin inline asm
	shf.r.wrap.b32 %r9244, %r9250, %r9250, %r9631;
	// end inline asm
	// begin inline asm
	shf.r.wrap.b32 %r9248, %r9250, %r9250, %r9635;
	// end inline asm
	shr.u32 	%r14679, %r9250, 3;
	xor.b32  	%r14680, %r14679, %r9244;
	xor.b32  	%r14681, %r14680, %r9248;
	add.s32 	%r14682, %r14678, %r9234;
	add.s32 	%r9490, %r14682, %r14681;
	// begin inline asm
	shf.r.wrap.b32 %r9252, %r9474, %r9474, %r9623;
	// end inline asm
	// begin inline asm
	shf.r.wrap.b32 %r9256, %r9474, %r9474, %r9627;
	// end inline asm
	shr.u32 	%r14683, %r9474, 10;
	xor.b32  	%r14684, %r14683, %r9252;
	xor.b32  	%r14685, %r14684, %r9256;
	add.s32 	%r14686, %r14685, %r9394;
	// begin inline asm
	shf.r.wrap.b32 %r9260, %r9266, %r9266, %r9631;
	// end inline asm
	// begin inline asm
	shf.r.wrap.b32 %r9264, %r9266, %r9266, %r9635;
	// end inline asm
	shr.u32 	%r14687, %r9266, 3;
	xor.b32  	%r14688, %r14687, %r9260;
	xor.b32  	%r14689, %r14688, %r9264;
	add.s32 	%r14690, %r14686, %r9250;
	add.s32 	%r9506, %r14690, %r14689;
	// begin inline asm
	shf.r.wrap.b32 %r9268, %r9490, %r9490, %r9623;
	// end inline asm
	// begin inline asm
	shf.r.wrap.b32 %r9272, %r9490, %r9490, %r9627;
	// end inline asm
	shr.u32 	%r14691, %r9490, 10;
	xor.b32  	%r14692, %r14691, %r9268;
	xor.b32  	%r14693, %r14692, %r9272;
	add.s32 	%r14694, %r14693, %r9410;
	// begin inline asm
	shf.r.wrap.b32 %r9276, %r9282, %r9282, %r9631;
	// end inline asm
	// begin inline asm
	shf.r.wrap.b32 %r9280, %r9282, %r9282, %r9635;
	// end inline asm
	shr.u32 	%r14695, %r9282, 3;
	xor.b32  	%r14696, %r14695, %r9276;
	xor.b32  	%r14697, %r14696, %r9280;
	add.s32 	%r14698, %r14694, %r9266;
	add.s32 	%r9522, %r14698, %r14697;
	// begin inline asm
	shf.r.wrap.b32 %r9284, %r9506, %r9506, %r9623;
	// end inline asm
	// begin inline asm
	shf.r.wrap.b32 %r9288, %r9506, %r9506, %r9627;
	// end inline asm
	shr.u32 	%r14699, %r9506, 10;
	xor.b32  	%r14700, %r14699, %r9284;
	xor.b32  	%r14701, %r14700, %r9288;
	add.s32 	%r14702, %r14701, %r9426;
	// begin inline asm
	shf.r.wrap.b32 %r9292, %r9298, %r9298, %r9631;
	// end inline asm
	// begin inline asm
	shf.r.wrap.b32 %r9296, %r9298, %r9298, %r9635;
	// end inline asm
	shr.u32 	%r14703, %r9298, 3;
	xor.b32  	%r14704, %r14703, %r9292;
	xor.b32  	%r14705, %r14704, %r9296;
	add.s32 	%r14706, %r14702, %r9282;
	add.s32 	%r9538, %r14706, %r14705;
	// begin inline asm
	shf.r.wrap.b32 %r9300, %r9522, %r9522, %r9623;
	// end inline asm
	// begin inline asm
	shf.r.wrap.b32 %r9304, %r9522, %r9522, %r9627;
	// end inline asm
	shr.u32 	%r14707, %r9522, 10;
	xor.b32  	%r14708, %r14707, %r9300;
	xor.b32  	%r14709, %r14708, %r9304;
	add.s32 	%r14710, %r14709, %r9442;
	// begin inline asm
	shf.r.wrap.b32 %r9308, %r9314, %r9314, %r9631;
	// end inline asm
	// begin inline asm
	shf.r.wrap.b32 %r9312, %r9314, %r9314, %r9635;
	// end inline asm
	shr.u32 	%r14711, %r9314, 3;
	xor.b32  	%r14712, %r14711, %r9308;
	xor.b32  	%r14713, %r14712, %r9312;
	add.s32 	%r14714, %r14710, %r9298;
	add.s32 	%r9554, %r14714, %r14713;
	// begin inline asm
	shf.r.wrap.b32 %r9316, %r9538, %r9538, %r9623;
	// end inline asm
	// begin inline asm
	shf.r.wrap.b32 %r9320, %r9538, %r9538, %r9627;
	// end inline asm
	shr.u32 	%r14715, %r9538, 10;
	xor.b32  	%r14716, %r14715, %r9316;
	xor.b32  	%r14717, %r14716, %r9320;
	add.s32 	%r14718, %r14717, %r9458;
	// begin inline asm
	shf.r.wrap.b32 %r9324, %r9330, %r9330, %r9631;
	// end inline asm
	// begin inline asm
	shf.r.wrap.b32 %r9328, %r9330, %r9330, %r9635;
	// end inline asm
	shr.u32 	%r14719, %r9330, 3;
	xor.b32  	%r14720, %r14719, %r9324;
	xor.b32  	%r14721, %r14720, %r9328;
	add.s32 	%r14722, %r14718, %r9314;
	add.s32 	%r9570, %r14722, %r14721;
	// begin inline asm
	shf.r.wrap.b32 %r9332, %r9554, %r9554, %r9623;
	// end inline asm
	// begin inline asm
	shf.r.wrap.b32 %r9336, %r9554, %r9554, %r9627;
	// end inline asm
	shr.u32 	%r14723, %r9554, 10;
	xor.b32  	%r14724, %r14723, %r9332;
	xor.b32  	%r14725, %r14724, %r9336;
	add.s32 	%r14726, %r14725, %r9474;
	// begin inline asm
	shf.r.wrap.b32 %r9340, %r9346, %r9346, %r9631;
	// end inline asm
	// begin inline asm
	shf.r.wrap.b32 %r9344, %r9346, %r9346, %r9635;
	// end inline asm
	shr.u32 	%r14727, %r9346, 3;
	xor.b32  	%r14728, %r14727, %r9340;
	xor.b32  	%r14729, %r14728, %r9344;
	add.s32 	%r14730, %r14726, %r9330;
	add.s32 	%r9586, %r14730, %r14729;
	// begin inline asm
	shf.r.wrap.b32 %r9348, %r9570, %r9570, %r9623;
	// end inline asm
	// begin inline asm
	shf.r.wrap.b32 %r9352, %r9570, %r9570, %r9627;
	// end inline asm
	shr.u32 	%r14731, %r9570, 10;
	xor.b32  	%r14732, %r14731, %r9348;
	xor.b32  	%r14733, %r14732, %r9352;
	add.s32 	%r14734, %r14733, %r9490;
	// begin inline asm
	shf.r.wrap.b32 %r9356, %r9362, %r9362, %r9631;
	// end inline asm
	// begin inline asm
	shf.r.wrap.b32 %r9360, %r9362, %r9362, %r9635;
	// end inline asm
	shr.u32 	%r14735, %r9362, 3;
	xor.b32  	%r14736, %r14735, %r9356;
	xor.b32  	%r14737, %r14736, %r9360;
	add.s32 	%r14738, %r14734, %r9346;
	add.s32 	%r9602, %r14738, %r14737;
	// begin inline asm
	shf.r.wrap.b32 %r9364, %r9586, %r9586, %r9623;
	// end inline asm
	// begin inline asm
	shf.r.wrap.b32 %r9368, %r9586, %r9586, %r9627;
	// end inline asm
	shr.u32 	%r14739, %r9586, 10;
	xor.b32  	%r14740, %r14739, %r9364;
	xor.b32  	%r14741, %r14740, %r9368;
	add.s32 	%r14742, %r14741, %r9506;
	// begin inline asm
	shf.r.wrap.b32 %r9372, %r9378, %r9378, %r9631;
	// end inline asm
	// begin inline asm
	shf.r.wrap.b32 %r9376, %r9378, %r9378, %r9635;
	// end inline asm
	shr.u32 	%r14743, %r9378, 3;
	xor.b32  	%r14744, %r14743, %r9372;
	xor.b32  	%r14745, %r14744, %r9376;
	add.s32 	%r14746, %r14742, %r9362;
	add.s32 	%r9618, %r14746, %r14745;
	// begin inline asm
	shf.r.wrap.b32 %r9380, %r9602, %r9602, %r9623;
	// end inline asm
	// begin inline asm
	shf.r.wrap.b32 %r9384, %r9602, %r9602, %r9627;
	// end inline asm
	shr.u32 	%r14747, %r9602, 10;
	xor.b32  	%r14748, %r14747, %r9380;
	xor.b32  	%r14749, %r14748, %r9384;
	add.s32 	%r14750, %r14749, %r9522;
	// begin inline asm
	shf.r.wrap.b32 %r9388, %r9394, %r9394, %r9631;
	// end inline asm
	// begin inline asm
	shf.r.wrap.b32 %r9392, %r9394, %r9394, %r9635;
	// end inline asm
	shr.u32 	%r14751, %r9394, 3;
	xor.b32  	%r14752, %r14751, %r9388;
	xor.b32  	%r14753, %r14752, %r9392;
	add.s32 	%r14754, %r14750, %r9378;
	add.s32 	%r9634, %r14754, %r14753;
	// begin inline asm
	shf.r.wrap.b32 %r9396, %r9618, %r9618, %r9623;
	// end inline asm
	// begin inline asm
	shf.r.wrap.b32 %r9400, %r9618, %r9618, %r9627;
	// end inline asm
	shr.u32 	%r14755, %r9618, 10;
	xor.b32  	%r14756, %r14755, %r9396;
	xor.b32  	%r14757, %r14756, %r9400;
	add.s32 	%r14758, %r14757, %r9538;
	// begin inline asm
	shf.r.wrap.b32 %r9404, %r9410, %r9410, %r9631;
	// end inline asm
	// begin inline asm
	shf.r.wrap.b32 %r9408, %r9410, %r9410, %r9635;
	// end inline asm
	shr.u32 	%r14759, %r9410, 3;
	xor.b32  	%r14760, %r14759, %r9404;
	xor.b32  	%r14761, %r14760, %r9408;
	add.s32 	%r14762, %r14758, %r9394;
	add.s32 	%r9434, %r14762, %r14761;
	// begin inline asm
	shf.r.wrap.b32 %r9412, %r9634, %r9634, %r9623;
	// end inline asm
	// begin inline asm
	shf.r.wrap.b32 %r9416, %r9634, %r9634, %r9627;
	// end inline asm
	shr.u32 	%r14763, %r9634, 10;
	xor.b32  	%r14764, %r14763, %r9412;
	xor.b32  	%r14765, %r14764, %r9416;
	add.s32 	%r14766, %r14765, %r9554;
	// begin inline asm
	shf.r.wrap.b32 %r9420, %r9426, %r9426, %r9631;
	// end inline asm
	// begin inline asm
	shf.r.wrap.b32 %r9424, %r9426, %r9426, %r9635;
	// end inline asm
	shr.u32 	%r14767, %r9426, 3;
	xor.b32  	%r14768, %r14767, %r9420;
	xor.b32  	%r14769, %r14768, %r9424;
	add.s32 	%r14770, %r14766, %r9410;
	add.s32 	%r9450, %r14770, %r14769;
	// begin inline asm
	shf.r.wrap.b32 %r9428, %r9434, %r9434, %r9623;
	// end inline asm
	// begin inline asm
	shf.r.wrap.b32 %r9432, %r9434, %r9434, %r9627;
	// end inline asm
	shr.u32 	%r14771, %r9434, 10;
	xor.b32  	%r14772, %r14771, %r9428;
	xor.b32  	%r14773, %r14772, %r9432;
	add.s32 	%r14774, %r14773, %r9570;
	// begin inline asm
	shf.r.wrap.b32 %r9436, %r9442, %r9442, %r9631;
	// end inline asm
	// begin inline asm
	shf.r.wrap.b32 %r9440, %r9442, %r9442, %r9635;
	// end inline asm
	shr.u32 	%r14775, %r9442, 3;
	xor.b32  	%r14776, %r14775, %r9436;
	xor.b32  	%r14777, %r14776, %r9440;
	add.s32 	%r14778, %r14774, %r9426;
	add.s32 	%r9466, %r14778, %r14777;
	// begin inline asm
	shf.r.wrap.b32 %r9444, %r9450, %r9450, %r9623;
	// end inline asm
	// begin inline asm
	shf.r.wrap.b32 %r9448, %r9450, %r9450, %r9627;
	// end inline asm
	shr.u32 	%r14779, %r9450, 10;
	xor.b32  	%r14780, %r14779, %r9444;
	xor.b32  	%r14781, %r14780, %r9448;
	add.s32 	%r14782, %r14781, %r9586;
	// begin inline asm
	shf.r.wrap.b32 %r9452, %r9458, %r9458, %r9631;
	// end inline asm
	// begin inline asm
	shf.r.wrap.b32 %r9456, %r9458, %r9458, %r9635;
	// end inline asm
	shr.u32 	%r14783, %r9458, 3;
	xor.b32  	%r14784, %r14783, %r9452;
	xor.b32  	%r14785, %r14784, %r9456;
	add.s32 	%r14786, %r14782, %r9442;
	add.s32 	%r9482, %r14786, %r14785;
	// begin inline asm
	shf.r.wrap.b32 %r9460, %r9466, %r9466, %r9623;
	// end inline asm
	// begin inline asm
	shf.r.wrap.b32 %r9464, %r9466, %r9466, %r9627;
	// end inline asm
	shr.u32 	%r14787, %r9466, 10;
	xor.b32  	%r14788, %r14787, %r9460;
	xor.b32  	%r14789, %r14788, %r9464;
	add.s32 	%r14790, %r14789, %r9602;
	// begin inline asm
	shf.r.wrap.b32 %r9468, %r9474, %r9474, %r9631;
	// end inline asm
	// begin inline asm
	shf.r.wrap.b32 %r9472, %r9474, %r9474, %r9635;
	// end inline asm
	shr.u32 	%r14791, %r9474, 3;
	xor.b32  	%r14792, %r14791, %r9468;
	xor.b32  	%r14793, %r14792, %r9472;
	add.s32 	%r14794, %r14790, %r9458;
	add.s32 	%r9498, %r14794, %r14793;
	// begin inline asm
	shf.r.wrap.b32 %r9476, %r9482, %r9482, %r9623;
	// end inline asm
	// begin inline asm
	shf.r.wrap.b32 %r9480, %r9482, %r9482, %r9627;
	// end inline asm
	shr.u32 	%r14795, %r9482, 10;
	xor.b32  	%r14796, %r14795, %r9476;
	xor.b32  	%r14797, %r14796, %r9480;
	add.s32 	%r14798, %r14797, %r9618;
	// begin inline asm
	shf.r.wrap.b32 %r9484, %r9490, %r9490, %r9631;
	// end inline asm
	// begin inline asm
	shf.r.wrap.b32 %r9488, %r9490, %r9490, %r9635;
	// end inline asm
	shr.u32 	%r14799, %r9490, 3;
	xor.b32  	%r14800, %r14799, %r9484;
	xor.b32  	%r14801, %r14800, %r9488;
	add.s32 	%r14802, %r14798, %r9474;
	add.s32 	%r9514, %r14802, %r14801;
	// begin inline asm
	shf.r.wrap.b32 %r9492, %r9498, %r9498, %r9623;
	// end inline asm
	// begin inline asm
	shf.r.wrap.b32 %r9496, %r9498, %r9498, %r9627;
	// end inline asm
	shr.u32 	%r14803, %r9498, 10;
	xor.b32  	%r14804, %r14803, %r9492;
	xor.b32  	%r14805, %r14804, %r9496;
	add.s32 	%r14806, %r14805, %r9634;
	// begin inline asm
	shf.r.wrap.b32 %r9500, %r9506, %r9506, %r9631;
	// end inline asm
	// begin inline asm
	shf.r.wrap.b32 %r9504, %r9506, %r9506, %r9635;
	// end inline asm
	shr.u32 	%r14807, %r9506, 3;
	xor.b32  	%r14808, %r14807, %r9500;
	xor.b32  	%r14809, %r14808, %r9504;
	add.s32 	%r14810, %r14806, %r9490;
	add.s32 	%r9530, %r14810, %r14809;
	// begin inline asm
	shf.r.wrap.b32 %r9508, %r9514, %r9514, %r9623;
	// end inline asm
	// begin inline asm
	shf.r.wrap.b32 %r9512, %r9514, %r9514, %r9627;
	// end inline asm
	shr.u32 	%r14811, %r9514, 10;
	xor.b32  	%r14812, %r14811, %r9508;
	xor.b32  	%r14813, %r14812, %r9512;
	add.s32 	%r14814, %r14813, %r9434;
	// begin inline asm
	shf.r.wrap.b32 %r9516, %r9522, %r9522, %r9631;
	// end inline asm
	// begin inline asm
	shf.r.wrap.b32 %r9520, %r9522, %r9522, %r9635;
	// end inline asm
	shr.u32 	%r14815, %r9522, 3;
	xor.b32  	%r14816, %r14815, %r9516;
	xor.b32  	%r14817, %r14816, %r9520;
	add.s32 	%r14818, %r14814, %r9506;
	add.s32 	%r9546, %r14818, %r14817;
	// begin inline asm
	shf.r.wrap.b32 %r9524, %r9530, %r9530, %r9623;
	// end inline asm
	// begin inline asm
	shf.r.wrap.b32 %r9528, %r9530, %r9530, %r9627;
	// end inline asm
	shr.u32 	%r14819, %r9530, 10;
	xor.b32  	%r14820, %r14819, %r9524;
	xor.b32  	%r14821, %r14820, %r9528;
	add.s32 	%r14822, %r14821, %r9450;
	// begin inline asm
	shf.r.wrap.b32 %r9532, %r9538, %r9538, %r9631;
	// end inline asm
	// begin inline asm
	shf.r.wrap.b32 %r9536, %r9538, %r9538, %r9635;
	// end inline asm
	shr.u32 	%r14823, %r9538, 3;
	xor.b32  	%r14824, %r14823, %r9532;
	xor.b32  	%r14825, %r14824, %r9536;
	add.s32 	%r14826, %r14822, %r9522;
	add.s32 	%r9562, %r14826, %r14825;
	// begin inline asm
	shf.r.wrap.b32 %r9540, %r9546, %r9546, %r9623;
	// end inline asm
	// begin inline asm
	shf.r.wrap.b32 %r9544, %r9546, %r9546, %r9627;
	// end inline asm
	shr.u32 	%r14827, %r9546, 10;
	xor.b32  	%r14828, %r14827, %r9540;
	xor.b32  	%r14829, %r14828, %r9544;
	add.s32 	%r14830, %r14829, %r9466;
	// begin inline asm
	shf.r.wrap.b32 %r9548, %r9554, %r9554, %r9631;
	// end inline asm
	// begin inline asm
	shf.r.wrap.b32 %r9552, %r9554, %r9554, %r9635;
	// end inline asm
	shr.u32 	%r14831, %r9554, 3;
	xor.b32  	%r14832, %r14831, %r9548;
	xor.b32  	%r14833, %r14832, %r9552;
	add.s32 	%r14834, %r14830, %r9538;
	add.s32 	%r9578, %r14834, %r14833;
	// begin inline asm
	shf.r.wrap.b32 %r9556, %r9562, %r9562, %r9623;
	// end inline asm
	// begin inline asm
	shf.r.wrap.b32 %r9560, %r9562, %r9562, %r9627;
	// end inline asm
	shr.u32 	%r14835, %r9562, 10;
	xor.b32  	%r14836, %r14835, %r9556;
	xor.b32  	%r14837, %r14836, %r9560;
	add.s32 	%r14838, %r14837, %r9482;
	// begin inline asm
	shf.r.wrap.b32 %r9564, %r9570, %r9570, %r9631;
	// end inline asm
	// begin inline asm
	shf.r.wrap.b32 %r9568, %r9570, %r9570, %r9635;
	// end inline asm
	shr.u32 	%r14839, %r9570, 3;
	xor.b32  	%r14840, %r14839, %r9564;
	xor.b32  	%r14841, %r14840, %r9568;
	add.s32 	%r14842, %r14838, %r9554;
	add.s32 	%r9594, %r14842, %r14841;
	// begin inline asm
	shf.r.wrap.b32 %r9572, %r9578, %r9578, %r9623;
	// end inline asm
	// begin inline asm
	shf.r.wrap.b32 %r9576, %r9578, %r9578, %r9627;
	// end inline asm
	shr.u32 	%r14843, %r9578, 10;
	xor.b32  	%r14844, %r14843, %r9572;
	xor.b32  	%r14845, %r14844, %r9576;
	add.s32 	%r14846, %r14845, %r9498;
	// begin inline asm
	shf.r.wrap.b32 %r9580, %r9586, %r9586, %r9631;
	// end inline asm
	// begin inline asm
	shf.r.wrap.b32 %r9584, %r9586, %r9586, %r9635;
	// end inline asm
	shr.u32 	%r14847, %r9586, 3;
	xor.b32  	%r14848, %r14847, %r9580;
	xor.b32  	%r14849, %r14848, %r9584;
	add.s32 	%r14850, %r14846, %r9570;
	add.s32 	%r9610, %r14850, %r14849;
	// begin inline asm
	shf.r.wrap.b32 %r9588, %r9594, %r9594, %r9623;
	// end inline asm
	// begin inline asm
	shf.r.wrap.b32 %r9592, %r9594, %r9594, %r9627;
	// end inline asm
	shr.u32 	%r14851, %r9594, 10;
	xor.b32  	%r14852, %r14851, %r9588;
	xor.b32  	%r14853, %r14852, %r9592;
	add.s32 	%r14854, %r14853, %r9514;
	// begin inline asm
	shf.r.wrap.b32 %r9596, %r9602, %r9602, %r9631;
	// end inline asm
	// begin inline asm
	shf.r.wrap.b32 %r9600, %r9602, %r9602, %r9635;
	// end inline asm
	shr.u32 	%r14855, %r9602, 3;
	xor.b32  	%r14856, %r14855, %r9596;
	xor.b32  	%r14857, %r14856, %r9600;
	add.s32 	%r14858, %r14854, %r9586;
	add.s32 	%r9626, %r14858, %r14857;
	// begin inline asm
	shf.r.wrap.b32 %r9604, %r9610, %r9610, %r9623;
	// end inline asm
	// begin inline asm
	shf.r.wrap.b32 %r9608, %r9610, %r9610, %r9627;
	// end inline asm
	shr.u32 	%r14859, %r9610, 10;
	xor.b32  	%r14860, %r14859, %r9604;
	xor.b32  	%r14861, %r14860, %r9608;
	add.s32 	%r14862, %r14861, %r9530;
	// begin inline asm
	shf.r.wrap.b32 %r9612, %r9618, %r9618, %r9631;
	// end inline asm
	// begin inline asm
	shf.r.wrap.b32 %r9616, %r9618, %r9618, %r9635;
	// end inline asm
	shr.u32 	%r14863, %r9618, 3;
	xor.b32  	%r14864, %r14863, %r9612;
	xor.b32  	%r14865, %r14864, %r9616;
	add.s32 	%r14866, %r14862, %r9602;
	add.s32 	%r14867, %r14866, %r14865;
	// begin inline asm
	shf.r.wrap.b32 %r9620, %r9626, %r9626, %r9623;
	// end inline asm
	// begin inline asm
	shf.r.wrap.b32 %r9624, %r9626, %r9626, %r9627;
	// end inline asm
	shr.u32 	%r14868, %r9626, 10;
	xor.b32  	%r14869, %r14868, %r9620;
	xor.b32  	%r14870, %r14869, %r9624;
	add.s32 	%r14871, %r14870, %r9546;
	// begin inline asm
	shf.r.wrap.b32 %r9628, %r9634, %r9634, %r9631;
	// end inline asm
	// begin inline asm
	shf.r.wrap.b32 %r9632, %r9634, %r9634, %r9635;
	// end inline asm
	shr.u32 	%r14872, %r9634, 3;
	xor.b32  	%r14873, %r14872, %r9628;
	xor.b32  	%r14874, %r14873, %r9632;
	add.s32 	%r14875, %r14871, %r9618;
	add.s32 	%r14876, %r14875, %r14874;
	// begin inline asm
	shf.r.wrap.b32 %r9636, %r9646, %r9646, %r11151;
	// end inline asm
	// begin inline asm
	shf.r.wrap.b32 %r9640, %r9646, %r9646, %r11155;
	// end inline asm
	xor.b32  	%r14877, %r9640, %r9636;
	// begin inline asm
	shf.r.wrap.b32 %r9644, %r9646, %r9646, %r11159;
	// end inline asm
	xor.b32  	%r14878, %r14877, %r9644;
	and.b32  	%r14879, %r9646, %r14533;
	not.b32 	%r14880, %r9646;
	and.b32  	%r14881, %r14534, %r14880;
	or.b32  	%r14882, %r14879, %r14881;
	add.s32 	%r14883, %r14882, %r14535;
	add.s32 	%r14884, %r14883, %r14878;
	add.s32 	%r14885, %r14884, %r111;
	// begin inline asm
	shf.r.wrap.b32 %r9648, %r9658, %r9658, %r11163;
	// end inline asm
	// begin inline asm
	shf.r.wrap.b32 %r9652, %r9658, %r9658, %r11167;
	// end inline asm
	xor.b32  	%r14886, %r9652, %r9648;
	// begin inline asm
	shf.r.wrap.b32 %r9656, %r9658, %r9658, %r11171;
	// end inline asm
	xor.b32  	%r14887, %r14886, %r9656;
	xor.b32  	%r14888, %r14530, %r14531;
	and.b32  	%r14889, %r9658, %r14888;
	and.b32  	%r14890, %r14530, %r14531;
	xor.b32  	%r14891, %r14889, %r14890;
	add.s32 	%r9670, %r14885, %r14532;
	add.s32 	%r14892, %r14885, %r14891;
	add.s32 	%r9682, %r14892, %r14887;
	// begin inline asm
	shf.r.wrap.b32 %r9660, %r9670, %r9670, %r11151;
	// end inline asm
	// begin inline asm
	shf.r.wrap.b32 %r9664, %r9670, %r9670, %r11155;
	// end inline asm
	xor.b32  	%r14893, %r9664, %r9660;
	// begin inline asm
	shf.r.wrap.b32 %r9668, %r9670, %r9670, %r11159;
	// end inline asm
	xor.b32  	%r14894, %r14893, %r9668;
	and.b32  	%r14895, %r9670, %r9646;
	not.b32 	%r14896, %r9670;
	and.b32  	%r14897, %r14533, %r14896;
	or.b32  	%r14898, %r14895, %r14897;
	add.s32 	%r14899, %r14898, %r14534;
	add.s32 	%r14900, %r14899, %r14894;
	add.s32 	%r14901, %r14900, %r101;
	// begin inline asm
	shf.r.wrap.b32 %r9672, %r9682, %r9682, %r11163;
	// end inline asm
	// begin inline asm
	shf.r.wrap.b32 %r9676, %r9682, %r9682, %r11167;
	// end inline asm
	xor.b32  	%r14902, %r9676, %r9672;
	// begin inline asm
	shf.r.wrap.b32 %r9680, %r9682, %r9682, %r11171;
	// end inline asm
	xor.b32  	%r14903, %r14902, %r9680;
	xor.b32  	%r14904, %r9658, %r14530;
	and.b32  	%r14905, %r9682, %r14904;
	and.b32  	%r14906, %r9658, %r14530;
	xor.b32  	%r14907, %r14905, %r14906;
	add.s32 	%r9694, %r14901, %r14531;
	add.s32 	%r14908, %r14901, %r14907;
	add.s32 	%r9706, %r14908, %r14903;
	// begin inline asm
	shf.r.wrap.b32 %r9684, %r9694, %r9694, %r11151;
	// end inline asm
	// begin inline asm
	shf.r.wrap.b32 %r9688, %r9694, %r9694, %r11155;
	// end inline asm
	xor.b32  	%r14909, %r9688, %r9684;
	// begin inline asm
	shf.r.wrap.b32 %r9692, %r9694, %r9694, %r11159;
	// end inline asm
	xor.b32  	%r14910, %r14909, %r9692;
	and.b32  	%r14911, %r9694, %r9670;
	not.b32 	%r14912, %r9694;
	and.b32  	%r14913, %r9646, %r14912;
	or.b32  	%r14914, %r14911, %r14913;
	add.s32 	%r14915, %r14914, %r14533;
	add.s32 	%r14916, %r14915, %r14910;
	add.s32 	%r14917, %r14916, %r102;
	// begin inline asm
	shf.r.wrap.b32 %r9696, %r9706, %r9706, %r11163;
	// end inline asm
	// begin inline asm
	shf.r.wrap.b32 %r9700, %r9706, %r9706, %r11167;
	// end inline asm
	xor.b32  	%r14918, %r9700, %r9696;
	// begin inline asm
	shf.r.wrap.b32 %r9704, %r9706, %r9706, %r11171;
	// end inline asm
	xor.b32  	%r14919, %r14918, %r9704;
	xor.b32  	%r14920, %r9682, %r9658;
	and.b32  	%r14921, %r9706, %r14920;
	and.b32  	%r14922, %r9682, %r9658;
	xor.b32  	%r14923, %r14921, %r14922;
	add.s32 	%r9718, %r14917, %r14530;
	add.s32 	%r14924, %r14917, %r14923;
	add.s32 	%r9730, %r14924, %r14919;
	// begin inline asm
	shf.r.wrap.b32 %r9708, %r9718, %r9718, %r11151;
	// end inline asm
	// begin inline asm
	shf.r.wrap.b32 %r9712, %r9718, %r9718, %r11155;
	// end inline asm
	xor.b32  	%r14925, %r9712, %r9708;
	// begin inline asm
	shf.r.wrap.b32 %r9716, %r9718, %r9718, %r11159;
	// end inline asm
	xor.b32  	%r14926, %r14925, %r9716;
	and.b32  	%r14927, %r9718, %r9694;
	not.b32 	%r14928, %r9718;
	and.b32  	%r14929, %r9670, %r14928;
	or.b32  	%r14930, %r14927, %r14929;
	add.s32 	%r14931, %r14930, %r9646;
	add.s32 	%r14932, %r14931, %r14926;
	add.s32 	%r14933, %r14932, %r103;
	// begin inline asm
	shf.r.wrap.b32 %r9720, %r9730, %r9730, %r11163;
	// end inline asm
	// begin inline asm
	shf.r.wrap.b32 %r9724, %r9730, %r9730, %r11167;
	// end inline asm
	xor.b32  	%r14934, %r9724, %r9720;
	// begin inline asm
	shf.r.wrap.b32 %r9728, %r9730, %r9730, %r11171;
	// end inline asm
	xor.b32  	%r14935, %r14934, %r9728;
	xor.b32  	%r14936, %r9706, %r9682;
	and.b32  	%r14937, %r9730, %r14936;
	and.b32  	%r14938, %r9706, %r9682;
	xor.b32  	%r14939, %r14937, %r14938;
	add.s32 	%r9742, %r14933, %r9658;
	add.s32 	%r14940, %r14933, %r14939;
	add.s32 	%r9754, %r14940, %r14935;
	// begin inline asm
	shf.r.wrap.b32 %r9732, %r9742, %r9742, %r11151;
	// end inline asm
	// begin inline asm
	shf.r.wrap.b32 %r9736, %r9742, %r9742, %r11155;
	// end inline asm
	xor.b32  	%r14941, %r9736, %r9732;
	// begin inline asm
	shf.r.wrap.b32 %r9740, %r9742, %r9742, %r11159;
	// end inline asm
	xor.b32  	%r14942, %r14941, %r9740;
	and.b32  	%r14943, %r9742, %r9718;
	not.b32 	%r14944, %r9742;
	and.b32  	%r14945, %r9694, %r14944;
	or.b32  	%r14946, %r14943, %r14945;
	add.s32 	%r14947, %r14946, %r9670;
	add.s32 	%r14948, %r14947, %r14942;
	add.s32 	%r14949, %r14948, %r104;
	// begin inline asm
	shf.r.wrap.b32 %r9744, %r9754, %r9754, %r11163;
	// end inline asm
	// begin inline asm
	shf.r.wrap.b32 %r9748, %r9754, %r9754, %r11167;
	// end inline asm
	xor.b32  	%r14950, %r9748, %r9744;
	// begin inline asm
	shf.r.wrap.b32 %r9752, %r9754, %r9754, %r11171;
	// end inline asm
	xor.b32  	%r14951, %r14950, %r9752;
	xor.b32  	%r14952, %r9730, %r9706;
	and.b32  	%r14953, %r9754, %r14952;
	and.b32  	%r14954, %r9730, %r9706;
	xor.b32  	%r14955, %r14953, %r14954;
	add.s32 	%r9766, %r14949, %r9682;
	add.s32 	%r14956, %r14949, %r14955;
	add.s32 	%r9778, %r14956, %r14951;
	// begin inline asm
	shf.r.wrap.b32 %r9756, %r9766, %r9766, %r11151;
	// end inline asm
	// begin inline asm
	shf.r.wrap.b32 %r9760, %r9766, %r9766, %r11155;
	// end inline asm
	xor.b32  	%r14957, %r9760, %r9756;
	// begin inline asm
	shf.r.wrap.b32 %r9764, %r9766, %r9766, %r11159;
	// end inline asm
	xor.b32  	%r14958, %r14957, %r9764;
	and.b32  	%r14959, %r9766, %r9742;
	not.b32 	%r14960, %r9766;
	and.b32  	%r14961, %r9718, %r14960;
	or.b32  	%r14962, %r14959, %r14961;
	add.s32 	%r14963, %r14962, %r9694;
	add.s32 	%r14964, %r14963, %r14958;
	add.s32 	%r14965, %r14964, %r105;
	// begin inline asm
	shf.r.wrap.b32 %r9768, %r9778, %r9778, %r11163;
	// end inline asm
	// begin inline asm
	shf.r.wrap.b32 %r9772, %r9778, %r9778, %r11167;
	// end inline asm
	xor.b32  	%r14966, %r9772, %r9768;
	// begin inline asm
	shf.r.wrap.b32 %r9776, %r9778, %r9778, %r11171;
	// end inline asm
	xor.b32  	%r14967, %r14966, %r9776;
	xor.b32  	%r14968, %r9754, %r9730;
	and.b32  	%r14969, %r9778, %r14968;
	and.b32  	%r14970, %r9754, %r9730;
	xor.b32  	%r14971, %r14969, %r14970;
	add.s32 	%r9790, %r14965, %r9706;
	add.s32 	%r14972, %r14965, %r14971;
	add.s32 	%r9802, %r14972, %r14967;
	// begin inline asm
	shf.r.wrap.b32 %r9780, %r9790, %r9790, %r11151;
	// end inline asm
	// begin inline asm
	shf.r.wrap.b32 %r9784, %r9790, %r9790, %r11155;
	// end inline asm
	xor.b32  	%r14973, %r9784, %r9780;
	// begin inline asm
	shf.r.wrap.b32 %r9788, %r9790, %r9790, %r11159;
	// end inline asm
	xor.b32  	%r14974, %r14973, %r9788;
	and.b32  	%r14975, %r9790, %r9766;
	not.b32 	%r14976, %r9790;
	and.b32  	%r14977, %r9742, %r14976;
	or.b32  	%r14978, %r14975, %r14977;
	add.s32 	%r14979, %r14978, %r9718;
	add.s32 	%r14980, %r14979, %r14974;
	add.s32 	%r14981, %r14980, %r106;
	// begin inline asm
	shf.r.wrap.b32 %r9792, %r9802, %r9802, %r11163;
	// end inline asm
	// begin inline asm
	shf.r.wrap.b32 %r9796, %r9802, %r9802, %r11167;
	// end inline asm
	xor.b32  	%r14982, %r9796, %r9792;
	// begin inline asm
	shf.r.wrap.b32 %r9800, %r9802, %r9802, %r11171;
	// end inline asm
	xor.b32  	%r14983, %r14982, %r9800;
	xor.b32  	%r14984, %r9778, %r9754;
	and.b32  	%r14985, %r9802, %r14984;
	and.b32  	%r14986, %r9778, %r9754;
	xor.b32  	%r14987, %r14985, %r14986;
	add.s32 	%r9814, %r14981, %r9730;
	add.s32 	%r14988, %r14981, %r14987;
	add.s32 	%r9826, %r14988, %r14983;
	// begin inline asm
	shf.r.wrap.b32 %r9804, %r9814, %r9814, %r11151;
	// end inline asm
	// begin inline asm
	shf.r.wrap.b32 %r9808, %r9814, %r9814, %r11155;
	// end inline asm
	xor.b32  	%r14989, %r9808, %r9804;
	// begin inline asm
	shf.r.wrap.b32 %r9812, %r9814, %r9814, %r11159;
	// end inline asm
	xor.b32  	%r14990, %r14989, %r9812;
	and.b32  	%r14991, %r9814, %r9790;
	not.b32 	%r14992, %r9814;
	and.b32  	%r14993, %r9766, %r14992;
	or.b32  	%r14994, %r14991, %r14993;
	add.s32 	%r14995, %r14994, %r9742;
	add.s32 	%r14996, %r14995, %r14990;
	add.s32 	%r14997, %r14996, %r107;
	// begin inline asm
	shf.r.wrap.b32 %r9816, %r9826, %r9826, %r11163;
	// end inline asm
	// begin inline asm
	shf.r.wrap.b32 %r9820, %r9826, %r9826, %r11167;
	// end inline asm
	xor.b32  	%r14998, %r9820, %r9816;
	// begin inline asm
	shf.r.wrap.b32 %r9824, %r9826, %r9826, %r11171;
	// end inline asm
	xor.b32  	%r14999, %r14998, %r9824;
	xor.b32  	%r15000, %r9802, %r9778;
	and.b32  	%r15001, %r9826, %r15000;
	and.b32  	%r15002, %r9802, %r9778;
	xor.b32  	%r15003, %r15001, %r15002;
	add.s32 	%r9838, %r14997, %r9754;
	add.s32 	%r15004, %r14997, %r15003;
	add.s32 	%r9850, %r15004, %r14999;
	// begin inline asm
	shf.r.wrap.b32 %r9828, %r9838, %r9838, %r11151;
	// end inline asm
	// begin inline asm
	shf.r.wrap.b32 %r9832, %r9838, %r9838, %r11155;
	// end inline asm
	xor.b32  	%r15005, %r9832, %r9828;
	// begin inline asm
	shf.r.wrap.b32 %r9836, %r9838, %r9838, %r11159;
	// end inline asm
	xor.b32  	%r15006, %r15005, %r9836;
	and.b32  	%r15007, %r9838, %r9814;
	not.b32 	%r15008, %r9838;
	and.b32  	%r15009, %r9790, %r15008;
	or.b32  	%r15010, %r15007, %r15009;
	add.s32 	%r15011, %r15010, %r9766;
	add.s32 	%r15012, %r15011, %r15006;
	add.s32 	%r15013, %r15012, %r108;
	// begin inline asm
	shf.r.wrap.b32 %r9840, %r9850, %r9850, %r11163;
	// end inline asm
	// begin inline asm
	shf.r.wrap.b32 %r9844, %r9850, %r9850, %r11167;
	// end inline asm
	xor.b32  	%r15014, %r9844, %r9840;
	// begin inline asm
	shf.r.wrap.b32 %r9848, %r9850, %r9850, %r11171;
	// end inline asm
	xor.b32  	%r15015, %r15014, %r9848;
	xor.b32  	%r15016, %r9826, %r9802;
	and.b32  	%r15017, %r9850, %r15016;
	and.b32  	%r15018, %r9826, %r9802;
	xor.b32  	%r15019, %r15017, %r15018;
	add.s32 	%r9862, %r15013, %r9778;
	add.s32 	%r15020, %r15013, %r15019;
	add.s32 	%r9874, %r15020, %r15015;
	// begin inline asm
	shf.r.wrap.b32 %r9852, %r9862, %r9862, %r11151;
	// end inline asm
	// begin inline asm
	shf.r.wrap.b32 %r9856, %r9862, %r9862, %r11155;
	// end inline asm
	xor.b32  	%r15021, %r9856, %r9852;
	// begin inline asm
	shf.r.wrap.b32 %r9860, %r9862, %r9862, %r11159;
	// end inline asm
	xor.b32  	%r15022, %r15021, %r9860;
	and.b32  	%r15023, %r9862, %r9838;
	not.b32 	%r15024, %r9862;
	and.b32  	%r15025, %r9814, %r15024;
	or.b32  	%r15026, %r15023, %r15025;
	add.s32 	%r15027, %r15026, %r9790;
	add.s32 	%r15028, %r15027, %r15022;
	add.s32 	%r15029, %r15028, %r109;
	// begin inline asm
	shf.r.wrap.b32 %r9864, %r9874, %r9874, %r11163;
	// end inline asm
	// begin inline asm
	shf.r.wrap.b32 %r9868, %r9874, %r9874, %r11167;
	// end inline asm
	xor.b32  	%r15030, %r9868, %r9864;
	// begin inline asm
	shf.r.wrap.b32 %r9872, %r9874, %r9874, %r11171;
	// end inline asm
	xor.b32  	%r15031, %r15030, %r9872;
	xor.b32  	%r15032, %r9850, %r9826;
	and.b32  	%r15033, %r9874, %r15032;
	and.b32  	%r15034, %r9850, %r9826;
	xor.b32  	%r15035, %r15033, %r15034;
	add.s32 	%r9886, %r15029, %r9802;
	add.s32 	%r15036, %r15029, %r15035;
	add.s32 	%r9898, %r15036, %r15031;
	// begin inline asm
	shf.r.wrap.b32 %r9876, %r9886, %r9886, %r11151;
	// end inline asm
	// begin inline asm
	shf.r.wrap.b32 %r9880, %r9886, %r9886, %r11155;
	// end inline asm
	xor.b32  	%r15037, %r9880, %r9876;
	// begin inline asm
	shf.r.wrap.b32 %r9884, %r9886, %r9886, %r11159;
	// end inline asm
	xor.b32  	%r15038, %r15037, %r9884;
	and.b32  	%r15039, %r9886, %r9862;
	not.b32 	%r15040, %r9886;
	and.b32  	%r15041, %r9838, %r15040;
	or.b32  	%r15042, %r15039, %r15041;
	add.s32 	%r15043, %r15042, %r9814;
	add.s32 	%r15044, %r15043, %r15038;
	add.s32 	%r15045, %r15044, %r11905;
	// begin inline asm
	shf.r.wrap.b32 %r9888, %r9898, %r9898, %r11163;
	// end inline asm
	// begin inline asm
	shf.r.wrap.b32 %r9892, %r9898, %r9898, %r11167;
	// end inline asm
	xor.b32  	%r15046, %r9892, %r9888;
	// begin inline asm
	shf.r.wrap.b32 %r9896, %r9898, %r9898, %r11171;
	// end inline asm
	xor.b32  	%r15047, %r15046, %r9896;
	xor.b32  	%r15048, %r9874, %r9850;
	and.b32  	%r15049, %r9898, %r15048;
	and.b32  	%r15050, %r9874, %r9850;
	xor.b32  	%r15051, %r15049, %r15050;
	add.s32 	%r9910, %r15045, %r9826;
	add.s32 	%r15052, %r15045, %r15051;
	add.s32 	%r9922, %r15052, %r15047;
	// begin inline asm
	shf.r.wrap.b32 %r9900, %r9910, %r9910, %r11151;
	// end inline asm
	// begin inline asm
	shf.r.wrap.b32 %r9904, %r9910, %r9910, %r11155;
	// end inline asm
	xor.b32  	%r15053, %r9904, %r9900;
	// begin inline asm
	shf.r.wrap.b32 %r9908, %r9910, %r9910, %r11159;
	// end inline asm
	xor.b32  	%r15054, %r15053, %r9908;
	and.b32  	%r15055, %r9910, %r9886;
	not.b32 	%r15056, %r9910;
	and.b32  	%r15057, %r9862, %r15056;
	or.b32  	%r15058, %r15055, %r15057;
	add.s32 	%r15059, %r15058, %r9838;
	add.s32 	%r15060, %r15059, %r15054;
	add.s32 	%r15061, %r15060, %r11923;
	// begin inline asm
	shf.r.wrap.b32 %r9912, %r9922, %r9922, %r11163;
	// end inline asm
	// begin inline asm
	shf.r.wrap.b32 %r9916, %r9922, %r9922, %r11167;
	// end inline asm
	xor.b32  	%r15062, %r9916, %r9912;
	// begin inline asm
	shf.r.wrap.b32 %r9920, %r9922, %r9922, %r11171;
	// end inline asm
	xor.b32  	%r15063, %r15062, %r9920;
	xor.b32  	%r15064, %r9898, %r9874;
	and.b32  	%r15065, %r9922, %r15064;
	and.b32  	%r15066, %r9898, %r9874;
	xor.b32  	%r15067, %r15065, %r15066;
	add.s32 	%r9934, %r15061, %r9850;
	add.s32 	%r15068, %r15061, %r15067;
	add.s32 	%r9946, %r15068, %r15063;
	// begin inline asm
	shf.r.wrap.b32 %r9924, %r9934, %r9934, %r11151;
	// end inline asm
	// begin inline asm
	shf.r.wrap.b32 %r9928, %r9934, %r9934, %r11155;
	// end inline asm
	xor.b32  	%r15069, %r9928, %r9924;
	// begin inline asm
	shf.r.wrap.b32 %r9932, %r9934, %r9934, %r11159;
	// end inline asm
	xor.b32  	%r15070, %r15069, %r9932;
	and.b32  	%r15071, %r9934, %r9910;
	not.b32 	%r15072, %r9934;
	and.b32  	%r15073, %r9886, %r15072;
	or.b32  	%r15074, %r15071, %r15073;
	add.s32 	%r15075, %r15074, %r9862;
	add.s32 	%r15076, %r15075, %r15070;
	add.s32 	%r15077, %r15076, %r11941;
	// begin inline asm
	shf.r.wrap.b32 %r9936, %r9946, %r9946, %r11163;
	// end inline asm
	// begin inline asm
	shf.r.wrap.b32 %r9940, %r9946, %r9946, %r11167;
	// end inline asm
	xor.b32  	%r15078, %r9940, %r9936;
	// begin inline asm
	shf.r.wrap.b32 %r9944, %r9946, %r9946, %r11171;
	// end inline asm
	xor.b32  	%r15079, %r15078, %r9944;
	xor.b32  	%r15080, %r9922, %r9898;
	and.b32  	%r15081, %r9946, %r15080;
	and.b32  	%r15082, %r9922, %r9898;
	xor.b32  	%r15083, %r15081, %r15082;
	add.s32 	%r9958, %r15077, %r9874;
	add.s32 	%r15084, %r15077, %r15083;
	add.s32 	%r9970, %r15084, %r15079;
	// begin inline asm
	shf.r.wrap.b32 %r9948, %r9958, %r9958, %r11151;
	// end inline asm
	// begin inline asm
	shf.r.wrap.b32 %r9952, %r9958, %r9958, %r11155;
	// end inline asm
	xor.b32  	%r15085, %r9952, %r9948;
	// begin inline asm
	shf.r.wrap.b32 %r9956, %r9958, %r9958, %r11159;
	// end inline asm
	xor.b32  	%r15086, %r15085, %r9956;
	and.b32  	%r15087, %r9958, %r9934;
	not.b32 	%r15088, %r9958;
	and.b32  	%r15089, %r9910, %r15088;
	or.b32  	%r15090, %r15087, %r15089;
	add.s32 	%r15091, %r15090, %r9886;
	add.s32 	%r15092, %r15091, %r15086;
	add.s32 	%r15093, %r15092, %r11959;
	// begin inline asm
	shf.r.wrap.b32 %r9960, %r9970, %r9970, %r11163;
	// end inline asm
	// begin inline asm
	shf.r.wrap.b32 %r9964, %r9970, %r9970, %r11167;
	// end inline asm
	xor.b32  	%r15094, %r9964, %r9960;
	// begin inline asm
	shf.r.wrap.b32 %r9968, %r9970, %r9970, %r11171;
	// end inline asm
	xor.b32  	%r15095, %r15094, %r9968;
	xor.b32  	%r15096, %r9946, %r9922;
	and.b32  	%r15097, %r9970, %r15096;
	and.b32  	%r15098, %r9946, %r9922;
	xor.b32  	%r15099, %r15097, %r15098;
	add.s32 	%r9982, %r15093, %r9898;
	add.s32 	%r15100, %r15093, %r15099;
	add.s32 	%r9994, %r15100, %r15095;
	// begin inline asm
	shf.r.wrap.b32 %r9972, %r9982, %r9982, %r11151;
	// end inline asm
	// begin inline asm
	shf.r.wrap.b32 %r9976, %r9982, %r9982, %r11155;
	// end inline asm
	xor.b32  	%r15101, %r9976, %r9972;
	// begin inline asm
	shf.r.wrap.b32 %r9980, %r9982, %r9982, %r11159;
	// end inline asm
	xor.b32  	%r15102, %r15101, %r9980;
	and.b32  	%r15103, %r9982, %r9958;
	not.b32 	%r15104, %r9982;
	and.b32  	%r15105, %r9934, %r15104;
	or.b32  	%r15106, %r15103, %r15105;
	add.s32 	%r15107, %r15106, %r9910;
	add.s32 	%r15108, %r15107, %r15102;
	add.s32 	%r15109, %r15108, %r11977;
	add.s32 	%r15110, %r15109, %r9090;
	// begin inline asm
	shf.r.wrap.b32 %r9984, %r9994, %r9994, %r11163;
	// end inline asm
	// begin inline asm
	shf.r.wrap.b32 %r9988, %r9994, %r9994, %r11167;
	// end inline asm
	xor.b32  	%r15111, %r9988, %r9984;
	// begin inline asm
	shf.r.wrap.b32 %r9992, %r9994, %r9994, %r11171;
	// end inline asm
	xor.b32  	%r15112, %r15111, %r9992;
	xor.b32  	%r15113, %r9970, %r9946;
	and.b32  	%r15114, %r9994, %r15113;
	and.b32  	%r15115, %r9970, %r9946;
	xor.b32  	%r15116, %r15114, %r15115;
	add.s32 	%r10006, %r15110, %r9922;
	add.s32 	%r15117, %r15110, %r15116;
	add.s32 	%r10018, %r15117, %r15112;
	// begin inline asm
	shf.r.wrap.b32 %r9996, %r10006, %r10006, %r11151;
	// end inline asm
	// begin inline asm
	shf.r.wrap.b32 %r10000, %r10006, %r10006, %r11155;
	// end inline asm
	xor.b32  	%r15118, %r10000, %r9996;
	// begin inline asm
	shf.r.wrap.b32 %r10004, %r10006, %r10006, %r11159;
	// end inline asm
	xor.b32  	%r15119, %r15118, %r10004;
	and.b32  	%r15120, %r10006, %r9982;
	not.b32 	%r15121, %r10006;
	and.b32  	%r15122, %r9958, %r15121;
	or.b32  	%r15123, %r15120, %r15122;
	add.s32 	%r15124, %r15123, %r9934;
	add.s32 	%r15125, %r15124, %r15119;
	add.s32 	%r15126, %r15125, %r11995;
	add.s32 	%r15127, %r15126, %r9106;
	// begin inline asm
	shf.r.wrap.b32 %r10008, %r10018, %r10018, %r11163;
	// end inline asm
	// begin inline asm
	shf.r.wrap.b32 %r10012, %r10018, %r10018, %r11167;
	// end inline asm
	xor.b32  	%r15128, %r10012, %r10008;
	// begin inline asm
	shf.r.wrap.b32 %r10016, %r10018, %r10018, %r11171;
	// end inline asm
	xor.b32  	%r15129, %r15128, %r10016;
	xor.b32  	%r15130, %r9994, %r9970;
	and.b32  	%r15131, %r10018, %r15130;
	and.b32  	%r15132, %r9994, %r9970;
	xor.b32  	%r15133, %r15131, %r15132;
	add.s32 	%r10030, %r15127, %r9946;
	add.s32 	%r15134, %r15127, %r15133;
	add.s32 	%r10042, %r15134, %r15129;
	// begin inline asm
	shf.r.wrap.b32 %r10020, %r10030, %r10030, %r11151;
	// end inline asm
	// begin inline asm
	shf.r.wrap.b32 %r10024, %r10030, %r10030, %r11155;
	// end inline asm
	xor.b32  	%r15135, %r10024, %r10020;
	// begin inline asm
	shf.r.wrap.b32 %r10028, %r10030, %r10030, %r11159;
	// end inline asm
	xor.b32  	%r15136, %r15135, %r10028;
	and.b32  	%r15137, %r10030, %r10006;
	not.b32 	%r15138, %r10030;
	and.b32  	%r15139, %r9982, %r15138;
	or.b32  	%r15140, %r15137, %r15139;
	add.s32 	%r15141, %r15140, %r9958;
	add.s32 	%r15142, %r15141, %r15136;
	add.s32 	%r15143, %r15142, %r12013;
	add.s32 	%r15144, %r15143, %r9122;
	// begin inline asm
	shf.r.wrap.b32 %r10032, %r10042, %r10042, %r11163;
	// end inline asm
	// begin inline asm
	shf.r.wrap.b32 %r10036, %r10042, %r10042, %r11167;
	// end inline asm
	xor.b32  	%r15145, %r10036, %r10032;
	// begin inline asm
	shf.r.wrap.b32 %r10040, %r10042, %r10042, %r11171;
	// end inline asm
	xor.b32  	%r15146, %r15145, %r10040;
	xor.b32  	%r15147, %r10018, %r9994;
	and.b32  	%r15148, %r10042, %r15147;
	and.b32  	%r15149, %r10018, %r9994;
	xor.b32  	%r15150, %r15148, %r15149;
	add.s32 	%r10054, %r15144, %r9970;
	add.s32 	%r15151, %r15144, %r15150;
	add.s32 	%r10066, %r15151, %r15146;
	// begin inline asm
	shf.r.wrap.b32 %r10044, %r10054, %r10054, %r11151;
	// end inline asm
	// begin inline asm
	shf.r.wrap.b32 %r10048, %r10054, %r10054, %r11155;
	// end inline asm
	xor.b32  	%r15152, %r10048, %r10044;
	// begin inline asm
	shf.r.wrap.b32 %r10052, %r10054, %r10054, %r11159;
	// end inline asm
	xor.b32  	%r15153, %r15152, %r10052;
	and.b32  	%r15154, %r10054, %r10030;
	not.b32 	%r15155, %r10054;
	and.b32  	%r15156, %r10006, %r15155;
	or.b32  	%r15157, %r15154, %r15156;
	add.s32 	%r15158, %r15157, %r9982;
	add.s32 	%r15159, %r15158, %r15153;
	add.s32 	%r15160, %r15159, %r12031;
	add.s32 	%r15161, %r15160, %r9138;
	// begin inline asm
	shf.r.wrap.b32 %r10056, %r10066, %r10066, %r11163;
	// end inline asm
	// begin inline asm
	shf.r.wrap.b32 %r10060, %r10066, %r10066, %r11167;
	// end inline asm
	xor.b32  	%r15162, %r10060, %r10056;
	// begin inline asm
	shf.r.wrap.b32 %r10064, %r10066, %r10066, %r11171;
	// end inline asm
	xor.b32  	%r15163, %r15162, %r10064;
	xor.b32  	%r15164, %r10042, %r10018;
	and.b32  	%r15165, %r10066, %r15164;
	and.b32  	%r15166, %r10042, %r10018;
	xor.b32  	%r15167, %r15165, %r15166;
	add.s32 	%r10078, %r15161, %r9994;
	add.s32 	%r15168, %r15161, %r15167;
	add.s32 	%r10090, %r15168, %r15163;
	// begin inline asm
	shf.r.wrap.b32 %r10068, %r10078, %r10078, %r11151;
	// end inline asm
	// begin inline asm
	shf.r.wrap.b32 %r10072, %r10078, %r10078, %r11155;
	// end inline asm
	xor.b32  	%r15169, %r10072, %r10068;
	// begin inline asm
	shf.r.wrap.b32 %r10076, %r10078, %r10078, %r11159;
	// end inline asm
	xor.b32  	%r15170, %r15169, %r10076;
	and.b32  	%r15171, %r10078, %r10054;
	not.b32 	%r15172, %r10078;
	and.b32  	%r15173, %r10030, %r15172;
	or.b32  	%r15174, %r15171, %r15173;
	add.s32 	%r15175, %r15174, %r10006;
	add.s32 	%r15176, %r15175, %r15170;
	add.s32 	%r15177, %r15176, %r12049;
	add.s32 	%r15178, %r15177, %r9154;
	// begin inline asm
	shf.r.wrap.b32 %r10080, %r10090, %r10090, %r11163;
	// end inline asm
	// begin inline asm
	shf.r.wrap.b32 %r10084, %r10090, %r10090, %r11167;
	// end inline asm
	xor.b32  	%r15179, %r10084, %r10080;
	// begin inline asm
	shf.r.wrap.b32 %r10088, %r10090, %r10090, %r11171;
	// end inline asm
	xor.b32  	%r15180, %r15179, %r10088;
	xor.b32  	%r15181, %r10066, %r10042;
	and.b32  	%r15182, %r10090, %r15181;
	and.b32  	%r15183, %r10066, %r10042;
	xor.b32  	%r15184, %r15182, %r15183;
	add.s32 	%r10102, %r15178, %r10018;
	add.s32 	%r15185, %r15178, %r15184;
	add.s32 	%r10114, %r15185, %r15180;
	// begin inline asm
	shf.r.wrap.b32 %r10092, %r10102, %r10102, %r11151;
	// end inline asm
	// begin inline asm
	shf.r.wrap.b32 %r10096, %r10102, %r10102, %r11155;
	// end inline asm
	xor.b32  	%r15186, %r10096, %r10092;
	// begin inline asm
	shf.r.wrap.b32 %r10100, %r10102, %r10102, %r11159;
	// end inline asm
	xor.b32  	%r15187, %r15186, %r10100;
	and.b32  	%r15188, %r10102, %r10078;
	not.b32 	%r15189, %r10102;
	and.b32  	%r15190, %r10054, %r15189;
	or.b32  	%r15191, %r15188, %r15190;
	add.s32 	%r15192, %r15191, %r10030;
	add.s32 	%r15193, %r15192, %r15187;
	add.s32 	%r15194, %r15193, %r12067;
	add.s32 	%r15195, %r15194, %r9170;
	// begin inline asm
	shf.r.wrap.b32 %r10104, %r10114, %r10114, %r11163;
	// end inline asm
	// begin inline asm
	shf.r.wrap.b32 %r10108, %r10114, %r10114, %r11167;
	// end inline asm
	xor.b32  	%r15196, %r10108, %r10104;
	// begin inline asm
	shf.r.wrap.b32 %r10112, %r10114, %r10114, %r11171;
	// end inline asm
	xor.b32  	%r15197, %r15196, %r10112;
	xor.b32  	%r15198, %r10090, %r10066;
	and.b32  	%r15199, %r10114, %r15198;
	and.b32  	%r15200, %r10090, %r10066;
	xor.b32  	%r15201, %r15199, %r15200;
	add.s32 	%r10126, %r15195, %r10042;
	add.s32 	%r15202, %r15195, %r15201;
	add.s32 	%r10138, %r15202, %r15197;
	// begin inline asm
	shf.r.wrap.b32 %r10116, %r10126, %r10126, %r11151;
	// end inline asm
	// begin inline asm
	shf.r.wrap.b32 %r10120, %r10126, %r10126, %r11155;
	// end inline asm
	xor.b32  	%r15203, %r10120, %r10116;
	// begin inline asm
	shf.r.wrap.b32 %r10124, %r10126, %r10126, %r11159;
	// end inline asm
	xor.b32  	%r15204, %r15203, %r10124;
	and.b32  	%r15205, %r10126, %r10102;
	not.b32 	%r15206, %r10126;
	and.b32  	%r15207, %r10078, %r15206;
	or.b32  	%r15208, %r15205, %r15207;
	add.s32 	%r15209, %r15208, %r10054;
	add.s32 	%r15210, %r15209, %r15204;
	add.s32 	%r15211, %r15210, %r12085;
	add.s32 	%r15212, %r15211, %r9186;
	// begin inline asm
	shf.r.wrap.b32 %r10128, %r10138, %r10138, %r11163;
	// end inline asm
	// begin inline asm
	shf.r.wrap.b32 %r10132, %r10138, %r10138, %r11167;
	// end inline asm
	xor.b32  	%r15213, %r10132, %r10128;
	// begin inline asm
	shf.r.wrap.b32 %r10136, %r10138, %r10138, %r11171;
	// end inline asm
	xor.b32  	%r15214, %r15213, %r10136;
	xor.b32  	%r15215, %r10114, %r10090;
	and.b32  	%r15216, %r10138, %r15215;
	and.b32  	%r15217, %r10114, %r10090;
	xor.b32  	%r15218, %r15216, %r15217;
	add.s32 	%r10150, %r15212, %r10066;
	add.s32 	%r15219, %r15212, %r15218;
	add.s32 	%r10162, %r15219, %r15214;
	// begin inline asm
	shf.r.wrap.b32 %r10140, %r10150, %r10150, %r11151;
	// end inline asm
	// begin inline asm
	shf.r.wrap.b32 %r10144, %r10150, %r10150, %r11155;
	// end inline asm
	xor.b32  	%r15220, %r10144, %r10140;
	// begin inline asm
	shf.r.wrap.b32 %r10148, %r10150, %r10150, %r11159;
	// end inline asm
	xor.b32  	%r15221, %r15220, %r10148;
	and.b32  	%r15222, %r10150, %r10126;
	not.b32 	%r15223, %r10150;
	and.b32  	%r15224, %r10102, %r15223;
	or.b32  	%r15225, %r15222, %r15224;
	add.s32 	%r15226, %r15225, %r10078;
	add.s32 	%r15227, %r15226, %r15221;
	add.s32 	%r15228, %r15227, %r12103;
	add.s32 	%r15229, %r15228, %r9202;
	// begin inline asm
	shf.r.wrap.b32 %r10152, %r10162, %r10162, %r11163;
	// end inline asm
	// begin inline asm
	shf.r.wrap.b32 %r10156, %r10162, %r10162, %r11167;
	// end inline asm
	xor.b32  	%r15230, %r10156, %r10152;
	// begin inline asm
	shf.r.wrap.b32 %r10160, %r10162, %r10162, %r11171;
	// end inline asm
	xor.b32  	%r15231, %r15230, %r10160;
	xor.b32  	%r15232, %r10138, %r10114;
	and.b32  	%r15233, %r10162, %r15232;
	and.b32  	%r15234, %r10138, %r10114;
	xor.b32  	%r15235, %r15233, %r15234;
	add.s32 	%r10174, %r15229, %r10090;
	add.s32 	%r15236, %r15229, %r15235;
	add.s32 	%r10186, %r15236, %r15231;
	// begin inline asm
	shf.r.wrap.b32 %r10164, %r10174, %r10174, %r11151;
	// end inline asm
	// begin inline asm
	shf.r.wrap.b32 %r10168, %r10174, %r10174, %r11155;
	// end inline asm
	xor.b32  	%r15237, %r10168, %r10164;
	// begin inline asm
	shf.r.wrap.b32 %r10172, %r10174, %r10174, %r11159;
	// end inline asm
	xor.b32  	%r15238, %r15237, %r10172;
	and.b32  	%r15239, %r10174, %r10150;
	not.b32 	%r15240, %r10174;
	and.b32  	%r15241, %r10126, %r15240;
	or.b32  	%r15242, %r15239, %r15241;
	add.s32 	%r15243, %r15242, %r10102;
	add.s32 	%r15244, %r15243, %r15238;
	add.s32 	%r15245, %r15244, %r12121;
	add.s32 	%r15246, %r15245, %r9218;
	// begin inline asm
	shf.r.wrap.b32 %r10176, %r10186, %r10186, %r11163;
	// end inline asm
	// begin inline asm
	shf.r.wrap.b32 %r10180, %r10186, %r10186, %r11167;
	// end inline asm
	xor.b32  	%r15247, %r10180, %r10176;
	// begin inline asm
	shf.r.wrap.b32 %r10184, %r10186, %r10186, %r11171;
	// end inline asm
	xor.b32  	%r15248, %r15247, %r10184;
	xor.b32  	%r15249, %r10162, %r10138;
	and.b32  	%r15250, %r10186, %r15249;
	and.b32  	%r15251, %r10162, %r10138;
	xor.b32  	%r15252, %r15250, %r15251;
	add.s32 	%r10198, %r15246, %r10114;
	add.s32 	%r15253, %r15246, %r15252;
	add.s32 	%r10210, %r15253, %r15248;
	// begin inline asm
	shf.r.wrap.b32 %r10188, %r10198, %r10198, %r11151;
	// end inline asm
	// begin inline asm
	shf.r.wrap.b32 %r10192, %r10198, %r10198, %r11155;
	// end inline asm
	xor.b32  	%r15254, %r10192, %r10188;
	// begin inline asm
	shf.r.wrap.b32 %r10196, %r10198, %r10198, %r11159;
	// end inline asm
	xor.b32  	%r15255, %r15254, %r10196;
	and.b32  	%r15256, %r10198, %r10174;
	not.b32 	%r15257, %r10198;
	and.b32  	%r15258, %r10150, %r15257;
	or.b32  	%r15259, %r15256, %r15258;
	add.s32 	%r15260, %r15259, %r10126;
	add.s32 	%r15261, %r15260, %r15255;
	add.s32 	%r15262, %r15261, %r12139;
	add.s32 	%r15263, %r15262, %r9234;
	// begin inline asm
	shf.r.wrap.b32 %r10200, %r10210, %r10210, %r11163;
	// end inline asm
	// begin inline asm
	shf.r.wrap.b32 %r10204, %r10210, %r10210, %r11167;
	// end inline asm
	xor.b32  	%r15264, %r10204, %r10200;
	// begin inline asm
	shf.r.wrap.b32 %r10208, %r10210, %r10210, %r11171;
	// end inline asm
	xor.b32  	%r15265, %r15264, %r10208;
	xor.b32  	%r15266, %r10186, %r10162;
	and.b32  	%r15267, %r10210, %r15266;
	and.b32  	%r15268, %r10186, %r10162;
	xor.b32  	%r15269, %r15267, %r15268;
	add.s32 	%r10222, %r15263, %r10138;
	add.s32 	%r15270, %r15263, %r15269;
	add.s32 	%r10234, %r15270, %r15265;
	// begin inline asm
	shf.r.wrap.b32 %r10212, %r10222, %r10222, %r11151;
	// end inline asm
	// begin inline asm
	shf.r.wrap.b32 %r10216, %r10222, %r10222, %r11155;
	// end inline asm
	xor.b32  	%r15271, %r10216, %r10212;
	// begin inline asm
	shf.r.wrap.b32 %r10220, %r10222, %r10222, %r11159;
	// end inline asm
	xor.b32  	%r15272, %r15271, %r10220;
	and.b32  	%r15273, %r10222, %r10198;
	not.b32 	%r15274, %r10222;
	and.b32  	%r15275, %r10174, %r15274;
	or.b32  	%r15276, %r15273, %r15275;
	add.s32 	%r15277, %r15276, %r10150;
	add.s32 	%r15278, %r15277, %r15272;
	add.s32 	%r15279, %r15278, %r12157;
	add.s32 	%r15280, %r15279, %r9250;
	// begin inline asm
	shf.r.wrap.b32 %r10224, %r10234, %r10234, %r11163;
	// end inline asm
	// begin inline asm
	shf.r.wrap.b32 %r10228, %r10234, %r10234, %r11167;
	// end inline asm
	xor.b32  	%r15281, %r10228, %r10224;
	// begin inline asm
	shf.r.wrap.b32 %r10232, %r10234, %r10234, %r11171;
	// end inline asm
	xor.b32  	%r15282, %r15281, %r10232;
	xor.b32  	%r15283, %r10210, %r10186;
	and.b32  	%r15284, %r10234, %r15283;
	and.b32  	%r15285, %r10210, %r10186;
	xor.b32  	%r15286, %r15284, %r15285;
	add.s32 	%r10246, %r15280, %r10162;
	add.s32 	%r15287, %r15280, %r15286;
	add.s32 	%r10258, %r15287, %r15282;
	// begin inline asm
	shf.r.wrap.b32 %r10236, %r10246, %r10246, %r11151;
	// end inline asm
	// begin inline asm
	shf.r.wrap.b32 %r10240, %r10246, %r10246, %r11155;
	// end inline asm
	xor.b32  	%r15288, %r10240, %r10236;
	// begin inline asm
	shf.r.wrap.b32 %r10244, %r10246, %r10246, %r11159;
	// end inline asm
	xor.b32  	%r15289, %r15288, %r10244;
	and.b32  	%r15290, %r10246, %r10222;
	not.b32 	%r15291, %r10246;
	and.b32  	%r15292, %r10198, %r15291;
	or.b32  	%r15293, %r15290, %r15292;
	add.s32 	%r15294, %r15293, %r10174;
	add.s32 	%r15295, %r15294, %r15289;
	add.s32 	%r15296, %r15295, %r12175;
	add.s32 	%r15297, %r15296, %r9266;
	// begin inline asm
	shf.r.wrap.b32 %r10248, %r10258, %r10258, %r11163;
	// end inline asm
	// begin inline asm
	shf.r.wrap.b32 %r10252, %r10258, %r10258, %r11167;
	// end inline asm
	xor.b32  	%r15298, %r10252, %r10248;
	// begin inline asm
	shf.r.wrap.b32 %r10256, %r10258, %r10258, %r11171;
	// end inline asm
	xor.b32  	%r15299, %r15298, %r10256;
	xor.b32  	%r15300, %r10234, %r10210;
	and.b32  	%r15301, %r10258, %r15300;
	and.b32  	%r15302, %r10234, %r10210;
	xor.b32  	%r15303, %r15301, %r15302;
	add.s32 	%r10270, %r15297, %r10186;
	add.s32 	%r15304, %r15297, %r15303;
	add.s32 	%r10282, %r15304, %r15299;
	// begin inline asm
	shf.r.wrap.b32 %r10260, %r10270, %r10270, %r11151;
	// end inline asm
	// begin inline asm
	shf.r.wrap.b32 %r10264, %r10270, %r10270, %r11155;
	// end inline asm
	xor.b32  	%r15305, %r10264, %r10260;
	// begin inline asm
	shf.r.wrap.b32 %r10268, %r10270, %r10270, %r11159;
	// end inline asm
	xor.b32  	%r15306, %r15305, %r10268;
	and.b32  	%r15307, %r10270, %r10246;
	not.b32 	%r15308, %r10270;
	and.b32  	%r15309, %r10222, %r15308;
	or.b32  	%r15310, %r15307, %r15309;
	add.s32 	%r15311, %r15310, %r10198;
	add.s32 	%r15312, %r15311, %r15306;
	add.s32 	%r15313, %r15312, %r12193;
	add.s32 	%r15314, %r15313, %r9282;
	// begin inline asm
	shf.r.wrap.b32 %r10272, %r10282, %r10282, %r11163;
	// end inline asm
	// begin inline asm
	shf.r.wrap.b32 %r10276, %r10282, %r10282, %r11167;
	// end inline asm
	xor.b32  	%r15315, %r10276, %r10272;
	// begin inline asm
	shf.r.wrap.b32 %r10280, %r10282, %r10282, %r11171;
	// end inline asm
	xor.b32  	%r15316, %r15315, %r10280;
	xor.b32  	%r15317, %r10258, %r10234;
	and.b32  	%r15318, %r10282, %r15317;
	and.b32  	%r15319, %r10258, %r10234;
	xor.b32  	%r15320, %r15318, %r15319;
	add.s32 	%r10294, %r15314, %r10210;
	add.s32 	%r15321, %r15314, %r15320;
	add.s32 	%r10306, %r15321, %r15316;
	// begin inline asm
	shf.r.wrap.b32 %r10284, %r10294, %r10294, %r11151;
	// end inline asm
	// begin inline asm
	shf.r.wrap.b32 %r10288, %r10294, %r10294, %r11155;
	// end inline asm
	xor.b32  	%r15322, %r10288, %r10284;
	// begin inline asm
	shf.r.wrap.b32 %r10292, %r10294, %r10294, %r11159;
	// end inline asm
	xor.b32  	%r15323, %r15322, %r10292;
	and.b32  	%r15324, %r10294, %r10270;
	not.b32 	%r15325, %r10294;
	and.b32  	%r15326, %r10246, %r15325;
	or.b32  	%r15327, %r15324, %r15326;
	add.s32 	%r15328, %r15327, %r10222;
	add.s32 	%r15329, %r15328, %r15323;
	add.s32 	%r15330, %r15329, %r12211;
	add.s32 	%r15331, %r15330, %r9298;
	// begin inline asm
	shf.r.wrap.b32 %r10296, %r10306, %r10306, %r11163;
	// end inline asm
	// begin inline asm
	shf.r.wrap.b32 %r10300, %r10306, %r10306, %r11167;
	// end inline asm
	xor.b32  	%r15332, %r10300, %r10296;
	// begin inline asm
	shf.r.wrap.b32 %r10304, %r10306, %r10306, %r11171;
	// end inline asm
	xor.b32  	%r15333, %r15332, %r10304;
	xor.b32  	%r15334, %r10282, %r10258;
	and.b32  	%r15335, %r10306, %r15334;
	and.b32  	%r15336, %r10282, %r10258;
	xor.b32  	%r15337, %r15335, %r15336;
	add.s32 	%r10318, %r15331, %r10234;
	add.s32 	%r15338, %r15331, %r15337;
	add.s32 	%r10330, %r15338, %r15333;
	// begin inline asm
	shf.r.wrap.b32 %r10308, %r10318, %r10318, %r11151;
	// end inline asm
	// begin inline asm
	shf.r.wrap.b32 %r10312, %r10318, %r10318, %r11155;
	// end inline asm
	xor.b32  	%r15339, %r10312, %r10308;
	// begin inline asm
	shf.r.wrap.b32 %r10316, %r10318, %r10318, %r11159;
	// end inline asm
	xor.b32  	%r15340, %r15339, %r10316;
	and.b32  	%r15341, %r10318, %r10294;
	not.b32 	%r15342, %r10318;
	and.b32  	%r15343, %r10270, %r15342;
	or.b32  	%r15344, %r15341, %r15343;
	add.s32 	%r15345, %r15344, %r10246;
	add.s32 	%r15346, %r15345, %r15340;
	add.s32 	%r15347, %r15346, %r12229;
	add.s32 	%r15348, %r15347, %r9314;
	// begin inline asm
	shf.r.wrap.b32 %r10320, %r10330, %r10330, %r11163;
	// end inline asm
	// begin inline asm
	shf.r.wrap.b32 %r10324, %r10330, %r10330, %r11167;
	// end inline asm
	xor.b32  	%r15349, %r10324, %r10320;
	// begin inline asm
	shf.r.wrap.b32 %r10328, %r10330, %r10330, %r11171;
	// end inline asm
	xor.b32  	%r15350, %r15349, %r10328;
	xor.b32  	%r15351, %r10306, %r10282;
	and.b32  	%r15352, %r10330, %r15351;
	and.b32  	%r15353, %r10306, %r10282;
	xor.b32  	%r15354, %r15352, %r15353;
	add.s32 	%r10342, %r15348, %r10258;
	add.s32 	%r15355, %r15348, %r15354;
	add.s32 	%r10354, %r15355, %r15350;
	// begin inline asm
	shf.r.wrap.b32 %r10332, %r10342, %r10342, %r11151;
	// end inline asm
	// begin inline asm
	shf.r.wrap.b32 %r10336, %r10342, %r10342, %r11155;
	// end inline asm
	xor.b32  	%r15356, %r10336, %r10332;
	// begin inline asm
	shf.r.wrap.b32 %r10340, %r10342, %r10342, %r11159;
	// end inline asm
	xor.b32  	%r15357, %r15356, %r10340;
	and.b32  	%r15358, %r10342, %r10318;
	not.b32 	%r15359, %r10342;
	and.b32  	%r15360, %r10294, %r15359;
	or.b32  	%r15361, %r15358, %r15360;
	add.s32 	%r15362, %r15361, %r10270;
	add.s32 	%r15363, %r15362, %r15357;
	add.s32 	%r15364, %r15363, %r12247;
	add.s32 	%r15365, %r15364, %r9330;
	// begin inline asm
	shf.r.wrap.b32 %r10344, %r10354, %r10354, %r11163;
	// end inline asm
	// begin inline asm
	shf.r.wrap.b32 %r10348, %r10354, %r10354, %r11167;
	// end inline asm
	xor.b32  	%r15366, %r10348, %r10344;
	// begin inline asm
	shf.r.wrap.b32 %r10352, %r10354, %r10354, %r11171;
	// end inline asm
	xor.b32  	%r15367, %r15366, %r10352;
	xor.b32  	%r15368, %r10330, %r10306;
	and.b32  	%r15369, %r10354, %r15368;
	and.b32  	%r15370, %r10330, %r10306;
	xor.b32  	%r15371, %r15369, %r15370;
	add.s32 	%r10366, %r15365, %r10282;
	add.s32 	%r15372, %r15365, %r15371;
	add.s32 	%r10378, %r15372, %r15367;
	// begin inline asm
	shf.r.wrap.b32 %r10356, %r10366, %r10366, %r11151;
	// end inline asm
	// begin inline asm
	shf.r.wrap.b32 %r10360, %r10366, %r10366, %r11155;
	// end inline asm
	xor.b32  	%r15373, %r10360, %r10356;
	// begin inline asm
	shf.r.wrap.b32 %r10364, %r10366, %r10366, %r11159;
	// end inline asm
	xor.b32  	%r15374, %r15373, %r10364;
	and.b32  	%r15375, %r10366, %r10342;
	not.b32 	%r15376, %r10366;
	and.b32  	%r15377, %r10318, %r15376;
	or.b32  	%r15378, %r15375, %r15377;
	add.s32 	%r15379, %r15378, %r10294;
	add.s32 	%r15380, %r15379, %r15374;
	add.s32 	%r15381, %r15380, %r12265;
	add.s32 	%r15382, %r15381, %r9346;
	// begin inline asm
	shf.r.wrap.b32 %r10368, %r10378, %r10378, %r11163;
	// end inline asm
	// begin inline asm
	shf.r.wrap.b32 %r10372, %r10378, %r10378, %r11167;
	// end inline asm
	xor.b32  	%r15383, %r10372, %r10368;
	// begin inline asm
	shf.r.wrap.b32 %r10376, %r10378, %r10378, %r11171;
	// end inline asm
	xor.b32  	%r15384, %r15383, %r10376;
	xor.b32  	%r15385, %r10354, %r10330;
	and.b32  	%r15386, %r10378, %r15385;
	and.b32  	%r15387, %r10354, %r10330;
	xor.b32  	%r15388, %r15386, %r15387;
	add.s32 	%r10390, %r15382, %r10306;
	add.s32 	%r15389, %r15382, %r15388;
	add.s32 	%r10402, %r15389, %r15384;
	// begin inline asm
	shf.r.wrap.b32 %r10380, %r10390, %r10390, %r11151;
	// end inline asm
	// begin inline asm
	shf.r.wrap.b32 %r10384, %r10390, %r10390, %r11155;
	// end inline asm
	xor.b32  	%r15390, %r10384, %r10380;
	// begin inline asm
	shf.r.wrap.b32 %r10388, %r10390, %r10390, %r11159;
	// end inline asm
	xor.b32  	%r15391, %r15390, %r10388;
	and.b32  	%r15392, %r10390, %r10366;
	not.b32 	%r15393, %r10390;
	and.b32  	%r15394, %r10342, %r15393;
	or.b32  	%r15395, %r15392, %r15394;
	add.s32 	%r15396, %r15395, %r10318;
	add.s32 	%r15397, %r15396, %r15391;
	add.s32 	%r15398, %r15397, %r12283;
	add.s32 	%r15399, %r15398, %r9362;
	// begin inline asm
	shf.r.wrap.b32 %r10392, %r10402, %r10402, %r11163;
	// end inline asm
	// begin inline asm
	shf.r.wrap.b32 %r10396, %r10402, %r10402, %r11167;
	// end inline asm
	xor.b32  	%r15400, %r10396, %r10392;
	// begin inline asm
	shf.r.wrap.b32 %r10400, %r10402, %r10402, %r11171;
	// end inline asm
	xor.b32  	%r15401, %r15400, %r10400;
	xor.b32  	%r15402, %r10378, %r10354;
	and.b32  	%r15403, %r10402, %r15402;
	and.b32  	%r15404, %r10378, %r10354;
	xor.b32  	%r15405, %r15403, %r15404;
	add.s32 	%r10414, %r15399, %r10330;
	add.s32 	%r15406, %r15399, %r15405;
	add.s32 	%r10426, %r15406, %r15401;
	// begin inline asm
	shf.r.wrap.b32 %r10404, %r10414, %r10414, %r11151;
	// end inline asm
	// begin inline asm
	shf.r.wrap.b32 %r10408, %r10414, %r10414, %r11155;
	// end inline asm
	xor.b32  	%r15407, %r10408, %r10404;
	// begin inline asm
	shf.r.wrap.b32 %r10412, %r10414, %r10414, %r11159;
	// end inline asm
	xor.b32  	%r15408, %r15407, %r10412;
	and.b32  	%r15409, %r10414, %r10390;
	not.b32 	%r15410, %r10414;
	and.b32  	%r15411, %r10366, %r15410;
	or.b32  	%r15412, %r15409, %r15411;
	add.s32 	%r15413, %r15412, %r10342;
	add.s32 	%r15414, %r15413, %r15408;
	add.s32 	%r15415, %r15414, %r12301;
	add.s32 	%r15416, %r15415, %r9378;
	// begin inline asm
	shf.r.wrap.b32 %r10416, %r10426, %r10426, %r11163;
	// end inline asm
	// begin inline asm
	shf.r.wrap.b32 %r10420, %r10426, %r10426, %r11167;
	// end inline asm
	xor.b32  	%r15417, %r10420, %r10416;
	// begin inline asm
	shf.r.wrap.b32 %r10424, %r10426, %r10426, %r11171;
	// end inline asm
	xor.b32  	%r15418, %r15417, %r10424;
	xor.b32  	%r15419, %r10402, %r10378;
	and.b32  	%r15420, %r10426, %r15419;
	and.b32  	%r15421, %r10402, %r10378;
	xor.b32  	%r15422, %r15420, %r15421;
	add.s32 	%r10438, %r15416, %r10354;
	add.s32 	%r15423, %r15416, %r15422;
	add.s32 	%r10450, %r15423, %r15418;
	// begin inline asm
	shf.r.wrap.b32 %r10428, %r10438, %r10438, %r11151;
	// end inline asm
	// begin inline asm
	shf.r.wrap.b32 %r10432, %r10438, %r10438, %r11155;
	// end inline asm
	xor.b32  	%r15424, %r10432, %r10428;
	// begin inline asm
	shf.r.wrap.b32 %r10436, %r10438, %r10438, %r11159;
	// end inline asm
	xor.b32  	%r15425, %r15424, %r10436;
	and.b32  	%r15426, %r10438, %r10414;
	not.b32 	%r15427, %r10438;
	and.b32  	%r15428, %r10390, %r15427;
	or.b32  	%r15429, %r15426, %r15428;
	add.s32 	%r15430, %r15429, %r10366;
	add.s32 	%r15431, %r15430, %r15425;
	add.s32 	%r15432, %r15431, %r12319;
	add.s32 	%r15433, %r15432, %r9394;
	// begin inline asm
	shf.r.wrap.b32 %r10440, %r10450, %r10450, %r11163;
	// end inline asm
	// begin inline asm
	shf.r.wrap.b32 %r10444, %r10450, %r10450, %r11167;
	// end inline asm
	xor.b32  	%r15434, %r10444, %r10440;
	// begin inline asm
	shf.r.wrap.b32 %r10448, %r10450, %r10450, %r11171;
	// end inline asm
	xor.b32  	%r15435, %r15434, %r10448;
	xor.b32  	%r15436, %r10426, %r10402;
	and.b32  	%r15437, %r10450, %r15436;
	and.b32  	%r15438, %r10426, %r10402;
	xor.b32  	%r15439, %r15437, %r15438;
	add.s32 	%r10462, %r15433, %r10378;
	add.s32 	%r15440, %r15433, %r15439;
	add.s32 	%r10474, %r15440, %r15435;
	// begin inline asm
	shf.r.wrap.b32 %r10452, %r10462, %r10462, %r11151;
	// end inline asm
	// begin inline asm
	shf.r.wrap.b32 %r10456, %r10462, %r10462, %r11155;
	// end inline asm
	xor.b32  	%r15441, %r10456, %r10452;
	// begin inline asm
	shf.r.wrap.b32 %r10460, %r10462, %r10462, %r11159;
	// end inline asm
	xor.b32  	%r15442, %r15441, %r10460;
	and.b32  	%r15443, %r10462, %r10438;
	not.b32 	%r15444, %r10462;
	and.b32  	%r15445, %r10414, %r15444;
	or.b32  	%r15446, %r15443, %r15445;
	add.s32 	%r15447, %r15446, %r10390;
	add.s32 	%r15448, %r15447, %r15442;
	add.s32 	%r15449, %r15448, %r12337;
	add.s32 	%r15450, %r15449, %r9410;
	// begin inline asm
	shf.r.wrap.b32 %r10464, %r10474, %r10474, %r11163;
	// end inline asm
	// begin inline asm
	shf.r.wrap.b32 %r10468, %r10474, %r10474, %r11167;
	// end inline asm
	xor.b32  	%r15451, %r10468, %r10464;
	// begin inline asm
	shf.r.wrap.b32 %r10472, %r10474, %r10474, %r11171;
	// end inline asm
	xor.b32  	%r15452, %r15451, %r10472;
	xor.b32  	%r15453, %r10450, %r10426;
	and.b32  	%r15454, %r10474, %r15453;
	and.b32  	%r15455, %r10450, %r10426;
	xor.b32  	%r15456, %r15454, %r15455;
	add.s32 	%r10486, %r15450, %r10402;
	add.s32 	%r15457, %r15450, %r15456;
	add.s32 	%r10498, %r15457, %r15452;
	// begin inline asm
	shf.r.wrap.b32 %r10476, %r10486, %r10486, %r11151;
	// end inline asm
	// begin inline asm
	shf.r.wrap.b32 %r10480, %r10486, %r10486, %r11155;
	// end inline asm
	xor.b32  	%r15458, %r10480, %r10476;
	// begin inline asm
	shf.r.wrap.b32 %r10484, %r10486, %r10486, %r11159;
	// end inline asm
	xor.b32  	%r15459, %r15458, %r10484;
	and.b32  	%r15460, %r10486, %r10462;
	not.b32 	%r15461, %r10486;
	and.b32  	%r15462, %r10438, %r15461;
	or.b32  	%r15463, %r15460, %r15462;
	add.s32 	%r15464, %r15463, %r10414;
	add.s32 	%r15465, %r15464, %r15459;
	add.s32 	%r15466, %r15465, %r12355;
	add.s32 	%r15467, %r15466, %r9426;
	// begin inline asm
	shf.r.wrap.b32 %r10488, %r10498, %r10498, %r11163;
	// end inline asm
	// begin inline asm
	shf.r.wrap.b32 %r10492, %r10498, %r10498, %r11167;
	// end inline asm
	xor.b32  	%r15468, %r10492, %r10488;
	// begin inline asm
	shf.r.wrap.b32 %r10496, %r10498, %r10498, %r11171;
	// end inline asm
	xor.b32  	%r15469, %r15468, %r10496;
	xor.b32  	%r15470, %r10474, %r10450;
	and.b32  	%r15471, %r10498, %r15470;
	and.b32  	%r15472, %r10474, %r10450;
	xor.b32  	%r15473, %r15471, %r15472;
	add.s32 	%r10510, %r15467, %r10426;
	add.s32 	%r15474, %r15467, %r15473;
	add.s32 	%r10522, %r15474, %r15469;
	// begin inline asm
	shf.r.wrap.b32 %r10500, %r10510, %r10510, %r11151;
	// end inline asm
	// begin inline asm
	shf.r.wrap.b32 %r10504, %r10510, %r10510, %r11155;
	// end inline asm
	xor.b32  	%r15475, %r10504, %r10500;
	// begin inline asm
	shf.r.wrap.b32 %r10508, %r10510, %r10510, %r11159;
	// end inline asm
	xor.b32  	%r15476, %r15475, %r10508;
	and.b32  	%r15477, %r10510, %r10486;
	not.b32 	%r15478, %r10510;
	and.b32  	%r15479, %r10462, %r15478;
	or.b32  	%r15480, %r15477, %r15479;
	add.s32 	%r15481, %r15480, %r10438;
	add.s32 	%r15482, %r15481, %r15476;
	add.s32 	%r15483, %r15482, %r12373;
	add.s32 	%r15484, %r15483, %r9442;
	// begin inline asm
	shf.r.wrap.b32 %r10512, %r10522, %r10522, %r11163;
	// end inline asm
	// begin inline asm
	shf.r.wrap.b32 %r10516, %r10522, %r10522, %r11167;
	// end inline asm
	xor.b32  	%r15485, %r10516, %r10512;
	// begin inline asm
	shf.r.wrap.b32 %r10520, %r10522, %r10522, %r11171;
	// end inline asm
	xor.b32  	%r15486, %r15485, %r10520;
	xor.b32  	%r15487, %r10498, %r10474;
	and.b32  	%r15488, %r10522, %r15487;
	and.b32  	%r15489, %r10498, %r10474;
	xor.b32  	%r15490, %r15488, %r15489;
	add.s32 	%r10534, %r15484, %r10450;
	add.s32 	%r15491, %r15484, %r15490;
	add.s32 	%r10546, %r15491, %r15486;
	// begin inline asm
	shf.r.wrap.b32 %r10524, %r10534, %r10534, %r11151;
	// end inline asm
	// begin inline asm
	shf.r.wrap.b32 %r10528, %r10534, %r10534, %r11155;
	// end inline asm
	xor.b32  	%r15492, %r10528, %r10524;
	// begin inline asm
	shf.r.wrap.b32 %r10532, %r10534, %r10534, %r11159;
	// end inline asm
	xor.b32  	%r15493, %r15492, %r10532;
	and.b32  	%r15494, %r10534, %r10510;
	not.b32 	%r15495, %r10534;
	and.b32  	%r15496, %r10486, %r15495;
	or.b32  	%r15497, %r15494, %r15496;
	add.s32 	%r15498, %r15497, %r10462;
	add.s32 	%r15499, %r15498, %r15493;
	add.s32 	%r15500, %r15499, %r12391;
	add.s32 	%r15501, %r15500, %r9458;
	// begin inline asm
	shf.r.wrap.b32 %r10536, %r10546, %r10546, %r11163;
	// end inline asm
	// begin inline asm
	shf.r.wrap.b32 %r10540, %r10546, %r10546, %r11167;
	// end inline asm
	xor.b32  	%r15502, %r10540, %r10536;
	// begin inline asm
	shf.r.wrap.b32 %r10544, %r10546, %r10546, %r11171;
	// end inline asm
	xor.b32  	%r15503, %r15502, %r10544;
	xor.b32  	%r15504, %r10522, %r10498;
	and.b32  	%r15505, %r10546, %r15504;
	and.b32  	%r15506, %r10522, %r10498;
	xor.b32  	%r15507, %r15505, %r15506;
	add.s32 	%r10558, %r15501, %r10474;
	add.s32 	%r15508, %r15501, %r15507;
	add.s32 	%r10570, %r15508, %r15503;
	// begin inline asm
	shf.r.wrap.b32 %r10548, %r10558, %r10558, %r11151;
	// end inline asm
	// begin inline asm
	shf.r.wrap.b32 %r10552, %r10558, %r10558, %r11155;
	// end inline asm
	xor.b32  	%r15509, %r10552, %r10548;
	// begin inline asm
	shf.r.wrap.b32 %r10556, %r10558, %r10558, %r11159;
	// end inline asm
	xor.b32  	%r15510, %r15509, %r10556;
	and.b32  	%r15511, %r10558, %r10534;
	not.b32 	%r15512, %r10558;
	and.b32  	%r15513, %r10510, %r15512;
	or.b32  	%r15514, %r15511, %r15513;
	add.s32 	%r15515, %r15514, %r10486;
	add.s32 	%r15516, %r15515, %r15510;
	add.s32 	%r15517, %r15516, %r12409;
	add.s32 	%r15518, %r15517, %r9474;
	// begin inline asm
	shf.r.wrap.b32 %r10560, %r10570, %r10570, %r11163;
	// end inline asm
	// begin inline asm
	shf.r.wrap.b32 %r10564, %r10570, %r10570, %r11167;
	// end inline asm
	xor.b32  	%r15519, %r10564, %r10560;
	// begin inline asm
	shf.r.wrap.b32 %r10568, %r10570, %r10570, %r11171;
	// end inline asm
	xor.b32  	%r15520, %r15519, %r10568;
	xor.b32  	%r15521, %r10546, %r10522;
	and.b32  	%r15522, %r10570, %r15521;
	and.b32  	%r15523, %r10546, %r10522;
	xor.b32  	%r15524, %r15522, %r15523;
	add.s32 	%r10582, %r15518, %r10498;
	add.s32 	%r15525, %r15518, %r15524;
	add.s32 	%r10594, %r15525, %r15520;
	// begin inline asm
	shf.r.wrap.b32 %r10572, %r10582, %r10582, %r11151;
	// end inline asm
	// begin inline asm
	shf.r.wrap.b32 %r10576, %r10582, %r10582, %r11155;
	// end inline asm
	xor.b32  	%r15526, %r10576, %r10572;
	// begin inline asm
	shf.r.wrap.b32 %r10580, %r10582, %r10582, %r11159;
	// end inline asm
	xor.b32  	%r15527, %r15526, %r10580;
	and.b32  	%r15528, %r10582, %r10558;
	not.b32 	%r15529, %r10582;
	and.b32  	%r15530, %r10534, %r15529;
	or.b32  	%r15531, %r15528, %r15530;
	add.s32 	%r15532, %r15531, %r10510;
	add.s32 	%r15533, %r15532, %r15527;
	add.s32 	%r15534, %r15533, %r12427;
	add.s32 	%r15535, %r15534, %r9490;
	// begin inline asm
	shf.r.wrap.b32 %r10584, %r10594, %r10594, %r11163;
	// end inline asm
	// begin inline asm
	shf.r.wrap.b32 %r10588, %r10594, %r10594, %r11167;
	// end inline asm
	xor.b32  	%r15536, %r10588, %r10584;
	// begin inline asm
	shf.r.wrap.b32 %r10592, %r10594, %r10594, %r11171;
	// end inline asm
	xor.b32  	%r15537, %r15536, %r10592;
	xor.b32  	%r15538, %r10570, %r10546;
	and.b32  	%r15539, %r10594, %r15538;
	and.b32  	%r15540, %r10570, %r10546;
	xor.b32  	%r15541, %r15539, %r15540;
	add.s32 	%r10606, %r15535, %r10522;
	add.s32 	%r15542, %r15535, %r15541;
	add.s32 	%r10618, %r15542, %r15537;
	// begin inline asm
	shf.r.wrap.b32 %r10596, %r10606, %r10606, %r11151;
	// end inline asm
	// begin inline asm
	shf.r.wrap.b32 %r10600, %r10606, %r10606, %r11155;
	// end inline asm
	xor.b32  	%r15543, %r10600, %r10596;
	// begin inline asm
	shf.r.wrap.b32 %r10604, %r10606, %r10606, %r11159;
	// end inline asm
	xor.b32  	%r15544, %r15543, %r10604;
	and.b32  	%r15545, %r10606, %r10582;
	not.b32 	%r15546, %r10606;
	and.b32  	%r15547, %r10558, %r15546;
	or.b32  	%r15548, %r15545, %r15547;
	add.s32 	%r15549, %r15548, %r10534;
	add.s32 	%r15550, %r15549, %r15544;
	add.s32 	%r15551, %r15550, %r12445;
	add.s32 	%r15552, %r15551, %r9506;
	// begin inline asm
	shf.r.wrap.b32 %r10608, %r10618, %r10618, %r11163;
	// end inline asm
	// begin inline asm
	shf.r.wrap.b32 %r10612, %r10618, %r10618, %r11167;
	// end inline asm
	xor.b32  	%r15553, %r10612, %r10608;
	// begin inline asm
	shf.r.wrap.b32 %r10616, %r10618, %r10618, %r11171;
	// end inline asm
	xor.b32  	%r15554, %r15553, %r10616;
	xor.b32  	%r15555, %r10594, %r10570;
	and.b32  	%r15556, %r10618, %r15555;
	and.b32  	%r15557, %r10594, %r10570;
	xor.b32  	%r15558, %r15556, %r15557;
	add.s32 	%r10630, %r15552, %r10546;
	add.s32 	%r15559, %r15552, %r15558;
	add.s32 	%r10642, %r15559, %r15554;
	// begin inline asm
	shf.r.wrap.b32 %r10620, %r10630, %r10630, %r11151;
	// end inline asm
	// begin inline asm
	shf.r.wrap.b32 %r10624, %r10630, %r10630, %r11155;
	// end inline asm
	xor.b32  	%r15560, %r10624, %r10620;
	// begin inline asm
	shf.r.wrap.b32 %r10628, %r10630, %r10630, %r11159;
	// end inline asm
	xor.b32  	%r15561, %r15560, %r10628;
	and.b32  	%r15562, %r10630, %r10606;
	not.b32 	%r15563, %r10630;
	and.b32  	%r15564, %r10582, %r15563;
	or.b32  	%r15565, %r15562, %r15564;
	add.s32 	%r15566, %r15565, %r10558;
	add.s32 	%r15567, %r15566, %r15561;
	add.s32 	%r15568, %r15567, %r12463;
	add.s32 	%r15569, %r15568, %r9522;
	// begin inline asm
	shf.r.wrap.b32 %r10632, %r10642, %r10642, %r11163;
	// end inline asm
	// begin inline asm
	shf.r.wrap.b32 %r10636, %r10642, %r10642, %r11167;
	// end inline asm
	xor.b32  	%r15570, %r10636, %r10632;
	// begin inline asm
	shf.r.wrap.b32 %r10640, %r10642, %r10642, %r11171;
	// end inline asm
	xor.b32  	%r15571, %r15570, %r10640;
	xor.b32  	%r15572, %r10618, %r10594;
	and.b32  	%r15573, %r10642, %r15572;
	and.b32  	%r15574, %r10618, %r10594;
	xor.b32  	%r15575, %r15573, %r15574;
	add.s32 	%r10654, %r15569, %r10570;
	add.s32 	%r15576, %r15569, %r15575;
	add.s32 	%r10666, %r15576, %r15571;
	// begin inline asm
	shf.r.wrap.b32 %r10644, %r10654, %r10654, %r11151;
	// end inline asm
	// begin inline asm
	shf.r.wrap.b32 %r10648, %r10654, %r10654, %r11155;
	// end inline asm
	xor.b32  	%r15577, %r10648, %r10644;
	// begin inline asm
	shf.r.wrap.b32 %r10652, %r10654, %r10654, %r11159;
	// end inline asm
	xor.b32  	%r15578, %r15577, %r10652;
	and.b32  	%r15579, %r10654, %r10630;
	not.b32 	%r15580, %r10654;
	and.b32  	%r15581, %r10606, %r15580;
	or.b32  	%r15582, %r15579, %r15581;
	add.s32 	%r15583, %r15582, %r10582;
	add.s32 	%r15584, %r15583, %r15578;
	add.s32 	%r15585, %r15584, %r12481;
	add.s32 	%r15586, %r15585, %r9538;
	// begin inline asm
	shf.r.wrap.b32 %r10656, %r10666, %r10666, %r11163;
	// end inline asm
	// begin inline asm
	shf.r.wrap.b32 %r10660, %r10666, %r10666, %r11167;
	// end inline asm
	xor.b32  	%r15587, %r10660, %r10656;
	// begin inline asm
	shf.r.wrap.b32 %r10664, %r10666, %r10666, %r11171;
	// end inline asm
	xor.b32  	%r15588, %r15587, %r10664;
	xor.b32  	%r15589, %r10642, %r10618;
	and.b32  	%r15590, %r10666, %r15589;
	and.b32  	%r15591, %r10642, %r10618;
	xor.b32  	%r15592, %r15590, %r15591;
	add.s32 	%r10678, %r15586, %r10594;
	add.s32 	%r15593, %r15586, %r15592;
	add.s32 	%r10690, %r15593, %r15588;
	// begin inline asm
	shf.r.wrap.b32 %r10668, %r10678, %r10678, %r11151;
	// end inline asm
	// begin inline asm
	shf.r.wrap.b32 %r10672, %r10678, %r10678, %r11155;
	// end inline asm
	xor.b32  	%r15594, %r10672, %r10668;
	// begin inline asm
	shf.r.wrap.b32 %r10676, %r10678, %r10678, %r11159;
	// end inline asm
	xor.b32  	%r15595, %r15594, %r10676;
	and.b32  	%r15596, %r10678, %r10654;
	not.b32 	%r15597, %r10678;
	and.b32  	%r15598, %r10630, %r15597;
	or.b32  	%r15599, %r15596, %r15598;
	add.s32 	%r15600, %r15599, %r10606;
	add.s32 	%r15601, %r15600, %r15595;
	add.s32 	%r15602, %r15601, %r12499;
	add.s32 	%r15603, %r15602, %r9554;
	// begin inline asm
	shf.r.wrap.b32 %r10680, %r10690, %r10690, %r11163;
	// end inline asm
	// begin inline asm
	shf.r.wrap.b32 %r10684, %r10690, %r10690, %r11167;
	// end inline asm
	xor.b32  	%r15604, %r10684, %r10680;
	// begin inline asm
	shf.r.wrap.b32 %r10688, %r10690, %r10690, %r11171;
	// end inline asm
	xor.b32  	%r15605, %r15604, %r10688;
	xor.b32  	%r15606, %r10666, %r10642;
	and.b32  	%r15607, %r10690, %r15606;
	and.b32  	%r15608, %r10666, %r10642;
	xor.b32  	%r15609, %r15607, %r15608;
	add.s32 	%r10702, %r15603, %r10618;
	add.s32 	%r15610, %r15603, %r15609;
	add.s32 	%r10714, %r15610, %r15605;
	// begin inline asm
	shf.r.wrap.b32 %r10692, %r10702, %r10702, %r11151;
	// end inline asm
	// begin inline asm
	shf.r.wrap.b32 %r10696, %r10702, %r10702, %r11155;
	// end inline asm
	xor.b32  	%r15611, %r10696, %r10692;
	// begin inline asm
	shf.r.wrap.b32 %r10700, %r10702, %r10702, %r11159;
	// end inline asm
	xor.b32  	%r15612, %r15611, %r10700;
	and.b32  	%r15613, %r10702, %r10678;
	not.b32 	%r15614, %r10702;
	and.b32  	%r15615, %r10654, %r15614;
	or.b32  	%r15616, %r15613, %r15615;
	add.s32 	%r15617, %r15616, %r10630;
	add.s32 	%r15618, %r15617, %r15612;
	add.s32 	%r15619, %r15618, %r12517;
	add.s32 	%r15620, %r15619, %r9570;
	// begin inline asm
	shf.r.wrap.b32 %r10704, %r10714, %r10714, %r11163;
	// end inline asm
	// begin inline asm
	shf.r.wrap.b32 %r10708, %r10714, %r10714, %r11167;
	// end inline asm
	xor.b32  	%r15621, %r10708, %r10704;
	// begin inline asm
	shf.r.wrap.b32 %r10712, %r10714, %r10714, %r11171;
	// end inline asm
	xor.b32  	%r15622, %r15621, %r10712;
	xor.b32  	%r15623, %r10690, %r10666;
	and.b32  	%r15624, %r10714, %r15623;
	and.b32  	%r15625, %r10690, %r10666;
	xor.b32  	%r15626, %r15624, %r15625;
	add.s32 	%r10726, %r15620, %r10642;
	add.s32 	%r15627, %r15620, %r15626;
	add.s32 	%r10738, %r15627, %r15622;
	// begin inline asm
	shf.r.wrap.b32 %r10716, %r10726, %r10726, %r11151;
	// end inline asm
	// begin inline asm
	shf.r.wrap.b32 %r10720, %r10726, %r10726, %r11155;
	// end inline asm
	xor.b32  	%r15628, %r10720, %r10716;
	// begin inline asm
	shf.r.wrap.b32 %r10724, %r10726, %r10726, %r11159;
	// end inline asm
	xor.b32  	%r15629, %r15628, %r10724;
	and.b32  	%r15630, %r10726, %r10702;
	not.b32 	%r15631, %r10726;
	and.b32  	%r15632, %r10678, %r15631;
	or.b32  	%r15633, %r15630, %r15632;
	add.s32 	%r15634, %r15633, %r10654;
	add.s32 	%r15635, %r15634, %r15629;
	add.s32 	%r15636, %r15635, %r12535;
	add.s32 	%r15637, %r15636, %r9586;
	// begin inline asm
	shf.r.wrap.b32 %r10728, %r10738, %r10738, %r11163;
	// end inline asm
	// begin inline asm
	shf.r.wrap.b32 %r10732, %r10738, %r10738, %r11167;
	// end inline asm
	xor.b32  	%r15638, %r10732, %r10728;
	// begin inline asm
	shf.r.wrap.b32 %r10736, %r10738, %r10738, %r11171;
	// end inline asm
	xor.b32  	%r15639, %r15638, %r10736;
	xor.b32  	%r15640, %r10714, %r10690;
	and.b32  	%r15641, %r10738, %r15640;
	and.b32  	%r15642, %r10714, %r10690;
	xor.b32  	%r15643, %r15641, %r15642;
	add.s32 	%r10750, %r15637, %r10666;
	add.s32 	%r15644, %r15637, %r15643;
	add.s32 	%r10762, %r15644, %r15639;
	// begin inline asm
	shf.r.wrap.b32 %r10740, %r10750, %r10750, %r11151;
	// end inline asm
	// begin inline asm
	shf.r.wrap.b32 %r10744, %r10750, %r10750, %r11155;
	// end inline asm
	xor.b32  	%r15645, %r10744, %r10740;
	// begin inline asm
	shf.r.wrap.b32 %r10748, %r10750, %r10750, %r11159;
	// end inline asm
	xor.b32  	%r15646, %r15645, %r10748;
	and.b32  	%r15647, %r10750, %r10726;
	not.b32 	%r15648, %r10750;
	and.b32  	%r15649, %r10702, %r15648;
	or.b32  	%r15650, %r15647, %r15649;
	add.s32 	%r15651, %r15650, %r10678;
	add.s32 	%r15652, %r15651, %r15646;
	add.s32 	%r15653, %r15652, %r12553;
	add.s32 	%r15654, %r15653, %r9602;
	// begin inline asm
	shf.r.wrap.b32 %r10752, %r10762, %r10762, %r11163;
	// end inline asm
	// begin inline asm
	shf.r.wrap.b32 %r10756, %r10762, %r10762, %r11167;
	// end inline asm
	xor.b32  	%r15655, %r10756, %r10752;
	// begin inline asm
	shf.r.wrap.b32 %r10760, %r10762, %r10762, %r11171;
	// end inline asm
	xor.b32  	%r15656, %r15655, %r10760;
	xor.b32  	%r15657, %r10738, %r10714;
	and.b32  	%r15658, %r10762, %r15657;
	and.b32  	%r15659, %r10738, %r10714;
	xor.b32  	%r15660, %r15658, %r15659;
	add.s32 	%r10774, %r15654, %r10690;
	add.s32 	%r15661, %r15654, %r15660;
	add.s32 	%r10786, %r15661, %r15656;
	// begin inline asm
	shf.r.wrap.b32 %r10764, %r10774, %r10774, %r11151;
	// end inline asm
	// begin inline asm
	shf.r.wrap.b32 %r10768, %r10774, %r10774, %r11155;
	// end inline asm
	xor.b32  	%r15662, %r10768, %r10764;
	// begin inline asm
	shf.r.wrap.b32 %r10772, %r10774, %r10774, %r11159;
	// end inline asm
	xor.b32  	%r15663, %r15662, %r10772;
	and.b32  	%r15664, %r10774, %r10750;
	not.b32 	%r15665, %r10774;
	and.b32  	%r15666, %r10726, %r15665;
	or.b32  	%r15667, %r15664, %r15666;
	add.s32 	%r15668, %r15667, %r10702;
	add.s32 	%r15669, %r15668, %r15663;
	add.s32 	%r15670, %r15669, %r12571;
	add.s32 	%r15671, %r15670, %r9618;
	// begin inline asm
	shf.r.wrap.b32 %r10776, %r10786, %r10786, %r11163;
	// end inline asm
	// begin inline asm
	shf.r.wrap.b32 %r10780, %r10786, %r10786, %r11167;
	// end inline asm
	xor.b32  	%r15672, %r10780, %r10776;
	// begin inline asm
	shf.r.wrap.b32 %r10784, %r10786, %r10786, %r11171;
	// end inline asm
	xor.b32  	%r15673, %r15672, %r10784;
	xor.b32  	%r15674, %r10762, %r10738;
	and.b32  	%r15675, %r10786, %r15674;
	and.b32  	%r15676, %r10762, %r10738;
	xor.b32  	%r15677, %r15675, %r15676;
	add.s32 	%r10798, %r15671, %r10714;
	add.s32 	%r15678, %r15671, %r15677;
	add.s32 	%r10810, %r15678, %r15673;
	// begin inline asm
	shf.r.wrap.b32 %r10788, %r10798, %r10798, %r11151;
	// end inline asm
	// begin inline asm
	shf.r.wrap.b32 %r10792, %r10798, %r10798, %r11155;
	// end inline asm
	xor.b32  	%r15679, %r10792, %r10788;
	// begin inline asm
	shf.r.wrap.b32 %r10796, %r10798, %r10798, %r11159;
	// end inline asm
	xor.b32  	%r15680, %r15679, %r10796;
	and.b32  	%r15681, %r10798, %r10774;
	not.b32 	%r15682, %r10798;
	and.b32  	%r15683, %r10750, %r15682;
	or.b32  	%r15684, %r15681, %r15683;
	add.s32 	%r15685, %r15684, %r10726;
	add.s32 	%r15686, %r15685, %r15680;
	add.s32 	%r15687, %r15686, %r12589;
	add.s32 	%r15688, %r15687, %r9634;
	// begin inline asm
	shf.r.wrap.b32 %r10800, %r10810, %r10810, %r11163;
	// end inline asm
	// begin inline asm
	shf.r.wrap.b32 %r10804, %r10810, %r10810, %r11167;
	// end inline asm
	xor.b32  	%r15689, %r10804, %r10800;
	// begin inline asm
	shf.r.wrap.b32 %r10808, %r10810, %r10810, %r11171;
	// end inline asm
	xor.b32  	%r15690, %r15689, %r10808;
	xor.b32  	%r15691, %r10786, %r10762;
	and.b32  	%r15692, %r10810, %r15691;
	and.b32  	%r15693, %r10786, %r10762;
	xor.b32  	%r15694, %r15692, %r15693;
	add.s32 	%r10822, %r15688, %r10738;
	add.s32 	%r15695, %r15688, %r15694;
	add.s32 	%r10834, %r15695, %r15690;
	// begin inline asm
	shf.r.wrap.b32 %r10812, %r10822, %r10822, %r11151;
	// end inline asm
	// begin inline asm
	shf.r.wrap.b32 %r10816, %r10822, %r10822, %r11155;
	// end inline asm
	xor.b32  	%r15696, %r10816, %r10812;
	// begin inline asm
	shf.r.wrap.b32 %r10820, %r10822, %r10822, %r11159;
	// end inline asm
	xor.b32  	%r15697, %r15696, %r10820;
	and.b32  	%r15698, %r10822, %r10798;
	not.b32 	%r15699, %r10822;
	and.b32  	%r15700, %r10774, %r15699;
	or.b32  	%r15701, %r15698, %r15700;
	add.s32 	%r15702, %r15701, %r10750;
	add.s32 	%r15703, %r15702, %r15697;
	add.s32 	%r15704, %r15703, %r12607;
	add.s32 	%r15705, %r15704, %r9434;
	// begin inline asm
	shf.r.wrap.b32 %r10824, %r10834, %r10834, %r11163;
	// end inline asm
	// begin inline asm
	shf.r.wrap.b32 %r10828, %r10834, %r10834, %r11167;
	// end inline asm
	xor.b32  	%r15706, %r10828, %r10824;
	// begin inline asm
	shf.r.wrap.b32 %r10832, %r10834, %r10834, %r11171;
	// end inline asm
	xor.b32  	%r15707, %r15706, %r10832;
	xor.b32  	%r15708, %r10810, %r10786;
	and.b32  	%r15709, %r10834, %r15708;
	and.b32  	%r15710, %r10810, %r10786;
	xor.b32  	%r15711, %r15709, %r15710;
	add.s32 	%r10846, %r15705, %r10762;
	add.s32 	%r15712, %r15705, %r15711;
	add.s32 	%r10858, %r15712, %r15707;
	// begin inline asm
	shf.r.wrap.b32 %r10836, %r10846, %r10846, %r11151;
	// end inline asm
	// begin inline asm
	shf.r.wrap.b32 %r10840, %r10846, %r10846, %r11155;
	// end inline asm
	xor.b32  	%r15713, %r10840, %r10836;
	// begin inline asm
	shf.r.wrap.b32 %r10844, %r10846, %r10846, %r11159;
	// end inline asm
	xor.b32  	%r15714, %r15713, %r10844;
	and.b32  	%r15715, %r10846, %r10822;
	not.b32 	%r15716, %r10846;
	and.b32  	%r15717, %r10798, %r15716;
	or.b32  	%r15718, %r15715, %r15717;
	add.s32 	%r15719, %r15718, %r10774;
	add.s32 	%r15720, %r15719, %r15714;
	add.s32 	%r15721, %r15720, %r12625;
	add.s32 	%r15722, %r15721, %r9450;
	// begin inline asm
	shf.r.wrap.b32 %r10848, %r10858, %r10858, %r11163;
	// end inline asm
	// begin inline asm
	shf.r.wrap.b32 %r10852, %r10858, %r10858, %r11167;
	// end inline asm
	xor.b32  	%r15723, %r10852, %r10848;
	// begin inline asm
	shf.r.wrap.b32 %r10856, %r10858, %r10858, %r11171;
	// end inline asm
	xor.b32  	%r15724, %r15723, %r10856;
	xor.b32  	%r15725, %r10834, %r10810;
	and.b32  	%r15726, %r10858, %r15725;
	and.b32  	%r15727, %r10834, %r10810;
	xor.b32  	%r15728, %r15726, %r15727;
	add.s32 	%r10870, %r15722, %r10786;
	add.s32 	%r15729, %r15722, %r15728;
	add.s32 	%r10882, %r15729, %r15724;
	// begin inline asm
	shf.r.wrap.b32 %r10860, %r10870, %r10870, %r11151;
	// end inline asm
	// begin inline asm
	shf.r.wrap.b32 %r10864, %r10870, %r10870, %r11155;
	// end inline asm
	xor.b32  	%r15730, %r10864, %r10860;
	// begin inline asm
	shf.r.wrap.b32 %r10868, %r10870, %r10870, %r11159;
	// end inline asm
	xor.b32  	%r15731, %r15730, %r10868;
	and.b32  	%r15732, %r10870, %r10846;
	not.b32 	%r15733, %r10870;
	and.b32  	%r15734, %r10822, %r15733;
	or.b32  	%r15735, %r15732, %r15734;
	add.s32 	%r15736, %r15735, %r10798;
	add.s32 	%r15737, %r15736, %r15731;
	add.s32 	%r15738, %r15737, %r12643;
	add.s32 	%r15739, %r15738, %r9466;
	// begin inline asm
	shf.r.wrap.b32 %r10872, %r10882, %r10882, %r11163;
	// end inline asm
	// begin inline asm
	shf.r.wrap.b32 %r10876, %r10882, %r10882, %r11167;
	// end inline asm
	xor.b32  	%r15740, %r10876, %r10872;
	// begin inline asm
	shf.r.wrap.b32 %r10880, %r10882, %r10882, %r11171;
	// end inline asm
	xor.b32  	%r15741, %r15740, %r10880;
	xor.b32  	%r15742, %r10858, %r10834;
	and.b32  	%r15743, %r10882, %r15742;
	and.b32  	%r15744, %r10858, %r10834;
	xor.b32  	%r15745, %r15743, %r15744;
	add.s32 	%r10894, %r15739, %r10810;
	add.s32 	%r15746, %r15739, %r15745;
	add.s32 	%r10906, %r15746, %r15741;
	// begin inline asm
	shf.r.wrap.b32 %r10884, %r10894, %r10894, %r11151;
	// end inline asm
	// begin inline asm
	shf.r.wrap.b32 %r10888, %r10894, %r10894, %r11155;
	// end inline asm
	xor.b32  	%r15747, %r10888, %r10884;
	// begin inline asm
	shf.r.wrap.b32 %r10892, %r10894, %r10894, %r11159;
	// end inline asm
	xor.b32  	%r15748, %r15747, %r10892;
	and.b32  	%r15749, %r10894, %r10870;
	not.b32 	%r15750, %r10894;
	and.b32  	%r15751, %r10846, %r15750;
	or.b32  	%r15752, %r15749, %r15751;
	add.s32 	%r15753, %r15752, %r10822;
	add.s32 	%r15754, %r15753, %r15748;
	add.s32 	%r15755, %r15754, %r12661;
	add.s32 	%r15756, %r15755, %r9482;
	// begin inline asm
	shf.r.wrap.b32 %r10896, %r10906, %r10906, %r11163;
	// end inline asm
	// begin inline asm
	shf.r.wrap.b32 %r10900, %r10906, %r10906, %r11167;
	// end inline asm
	xor.b32  	%r15757, %r10900, %r10896;
	// begin inline asm
	shf.r.wrap.b32 %r10904, %r10906, %r10906, %r11171;
	// end inline asm
	xor.b32  	%r15758, %r15757, %r10904;
	xor.b32  	%r15759, %r10882, %r10858;
	and.b32  	%r15760, %r10906, %r15759;
	and.b32  	%r15761, %r10882, %r10858;
	xor.b32  	%r15762, %r15760, %r15761;
	add.s32 	%r10918, %r15756, %r10834;
	add.s32 	%r15763, %r15756, %r15762;
	add.s32 	%r10930, %r15763, %r15758;
	// begin inline asm
	shf.r.wrap.b32 %r10908, %r10918, %r10918, %r11151;
	// end inline asm
	// begin inline asm
	shf.r.wrap.b32 %r10912, %r10918, %r10918, %r11155;
	// end inline asm
	xor.b32  	%r15764, %r10912, %r10908;
	// begin inline asm
	shf.r.wrap.b32 %r10916, %r10918, %r10918, %r11159;
	// end inline asm
	xor.b32  	%r15765, %r15764, %r10916;
	and.b32  	%r15766, %r10918, %r10894;
	not.b32 	%r15767, %r10918;
	and.b32  	%r15768, %r10870, %r15767;
	or.b32  	%r15769, %r15766, %r15768;
	add.s32 	%r15770, %r15769, %r10846;
	add.s32 	%r15771, %r15770, %r15765;
	add.s32 	%r15772, %r15771, %r12679;
	add.s32 	%r15773, %r15772, %r9498;
	// begin inline asm
	shf.r.wrap.b32 %r10920, %r10930, %r10930, %r11163;
	// end inline asm
	// begin inline asm
	shf.r.wrap.b32 %r10924, %r10930, %r10930, %r11167;
	// end inline asm
	xor.b32  	%r15774, %r10924, %r10920;
	// begin inline asm
	shf.r.wrap.b32 %r10928, %r10930, %r10930, %r11171;
	// end inline asm
	xor.b32  	%r15775, %r15774, %r10928;
	xor.b32  	%r15776, %r10906, %r10882;
	and.b32  	%r15777, %r10930, %r15776;
	and.b32  	%r15778, %r10906, %r10882;
	xor.b32  	%r15779, %r15777, %r15778;
	add.s32 	%r10942, %r15773, %r10858;
	add.s32 	%r15780, %r15773, %r15779;
	add.s32 	%r10954, %r15780, %r15775;
	// begin inline asm
	shf.r.wrap.b32 %r10932, %r10942, %r10942, %r11151;
	// end inline asm
	// begin inline asm
	shf.r.wrap.b32 %r10936, %r10942, %r10942, %r11155;
	// end inline asm
	xor.b32  	%r15781, %r10936, %r10932;
	// begin inline asm
	shf.r.wrap.b32 %r10940, %r10942, %r10942, %r11159;
	// end inline asm
	xor.b32  	%r15782, %r15781, %r10940;
	and.b32  	%r15783, %r10942, %r10918;
	not.b32 	%r15784, %r10942;
	and.b32  	%r15785, %r10894, %r15784;
	or.b32  	%r15786, %r15783, %r15785;
	add.s32 	%r15787, %r15786, %r10870;
	add.s32 	%r15788, %r15787, %r15782;
	add.s32 	%r15789, %r15788, %r12697;
	add.s32 	%r15790, %r15789, %r9514;
	// begin inline asm
	shf.r.wrap.b32 %r10944, %r10954, %r10954, %r11163;
	// end inline asm
	// begin inline asm
	shf.r.wrap.b32 %r10948, %r10954, %r10954, %r11167;
	// end inline asm
	xor.b32  	%r15791, %r10948, %r10944;
	// begin inline asm
	shf.r.wrap.b32 %r10952, %r10954, %r10954, %r11171;
	// end inline asm
	xor.b32  	%r15792, %r15791, %r10952;
	xor.b32  	%r15793, %r10930, %r10906;
	and.b32  	%r15794, %r10954, %r15793;
	and.b32  	%r15795, %r10930, %r10906;
	xor.b32  	%r15796, %r15794, %r15795;
	add.s32 	%r10966, %r15790, %r10882;
	add.s32 	%r15797, %r15790, %r15796;
	add.s32 	%r10978, %r15797, %r15792;
	// begin inline asm
	shf.r.wrap.b32 %r10956, %r10966, %r10966, %r11151;
	// end inline asm
	// begin inline asm
	shf.r.wrap.b32 %r10960, %r10966, %r10966, %r11155;
	// end inline asm
	xor.b32  	%r15798, %r10960, %r10956;
	// begin inline asm
	shf.r.wrap.b32 %r10964, %r10966, %r10966, %r11159;
	// end inline asm
	xor.b32  	%r15799, %r15798, %r10964;
	and.b32  	%r15800, %r10966, %r10942;
	not.b32 	%r15801, %r10966;
	and.b32  	%r15802, %r10918, %r15801;
	or.b32  	%r15803, %r15800, %r15802;
	add.s32 	%r15804, %r15803, %r10894;
	add.s32 	%r15805, %r15804, %r15799;
	add.s32 	%r15806, %r15805, %r12715;
	add.s32 	%r15807, %r15806, %r9530;
	// begin inline asm
	shf.r.wrap.b32 %r10968, %r10978, %r10978, %r11163;
	// end inline asm
	// begin inline asm
	shf.r.wrap.b32 %r10972, %r10978, %r10978, %r11167;
	// end inline asm
	xor.b32  	%r15808, %r10972, %r10968;
	// begin inline asm
	shf.r.wrap.b32 %r10976, %r10978, %r10978, %r11171;
	// end inline asm
	xor.b32  	%r15809, %r15808, %r10976;
	xor.b32  	%r15810, %r10954, %r10930;
	and.b32  	%r15811, %r10978, %r15810;
	and.b32  	%r15812, %r10954, %r10930;
	xor.b32  	%r15813, %r15811, %r15812;
	add.s32 	%r10990, %r15807, %r10906;
	add.s32 	%r15814, %r15807, %r15813;
	add.s32 	%r11002, %r15814, %r15809;
	// begin inline asm
	shf.r.wrap.b32 %r10980, %r10990, %r10990, %r11151;
	// end inline asm
	// begin inline asm
	shf.r.wrap.b32 %r10984, %r10990, %r10990, %r11155;
	// end inline asm
	xor.b32  	%r15815, %r10984, %r10980;
	// begin inline asm
	shf.r.wrap.b32 %r10988, %r10990, %r10990, %r11159;
	// end inline asm
	xor.b32  	%r15816, %r15815, %r10988;
	and.b32  	%r15817, %r10990, %r10966;
	not.b32 	%r15818, %r10990;
	and.b32  	%r15819, %r10942, %r15818;
	or.b32  	%r15820, %r15817, %r15819;
	add.s32 	%r15821, %r15820, %r10918;
	add.s32 	%r15822, %r15821, %r15816;
	add.s32 	%r15823, %r15822, %r12733;
	add.s32 	%r15824, %r15823, %r9546;
	// begin inline asm
	shf.r.wrap.b32 %r10992, %r11002, %r11002, %r11163;
	// end inline asm
	// begin inline asm
	shf.r.wrap.b32 %r10996, %r11002, %r11002, %r11167;
	// end inline asm
	xor.b32  	%r15825, %r10996, %r10992;
	// begin inline asm
	shf.r.wrap.b32 %r11000, %r11002, %r11002, %r11171;
	// end inline asm
	xor.b32  	%r15826, %r15825, %r11000;
	xor.b32  	%r15827, %r10978, %r10954;
	and.b32  	%r15828, %r11002, %r15827;
	and.b32  	%r15829, %r10978, %r10954;
	xor.b32  	%r15830, %r15828, %r15829;
	add.s32 	%r11014, %r15824, %r10930;
	add.s32 	%r15831, %r15824, %r15830;
	add.s32 	%r11026, %r15831, %r15826;
	// begin inline asm
	shf.r.wrap.b32 %r11004, %r11014, %r11014, %r11151;
	// end inline asm
	// begin inline asm
	shf.r.wrap.b32 %r11008, %r11014, %r11014, %r11155;
	// end inline asm
	xor.b32  	%r15832, %r11008, %r11004;
	// begin inline asm
	shf.r.wrap.b32 %r11012, %r11014, %r11014, %r11159;
	// end inline asm
	xor.b32  	%r15833, %r15832, %r11012;
	and.b32  	%r15834, %r11014, %r10990;
	not.b32 	%r15835, %r11014;
	and.b32  	%r15836, %r10966, %r15835;
	or.b32  	%r15837, %r15834, %r15836;
	add.s32 	%r15838, %r15837, %r10942;
	add.s32 	%r15839, %r15838, %r15833;
	add.s32 	%r15840, %r15839, %r12751;
	add.s32 	%r15841, %r15840, %r9562;
	// begin inline asm
	shf.r.wrap.b32 %r11016, %r11026, %r11026, %r11163;
	// end inline asm
	// begin inline asm
	shf.r.wrap.b32 %r11020, %r11026, %r11026, %r11167;
	// end inline asm
	xor.b32  	%r15842, %r11020, %r11016;
	// begin inline asm
	shf.r.wrap.b32 %r11024, %r11026, %r11026, %r11171;
	// end inline asm
	xor.b32  	%r15843, %r15842, %r11024;
	xor.b32  	%r15844, %r11002, %r10978;
	and.b32  	%r15845, %r11026, %r15844;
	and.b32  	%r15846, %r11002, %r10978;
	xor.b32  	%r15847, %r15845, %r15846;
	add.s32 	%r11038, %r15841, %r10954;
	add.s32 	%r15848, %r15841, %r15847;
	add.s32 	%r11050, %r15848, %r15843;
	// begin inline asm
	shf.r.wrap.b32 %r11028, %r11038, %r11038, %r11151;
	// end inline asm
	// begin inline asm
	shf.r.wrap.b32 %r11032, %r11038, %r11038, %r11155;
	// end inline asm
	xor.b32  	%r15849, %r11032, %r11028;
	// begin inline asm
	shf.r.wrap.b32 %r11036, %r11038, %r11038, %r11159;
	// end inline asm
	xor.b32  	%r15850, %r15849, %r11036;
	and.b32  	%r15851, %r11038, %r11014;
	not.b32 	%r15852, %r11038;
	and.b32  	%r15853, %r10990, %r15852;
	or.b32  	%r15854, %r15851, %r15853;
	add.s32 	%r15855, %r15854, %r10966;
	add.s32 	%r15856, %r15855, %r15850;
	add.s32 	%r15857, %r15856, %r12769;
	add.s32 	%r15858, %r15857, %r9578;
	// begin inline asm
	shf.r.wrap.b32 %r11040, %r11050, %r11050, %r11163;
	// end inline asm
	// begin inline asm
	shf.r.wrap.b32 %r11044, %r11050, %r11050, %r11167;
	// end inline asm
	xor.b32  	%r15859, %r11044, %r11040;
	// begin inline asm
	shf.r.wrap.b32 %r11048, %r11050, %r11050, %r11171;
	// end inline asm
	xor.b32  	%r15860, %r15859, %r11048;
	xor.b32  	%r15861, %r11026, %r11002;
	and.b32  	%r15862, %r11050, %r15861;
	and.b32  	%r15863, %r11026, %r11002;
	xor.b32  	%r15864, %r15862, %r15863;
	add.s32 	%r11062, %r15858, %r10978;
	add.s32 	%r15865, %r15858, %r15864;
	add.s32 	%r11074, %r15865, %r15860;
	// begin inline asm
	shf.r.wrap.b32 %r11052, %r11062, %r11062, %r11151;
	// end inline asm
	// begin inline asm
	shf.r.wrap.b32 %r11056, %r11062, %r11062, %r11155;
	// end inline asm
	xor.b32  	%r15866, %r11056, %r11052;
	// begin inline asm
	shf.r.wrap.b32 %r11060, %r11062, %r11062, %r11159;
	// end inline asm
	xor.b32  	%r15867, %r15866, %r11060;
	and.b32  	%r15868, %r11062, %r11038;
	not.b32 	%r15869, %r11062;
	and.b32  	%r15870, %r11014, %r15869;
	or.b32  	%r15871, %r15868, %r15870;
	add.s32 	%r15872, %r15871, %r10990;
	add.s32 	%r15873, %r15872, %r15867;
	add.s32 	%r15874, %r15873, %r12787;
	add.s32 	%r15875, %r15874, %r9594;
	// begin inline asm
	shf.r.wrap.b32 %r11064, %r11074, %r11074, %r11163;
	// end inline asm
	// begin inline asm
	shf.r.wrap.b32 %r11068, %r11074, %r11074, %r11167;
	// end inline asm
	xor.b32  	%r15876, %r11068, %r11064;
	// begin inline asm
	shf.r.wrap.b32 %r11072, %r11074, %r11074, %r11171;
	// end inline asm
	xor.b32  	%r15877, %r15876, %r11072;
	xor.b32  	%r15878, %r11050, %r11026;
	and.b32  	%r15879, %r11074, %r15878;
	and.b32  	%r15880, %r11050, %r11026;
	xor.b32  	%r15881, %r15879, %r15880;
	add.s32 	%r11086, %r15875, %r11002;
	add.s32 	%r15882, %r15875, %r15881;
	add.s32 	%r11098, %r15882, %r15877;
	// begin inline asm
	shf.r.wrap.b32 %r11076, %r11086, %r11086, %r11151;
	// end inline asm
	// begin inline asm
	shf.r.wrap.b32 %r11080, %r11086, %r11086, %r11155;
	// end inline asm
	xor.b32  	%r15883, %r11080, %r11076;
	// begin inline asm
	shf.r.wrap.b32 %r11084, %r11086, %r11086, %r11159;
	// end inline asm
	xor.b32  	%r15884, %r15883, %r11084;
	and.b32  	%r15885, %r11086, %r11062;
	not.b32 	%r15886, %r11086;
	and.b32  	%r15887, %r11038, %r15886;
	or.b32  	%r15888, %r15885, %r15887;
	add.s32 	%r15889, %r15888, %r11014;
	add.s32 	%r15890, %r15889, %r15884;
	add.s32 	%r15891, %r15890, %r12805;
	add.s32 	%r15892, %r15891, %r9610;
	// begin inline asm
	shf.r.wrap.b32 %r11088, %r11098, %r11098, %r11163;
	// end inline asm
	// begin inline asm
	shf.r.wrap.b32 %r11092, %r11098, %r11098, %r11167;
	// end inline asm
	xor.b32  	%r15893, %r11092, %r11088;
	// begin inline asm
	shf.r.wrap.b32 %r11096, %r11098, %r11098, %r11171;
	// end inline asm
	xor.b32  	%r15894, %r15893, %r11096;
	xor.b32  	%r15895, %r11074, %r11050;
	and.b32  	%r15896, %r11098, %r15895;
	and.b32  	%r15897, %r11074, %r11050;
	xor.b32  	%r15898, %r15896, %r15897;
	add.s32 	%r11110, %r15892, %r11026;
	add.s32 	%r15899, %r15892, %r15898;
	add.s32 	%r11122, %r15899, %r15894;
	// begin inline asm
	shf.r.wrap.b32 %r11100, %r11110, %r11110, %r11151;
	// end inline asm
	// begin inline asm
	shf.r.wrap.b32 %r11104, %r11110, %r11110, %r11155;
	// end inline asm
	xor.b32  	%r15900, %r11104, %r11100;
	// begin inline asm
	shf.r.wrap.b32 %r11108, %r11110, %r11110, %r11159;
	// end inline asm
	xor.b32  	%r15901, %r15900, %r11108;
	and.b32  	%r15902, %r11110, %r11086;
	not.b32 	%r15903, %r11110;
	and.b32  	%r15904, %r11062, %r15903;
	or.b32  	%r15905, %r15902, %r15904;
	add.s32 	%r15906, %r15905, %r11038;
	add.s32 	%r15907, %r15906, %r15901;
	add.s32 	%r15908, %r15907, %r12823;
	add.s32 	%r15909, %r15908, %r9626;
	// begin inline asm
	shf.r.wrap.b32 %r11112, %r11122, %r11122, %r11163;
	// end inline asm
	// begin inline asm
	shf.r.wrap.b32 %r11116, %r11122, %r11122, %r11167;
	// end inline asm
	xor.b32  	%r15910, %r11116, %r11112;
	// begin inline asm
	shf.r.wrap.b32 %r11120, %r11122, %r11122, %r11171;
	// end inline asm
	xor.b32  	%r15911, %r15910, %r11120;
	xor.b32  	%r15912, %r11098, %r11074;
	and.b32  	%r15913, %r11122, %r15912;
	and.b32  	%r15914, %r11098, %r11074;
	xor.b32  	%r15915, %r15913, %r15914;
	add.s32 	%r11134, %r15909, %r11050;
	add.s32 	%r15916, %r15909, %r15915;
	add.s32 	%r11146, %r15916, %r15911;
	// begin inline asm
	shf.r.wrap.b32 %r11124, %r11134, %r11134, %r11151;
	// end inline asm
	// begin inline asm
	shf.r.wrap.b32 %r11128, %r11134, %r11134, %r11155;
	// end inline asm
	xor.b32  	%r15917, %r11128, %r11124;
	// begin inline asm
	shf.r.wrap.b32 %r11132, %r11134, %r11134, %r11159;
	// end inline asm
	xor.b32  	%r15918, %r15917, %r11132;
	and.b32  	%r15919, %r11134, %r11110;
	not.b32 	%r15920, %r11134;
	and.b32  	%r15921, %r11086, %r15920;
	or.b32  	%r15922, %r15919, %r15921;
	add.s32 	%r15923, %r15922, %r11062;
	add.s32 	%r15924, %r15923, %r15918;
	add.s32 	%r15925, %r15924, %r12841;
	add.s32 	%r15926, %r15925, %r14867;
	// begin inline asm
	shf.r.wrap.b32 %r11136, %r11146, %r11146, %r11163;
	// end inline asm
	// begin inline asm
	shf.r.wrap.b32 %r11140, %r11146, %r11146, %r11167;
	// end inline asm
	xor.b32  	%r15927, %r11140, %r11136;
	// begin inline asm
	shf.r.wrap.b32 %r11144, %r11146, %r11146, %r11171;
	// end inline asm
	xor.b32  	%r15928, %r15927, %r11144;
	xor.b32  	%r15929, %r11122, %r11098;
	and.b32  	%r15930, %r11146, %r15929;
	and.b32  	%r15931, %r11122, %r11098;
	xor.b32  	%r15932, %r15930, %r15931;
	add.s32 	%r11158, %r15926, %r11074;
	add.s32 	%r15933, %r15926, %r15932;
	add.s32 	%r11170, %r15933, %r15928;
	// begin inline asm
	shf.r.wrap.b32 %r11148, %r11158, %r11158, %r11151;
	// end inline asm
	// begin inline asm
	shf.r.wrap.b32 %r11152, %r11158, %r11158, %r11155;
	// end inline asm
	xor.b32  	%r15934, %r11152, %r11148;
	// begin inline asm
	shf.r.wrap.b32 %r11156, %r11158, %r11158, %r11159;
	// end inline asm
	xor.b32  	%r15935, %r15934, %r11156;
	and.b32  	%r15936, %r11158, %r11134;
	not.b32 	%r15937, %r11158;
	and.b32  	%r15938, %r11110, %r15937;
	or.b32  	%r15939, %r15936, %r15938;
	add.s32 	%r15940, %r15939, %r11086;
	add.s32 	%r15941, %r15940, %r15935;
	add.s32 	%r15942, %r15941, %r12859;
	add.s32 	%r15943, %r15942, %r14876;
	// begin inline asm
	shf.r.wrap.b32 %r11160, %r11170, %r11170, %r11163;
	// end inline asm
	// begin inline asm
	shf.r.wrap.b32 %r11164, %r11170, %r11170, %r11167;
	// end inline asm
	xor.b32  	%r15944, %r11164, %r11160;
	// begin inline asm
	shf.r.wrap.b32 %r11168, %r11170, %r11170, %r11171;
	// end inline asm
	xor.b32  	%r15945, %r15944, %r11168;
	xor.b32  	%r15946, %r11146, %r11122;
	and.b32  	%r15947, %r11170, %r15946;
	and.b32  	%r15948, %r11146, %r11122;
	xor.b32  	%r15949, %r15947, %r15948;
	add.s32 	%r15950, %r15943, %r11098;
	add.s32 	%r15951, %r15943, %r15949;
	add.s32 	%r15952, %r15951, %r15945;
	add.s32 	%r31802, %r9658, %r15952;
	add.s32 	%r31803, %r14530, %r11170;
	add.s32 	%r31804, %r14531, %r11146;
	add.s32 	%r31805, %r14532, %r11122;
	add.s32 	%r31806, %r9646, %r15950;
	add.s32 	%r31807, %r14533, %r11158;
	add.s32 	%r31808, %r14534, %r11134;
	add.s32 	%r31809, %r14535, %r11110;
$L__BB0_503:
	cvt.u16.u32 	%rs627, %r31809;
	shr.u32 	%r31660, %r31809, 8;
	cvt.u16.u32 	%rs628, %r31660;
	{ .reg .b16 tmp; mov.b32 {tmp, %rs629}, %r31809; }
	shr.u32 	%r31661, %r31809, 24;
	cvt.u16.u32 	%rs630, %r31661;
	cvt.u16.u32 	%rs631, %r31808;
	shr.u32 	%r31662, %r31808, 8;
	cvt.u16.u32 	%rs632, %r31662;
	{ .reg .b16 tmp; mov.b32 {tmp, %rs633}, %r31808; }
	shr.u32 	%r31663, %r31808, 24;
	cvt.u16.u32 	%rs634, %r31663;
	cvt.u16.u32 	%rs635, %r31807;
	shr.u32 	%r31664, %r31807, 8;
	cvt.u16.u32 	%rs636, %r31664;
	{ .reg .b16 tmp; mov.b32 {tmp, %rs637}, %r31807; }
	shr.u32 	%r31665, %r31807, 24;
	cvt.u16.u32 	%rs638, %r31665;
	cvt.u16.u32 	%rs639, %r31806;
	shr.u32 	%r31666, %r31806, 8;
	cvt.u16.u32 	%rs640, %r31666;
	{ .reg .b16 tmp; mov.b32 {tmp, %rs641}, %r31806; }
	shr.u32 	%r31667, %r31806, 24;
	cvt.u16.u32 	%rs642, %r31667;
	cvt.u16.u32 	%rs643, %r31805;
	shr.u32 	%r31668, %r31805, 8;
	cvt.u16.u32 	%rs644, %r31668;
	{ .reg .b16 tmp; mov.b32 {tmp, %rs645}, %r31805; }
	shr.u32 	%r31669, %r31805, 24;
	cvt.u16.u32 	%rs646, %r31669;
	cvt.u16.u32 	%rs647, %r31804;
	shr.u32 	%r31670, %r31804, 8;
	cvt.u16.u32 	%rs648, %r31670;
	{ .reg .b16 tmp; mov.b32 {tmp, %rs649}, %r31804; }
	shr.u32 	%r31671, %r31804, 24;
	cvt.u16.u32 	%rs650, %r31671;
	cvt.u16.u32 	%rs651, %r31803;
	shr.u32 	%r31672, %r31803, 8;
	cvt.u16.u32 	%rs652, %r31672;
	{ .reg .b16 tmp; mov.b32 {tmp, %rs653}, %r31803; }
	shr.u32 	%r31673, %r31803, 24;
	cvt.u16.u32 	%rs654, %r31673;
	cvt.u16.u32 	%rs655, %r31802;
	shr.u32 	%r31674, %r31802, 8;
	cvt.u16.u32 	%rs656, %r31674;
	{ .reg .b16 tmp; mov.b32 {tmp, %rs657}, %r31802; }
	shr.u32 	%r31675, %r31802, 24;
	cvt.u16.u32 	%rs658, %r31675;
	ld.shared.u8 	%rs659, [_ZZ20mine_kernel_pow_modePKciS0_yjjPcPhPiiiiE3tgt];
	setp.gt.u16 	%p297, %rs659, %rs658;
	@%p297 bra 	$L__BB0_565;
	setp.lt.u16 	%p298, %rs659, %rs658;
	@%p298 bra 	$L__BB0_567;
	ld.shared.u8 	%rs597, [_ZZ20mine_kernel_pow_modePKciS0_yjjPcPhPiiiiE3tgt+1];
	and.b16  	%rs1420, %rs657, 255;
	setp.gt.u16 	%p299, %rs597, %rs1420;
	@%p299 bra 	$L__BB0_565;
	setp.lt.u16 	%p300, %rs597, %rs1420;
	@%p300 bra 	$L__BB0_567;
	ld.shared.u8 	%rs598, [_ZZ20mine_kernel_pow_modePKciS0_yjjPcPhPiiiiE3tgt+2];
	and.b16  	%rs1422, %rs656, 255;
	setp.gt.u16 	%p301, %rs598, %rs1422;
	@%p301 bra 	$L__BB0_565;
	setp.lt.u16 	%p302, %rs598, %rs1422;
	@%p302 bra 	$L__BB0_567;
	ld.shared.u8 	%rs599, [_ZZ20mine_kernel_pow_modePKciS0_yjjPcPhPiiiiE3tgt+3];
	and.b16  	%rs1424, %rs655, 255;
	setp.gt.u16 	%p303, %rs599, %rs1424;
	@%p303 bra 	$L__BB0_565;
	setp.lt.u16 	%p304, %rs599, %rs1424;
	@%p304 bra 	$L__BB0_567;
	ld.shared.u8 	%rs600, [_ZZ20mine_kernel_pow_modePKciS0_yjjPcPhPiiiiE3tgt+4];
	setp.gt.u16 	%p305, %rs600, %rs654;
	@%p305 bra 	$L__BB0_565;
	setp.lt.u16 	%p306, %rs600, %rs654;
	@%p306 bra 	$L__BB0_567;
	ld.shared.u8 	%rs601, [_ZZ20mine_kernel_pow_modePKciS0_yjjPcPhPiiiiE3tgt+5];
	and.b16  	%rs1426, %rs653, 255;
	setp.gt.u16 	%p307, %rs601, %rs1426;
	@%p307 bra 	$L__BB0_565;
	setp.lt.u16 	%p308, %rs601, %rs1426;
	@%p308 bra 	$L__BB0_567;
	ld.shared.u8 	%rs602, [_ZZ20mine_kernel_pow_modePKciS0_yjjPcPhPiiiiE3tgt+6];
	and.b16  	%rs1428, %rs652, 255;
	setp.gt.u16 	%p309, %rs602, %rs1428;
	@%p309 bra 	$L__BB0_565;
	setp.lt.u16 	%p310, %rs602, %rs1428;
	@%p310 bra 	$L__BB0_567;
	ld.shared.u8 	%rs603, [_ZZ20mine_kernel_pow_modePKciS0_yjjPcPhPiiiiE3tgt+7];
	and.b16  	%rs1430, %rs651, 255;
	setp.gt.u16 	%p311, %rs603, %rs1430;
	@%p311 bra 	$L__BB0_565;
	setp.lt.u16 	%p312, %rs603, %rs1430;
	@%p312 bra 	$L__BB0_567;
	ld.shared.u8 	%rs604, [_ZZ20mine_kernel_pow_modePKciS0_yjjPcPhPiiiiE3tgt+8];
	setp.gt.u16 	%p313, %rs604, %rs650;
	@%p313 bra 	$L__BB0_565;
	setp.lt.u16 	%p314, %rs604, %rs650;
	@%p314 bra 	$L__BB0_567;
	ld.shared.u8 	%rs605, [_ZZ20mine_kernel_pow_modePKciS0_yjjPcPhPiiiiE3tgt+9];
	and.b16  	%rs1432, %rs649, 255;
	setp.gt.u16 	%p315, %rs605, %rs1432;
	@%p315 bra 	$L__BB0_565;
	setp.lt.u16 	%p316, %rs605, %rs1432;
	@%p316 bra 	$L__BB0_567;
	ld.shared.u8 	%rs606, [_ZZ20mine_kernel_pow_modePKciS0_yjjPcPhPiiiiE3tgt+10];
	and.b16  	%rs1434, %rs648, 255;
	setp.gt.u16 	%p317, %rs606, %rs1434;
	@%p317 bra 	$L__BB0_565;
	setp.lt.u16 	%p318, %rs606, %rs1434;
	@%p318 bra 	$L__BB0_567;
	ld.shared.u8 	%rs607, [_ZZ20mine_kernel_pow_modePKciS0_yjjPcPhPiiiiE3tgt+11];
	and.b16  	%rs1436, %rs647, 255;
	setp.gt.u16 	%p319, %rs607, %rs1436;
	@%p319 bra 	$L__BB0_565;
	setp.lt.u16 	%p320, %rs607, %rs1436;
	@%p320 bra 	$L__BB0_567;
	ld.shared.u8 	%rs608, [_ZZ20mine_kernel_pow_modePKciS0_yjjPcPhPiiiiE3tgt+12];
	setp.gt.u16 	%p321, %rs608, %rs646;
	@%p321 bra 	$L__BB0_565;
	setp.lt.u16 	%p322, %rs608, %rs646;
	@%p322 bra 	$L__BB0_567;
	ld.shared.u8 	%rs609, [_ZZ20mine_kernel_pow_modePKciS0_yjjPcPhPiiiiE3tgt+13];
	and.b16  	%rs1438, %rs645, 255;
	setp.gt.u16 	%p323, %rs609, %rs1438;
	@%p323 bra 	$L__BB0_565;
	setp.lt.u16 	%p324, %rs609, %rs1438;
	@%p324 bra 	$L__BB0_567;
	ld.shared.u8 	%rs610, [_ZZ20mine_kernel_pow_modePKciS0_yjjPcPhPiiiiE3tgt+14];
	and.b16  	%rs1440, %rs644, 255;
	setp.gt.u16 	%p325, %rs610, %rs1440;
	@%p325 bra 	$L__BB0_565;
	setp.lt.u16 	%p326, %rs610, %rs1440;
	@%p326 bra 	$L__BB0_567;
	ld.shared.u8 	%rs611, [_ZZ20mine_kernel_pow_modePKciS0_yjjPcPhPiiiiE3tgt+15];
	and.b16  	%rs1442, %rs643, 255;
	setp.gt.u16 	%p327, %rs611, %rs1442;
	@%p327 bra 	$L__BB0_565;
	setp.lt.u16 	%p328, %rs611, %rs1442;
	@%p328 bra 	$L__BB0_567;
	ld.shared.u8 	%rs612, [_ZZ20mine_kernel_pow_modePKciS0_yjjPcPhPiiiiE3tgt+16];
	setp.gt.u16 	%p329, %rs612, %rs642;
	@%p329 bra 	$L__BB0_565;
	setp.lt.u16 	%p330, %rs612, %rs642;
	@%p330 bra 	$L__BB0_567;
	ld.shared.u8 	%rs613, [_ZZ20mine_kernel_pow_modePKciS0_yjjPcPhPiiiiE3tgt+17];
	and.b16  	%rs1444, %rs641, 255;
	setp.gt.u16 	%p331, %rs613, %rs1444;
	@%p331 bra 	$L__BB0_565;
	setp.lt.u16 	%p332, %rs613, %rs1444;
	@%p332 bra 	$L__BB0_567;
	ld.shared.u8 	%rs614, [_ZZ20mine_kernel_pow_modePKciS0_yjjPcPhPiiiiE3tgt+18];
	and.b16  	%rs1446, %rs640, 255;
	setp.gt.u16 	%p333, %rs614, %rs1446;
	@%p333 bra 	$L__BB0_565;
	setp.lt.u16 	%p334, %rs614, %rs1446;
	@%p334 bra 	$L__BB0_567;
	ld.shared.u8 	%rs615, [_ZZ20mine_kernel_pow_modePKciS0_yjjPcPhPiiiiE3tgt+19];
	and.b16  	%rs1448, %rs639, 255;
	setp.gt.u16 	%p335, %rs615, %rs1448;
	@%p335 bra 	$L__BB0_565;
	setp.lt.u16 	%p336, %rs615, %rs1448;
	@%p336 bra 	$L__BB0_567;
	ld.shared.u8 	%rs616, [_ZZ20mine_kernel_pow_modePKciS0_yjjPcPhPiiiiE3tgt+20];
	setp.gt.u16 	%p337, %rs616, %rs638;
	@%p337 bra 	$L__BB0_565;
	setp.lt.u16 	%p338, %rs616, %rs638;
	@%p338 bra 	$L__BB0_567;
	ld.shared.u8 	%rs617, [_ZZ20mine_kernel_pow_modePKciS0_yjjPcPhPiiiiE3tgt+21];
	and.b16  	%rs1450, %rs637, 255;
	setp.gt.u16 	%p339, %rs617, %rs1450;
	@%p339 bra 	$L__BB0_565;
	setp.lt.u16 	%p340, %rs617, %rs1450;
	@%p340 bra 	$L__BB0_567;
	ld.shared.u8 	%rs618, [_ZZ20mine_kernel_pow_modePKciS0_yjjPcPhPiiiiE3tgt+22];
	and.b16  	%rs1452, %rs636, 255;
	setp.gt.u16 	%p341, %rs618, %rs1452;
	@%p341 bra 	$L__BB0_565;
	setp.lt.u16 	%p342, %rs618, %rs1452;
	@%p342 bra 	$L__BB0_567;
	ld.shared.u8 	%rs619, [_ZZ20mine_kernel_pow_modePKciS0_yjjPcPhPiiiiE3tgt+23];
	and.b16  	%rs1454, %rs635, 255;
	setp.gt.u16 	%p343, %rs619, %rs1454;
	@%p343 bra 	$L__BB0_565;
	setp.lt.u16 	%p344, %rs619, %rs1454;
	@%p344 bra 	$L__BB0_567;
	ld.shared.u8 	%rs620, [_ZZ20mine_kernel_pow_modePKciS0_yjjPcPhPiiiiE3tgt+24];
	setp.gt.u16 	%p345, %rs620, %rs634;
	@%p345 bra 	$L__BB0_565;
	setp.lt.u16 	%p346, %rs620, %rs634;
	@%p346 bra 	$L__BB0_567;
	ld.shared.u8 	%rs621, [_ZZ20mine_kernel_pow_modePKciS0_yjjPcPhPiiiiE3tgt+25];
	and.b16  	%rs1456, %rs633, 255;
	setp.gt.u16 	%p347, %rs621, %rs1456;
	@%p347 bra 	$L__BB0_565;
	setp.lt.u16 	%p348, %rs621, %rs1456;
	@%p348 bra 	$L__BB0_567;
	ld.shared.u8 	%rs622, [_ZZ20mine_kernel_pow_modePKciS0_yjjPcPhPiiiiE3tgt+26];
	and.b16  	%rs1458, %rs632, 255;
	setp.gt.u16 	%p349, %rs622, %rs1458;
	@%p349 bra 	$L__BB0_565;
	setp.lt.u16 	%p350, %rs622, %rs1458;
	@%p350 bra 	$L__BB0_567;
	ld.shared.u8 	%rs623, [_ZZ20mine_kernel_pow_modePKciS0_yjjPcPhPiiiiE3tgt+27];
	and.b16  	%rs1460, %rs631, 255;
	setp.gt.u16 	%p351, %rs623, %rs1460;
	@%p351 bra 	$L__BB0_565;
	setp.lt.u16 	%p352, %rs623, %rs1460;
	@%p352 bra 	$L__BB0_567;
	ld.shared.u8 	%rs624, [_ZZ20mine_kernel_pow_modePKciS0_yjjPcPhPiiiiE3tgt+28];
	setp.gt.u16 	%p353, %rs624, %rs630;
	@%p353 bra 	$L__BB0_565;
	setp.lt.u16 	%p354, %rs624, %rs630;
	@%p354 bra 	$L__BB0_567;
	ld.shared.u8 	%rs625, [_ZZ20mine_kernel_pow_modePKciS0_yjjPcPhPiiiiE3tgt+29];
	and.b16  	%rs1462, %rs629, 255;
	setp.gt.u16 	%p355, %rs625, %rs1462;
	@%p355 bra 	$L__BB0_565;
	setp.lt.u16 	%p356, %rs625, %rs1462;
	@%p356 bra 	$L__BB0_567;
	ld.shared.u8 	%rs626, [_ZZ20mine_kernel_pow_modePKciS0_yjjPcPhPiiiiE3tgt+30];
	and.b16  	%rs1464, %rs628, 255;
	setp.gt.u16 	%p357, %rs626, %rs1464;
	@%p357 bra 	$L__BB0_565;
	setp.lt.u16 	%p358, %rs626, %rs1464;
	ld.shared.u8 	%rs1466, [_ZZ20mine_kernel_pow_modePKciS0_yjjPcPhPiiiiE3tgt+31];
	and.b16  	%rs1469, %rs627, 255;
	setp.lt.u16 	%p359, %rs1466, %rs1469;
	or.pred  	%p360, %p358, %p359;
	@%p360 bra 	$L__BB0_567;
$L__BB0_565:
	ld.param.u64 	%rd173, [_Z20mine_kernel_pow_modePKciS0_yjjPcPhPiiii_param_8];
	cvta.to.global.u64 	%rd165, %rd173;
	atom.relaxed.global.cas.b32 	%r31676, [%rd165], 0, 1;
	setp.ne.s32 	%p362, %r31676, 0;
	@%p362 bra 	$L__BB0_568;
	ld.param.u64 	%rd170, [_Z20mine_kernel_pow_modePKciS0_yjjPcPhPiiii_param_7];
	ld.param.u64 	%rd169, [_Z20mine_kernel_pow_modePKciS0_yjjPcPhPiiii_param_6];
	cvta.to.global.u64 	%rd166, %rd169;
	cvta.to.global.u64 	%rd167, %rd170;
	ld.local.v4.b32 	{%r31677, %r31678, %r31679, %r31680}, [%rd2];
	bfe.u32 	%r31681, %r31680, 24, 8;
	bfe.u32 	%r31682, %r31680, 16, 8;
	bfe.u32 	%r31683, %r31680, 8, 8;
	bfe.u32 	%r31684, %r31680, 0, 8;
	bfe.u32 	%r31685, %r31679, 24, 8;
	bfe.u32 	%r31686, %r31679, 16, 8;
	bfe.u32 	%r31687, %r31679, 8, 8;
	bfe.u32 	%r31688, %r31679, 0, 8;
	bfe.u32 	%r31689, %r31678, 24, 8;
	bfe.u32 	%r31690, %r31678, 16, 8;
	bfe.u32 	%r31691, %r31678, 8, 8;
	bfe.u32 	%r31692, %r31678, 0, 8;
	bfe.u32 	%r31693, %r31677, 24, 8;
	bfe.u32 	%r31694, %r31677, 16, 8;
	bfe.u32 	%r31695, %r31677, 8, 8;
	bfe.u32 	%r31696, %r31677, 0, 8;
	st.global.u8 	[%rd166], %r31696;
	st.global.u8 	[%rd166+1], %r31695;
	st.global.u8 	[%rd166+2], %r31694;
	st.global.u8 	[%rd166+3], %r31693;
	st.global.u8 	[%rd166+4], %r31692;
	st.global.u8 	[%rd166+5], %r31691;
	st.global.u8 	[%rd166+6], %r31690;
	st.global.u8 	[%rd166+7], %r31689;
	st.global.u8 	[%rd166+8], %r31688;
	st.global.u8 	[%rd166+9], %r31687;
	st.global.u8 	[%rd166+10], %r31686;
	st.global.u8 	[%rd166+11], %r31685;
	st.global.u8 	[%rd166+12], %r31684;
	st.global.u8 	[%rd166+13], %r31683;
	st.global.u8 	[%rd166+14], %r31682;
	st.global.u8 	[%rd166+15], %r31681;
	ld.local.v4.b32 	{%r31697, %r31698, %r31699, %r31700}, [%rd2+16];
	bfe.u32 	%r31701, %r31700, 24, 8;
	bfe.u32 	%r31702, %r31700, 16, 8;
	bfe.u32 	%r31703, %r31700, 8, 8;
	bfe.u32 	%r31704, %r31700, 0, 8;
	bfe.u32 	%r31705, %r31699, 24, 8;
	bfe.u32 	%r31706, %r31699, 16, 8;
	bfe.u32 	%r31707, %r31699, 8, 8;
	bfe.u32 	%r31708, %r31699, 0, 8;
	bfe.u32 	%r31709, %r31698, 24, 8;
	bfe.u32 	%r31710, %r31698, 16, 8;
	bfe.u32 	%r31711, %r31698, 8, 8;
	bfe.u32 	%r31712, %r31698, 0, 8;
	bfe.u32 	%r31713, %r31697, 24, 8;
	bfe.u32 	%r31714, %r31697, 16, 8;
	bfe.u32 	%r31715, %r31697, 8, 8;
	bfe.u32 	%r31716, %r31697, 0, 8;
	st.global.u8 	[%rd166+16], %r31716;
	st.global.u8 	[%rd166+17], %r31715;
	st.global.u8 	[%rd166+18], %r31714;
	st.global.u8 	[%rd166+19], %r31713;
	st.global.u8 	[%rd166+20], %r31712;
	st.global.u8 	[%rd166+21], %r31711;
	st.global.u8 	[%rd166+22], %r31710;
	st.global.u8 	[%rd166+23], %r31709;
	st.global.u8 	[%rd166+24], %r31708;
	st.global.u8 	[%rd166+25], %r31707;
	st.global.u8 	[%rd166+26], %r31706;
	st.global.u8 	[%rd166+27], %r31705;
	st.global.u8 	[%rd166+28], %r31704;
	st.global.u8 	[%rd166+29], %r31703;
	st.global.u8 	[%rd166+30], %r31702;
	st.global.u8 	[%rd166+31], %r31701;
	ld.local.v4.b32 	{%r31717, %r31718, %r31719, %r31720}, [%rd2+32];
	bfe.u32 	%r31721, %r31720, 24, 8;
	bfe.u32 	%r31722, %r31720, 16, 8;
	bfe.u32 	%r31723, %r31720, 8, 8;
	bfe.u32 	%r31724, %r31720, 0, 8;
	bfe.u32 	%r31725, %r31719, 24, 8;
	bfe.u32 	%r31726, %r31719, 16, 8;
	bfe.u32 	%r31727, %r31719, 8, 8;
	bfe.u32 	%r31728, %r31719, 0, 8;
	bfe.u32 	%r31729, %r31718, 24, 8;
	bfe.u32 	%r31730, %r31718, 16, 8;
	bfe.u32 	%r31731, %r31718, 8, 8;
	bfe.u32 	%r31732, %r31718, 0, 8;
	bfe.u32 	%r31733, %r31717, 24, 8;
	bfe.u32 	%r31734, %r31717, 16, 8;
	bfe.u32 	%r31735, %r31717, 8, 8;
	bfe.u32 	%r31736, %r31717, 0, 8;
	st.global.u8 	[%rd166+32], %r31736;
	st.global.u8 	[%rd166+33], %r31735;
	st.global.u8 	[%rd166+34], %r31734;
	st.global.u8 	[%rd166+35], %r31733;
	st.global.u8 	[%rd166+36], %r31732;
	st.global.u8 	[%rd166+37], %r31731;
	st.global.u8 	[%rd166+38], %r31730;
	st.global.u8 	[%rd166+39], %r31729;
	st.global.u8 	[%rd166+40], %r31728;
	st.global.u8 	[%rd166+41], %r31727;
	st.global.u8 	[%rd166+42], %r31726;
	st.global.u8 	[%rd166+43], %r31725;
	st.global.u8 	[%rd166+44], %r31724;
	st.global.u8 	[%rd166+45], %r31723;
	st.global.u8 	[%rd166+46], %r31722;
	st.global.u8 	[%rd166+47], %r31721;
	ld.local.v4.b32 	{%r31737, %r31738, %r31739, %r31740}, [%rd2+48];
	bfe.u32 	%r31741, %r31740, 24, 8;
	bfe.u32 	%r31742, %r31740, 16, 8;
	bfe.u32 	%r31743, %r31740, 8, 8;
	bfe.u32 	%r31744, %r31740, 0, 8;
	bfe.u32 	%r31745, %r31739, 24, 8;
	bfe.u32 	%r31746, %r31739, 16, 8;
	bfe.u32 	%r31747, %r31739, 8, 8;
	bfe.u32 	%r31748, %r31739, 0, 8;
	bfe.u32 	%r31749, %r31738, 24, 8;
	bfe.u32 	%r31750, %r31738, 16, 8;
	bfe.u32 	%r31751, %r31738, 8, 8;
	bfe.u32 	%r31752, %r31738, 0, 8;
	bfe.u32 	%r31753, %r31737, 24, 8;
	bfe.u32 	%r31754, %r31737, 16, 8;
	bfe.u32 	%r31755, %r31737, 8, 8;
	bfe.u32 	%r31756, %r31737, 0, 8;
	st.global.u8 	[%rd166+48], %r31756;
	st.global.u8 	[%rd166+49], %r31755;
	st.global.u8 	[%rd166+50], %r31754;
	st.global.u8 	[%rd166+51], %r31753;
	st.global.u8 	[%rd166+52], %r31752;
	st.global.u8 	[%rd166+53], %r31751;
	st.global.u8 	[%rd166+54], %r31750;
	st.global.u8 	[%rd166+55], %r31749;
	st.global.u8 	[%rd166+56], %r31748;
	st.global.u8 	[%rd166+57], %r31747;
	st.global.u8 	[%rd166+58], %r31746;
	st.global.u8 	[%rd166+59], %r31745;
	st.global.u8 	[%rd166+60], %r31744;
	st.global.u8 	[%rd166+61], %r31743;
	st.global.u8 	[%rd166+62], %r31742;
	st.global.u8 	[%rd166+63], %r31741;
	st.global.u8 	[%rd167], %rs658;
	st.global.u8 	[%rd167+1], %rs657;
	st.global.u8 	[%rd167+2], %rs656;
	st.global.u8 	[%rd167+3], %rs655;
	st.global.u8 	[%rd167+4], %rs654;
	st.global.u8 	[%rd167+5], %rs653;
	st.global.u8 	[%rd167+6], %rs652;
	st.global.u8 	[%rd167+7], %rs651;
	st.global.u8 	[%rd167+8], %rs650;
	st.global.u8 	[%rd167+9], %rs649;
	st.global.u8 	[%rd167+10], %rs648;
	st.global.u8 	[%rd167+11], %rs647;
	st.global.u8 	[%rd167+12], %rs646;
	st.global.u8 	[%rd167+13], %rs645;
	st.global.u8 	[%rd167+14], %rs644;
	st.global.u8 	[%rd167+15], %rs643;
	st.global.u8 	[%rd167+16], %rs642;
	st.global.u8 	[%rd167+17], %rs641;
	st.global.u8 	[%rd167+18], %rs640;
	st.global.u8 	[%rd167+19], %rs639;
	st.global.u8 	[%rd167+20], %rs638;
	st.global.u8 	[%rd167+21], %rs637;
	st.global.u8 	[%rd167+22], %rs636;
	st.global.u8 	[%rd167+23], %rs635;
	st.global.u8 	[%rd167+24], %rs634;
	st.global.u8 	[%rd167+25], %rs633;
	st.global.u8 	[%rd167+26], %rs632;
	st.global.u8 	[%rd167+27], %rs631;
	st.global.u8 	[%rd167+28], %rs630;
	st.global.u8 	[%rd167+29], %rs629;
	st.global.u8 	[%rd167+30], %rs628;
	st.global.u8 	[%rd167+31], %rs627;
	bra.uni 	$L__BB0_568;
$L__BB0_567:
	ld.param.u32 	%r31761, [_Z20mine_kernel_pow_modePKciS0_yjjPcPhPiiii_param_9];
	add.s32 	%r31792, %r31792, 1;
	setp.ne.s32 	%p361, %r31792, %r31761;
	@%p361 bra 	$L__BB0_284;
$L__BB0_568:
	ret;

}


// ===== COMPILED SASS (sm_100) =====

	.target	sm_100

	.elftype	@"ET_EXEC"


//--------------------- .note.nv.tkinfo           --------------------------
	.section	.note.nv.tkinfo,"",@"SHT_NOTE"
	.sectionflags	@"SHF_NOTE_NV_TKINFO"
	.tkinfo
        /*0018*/ 	.word	0x00000002
        /*0030*/ 	.string	""
        /*0030*/ 	.string	"ptxas"
        /*0030*/ 	.string	"Cuda compilation tools, release 13.0, V13.0.88"
        /*0030*/ 	.string	"Build cuda_13.0.r13.0/compiler.36424714_0"
        /*0030*/ 	.string	"-arch sm_100 -m 64 "



//--------------------- .note.nv.cuinfo           --------------------------
	.section	.note.nv.cuinfo,"",@"SHT_NOTE"
	.sectionflags	@"SHF_NOTE_NV_CUINFO"
        /*0018*/ 	.short	0x0002
        /*001a*/ 	.short	0x0064
        /*001c*/ 	.short	0x0082
	.zero		2


//--------------------- .nv.info                  --------------------------
	.section	.nv.info,"",@"SHT_CUDA_INFO"
	.align	4


	//----- nvinfo : EIATTR_REGCOUNT
	.align		4
        /*0000*/ 	.byte	0x04, 0x2f
        /*0002*/ 	.short	(.L_3 - .L_2)
	.align		4
.L_2:
        /*0004*/ 	.word	index@(_Z20mine_kernel_pow_modePKciS0_yjjPcPhPiiii)
        /*0008*/ 	.word	0x0000005d


	//----- nvinfo : EIATTR_FRAME_SIZE
	.align		4
.L_3:
        /*000c*/ 	.byte	0x04, 0x11
        /*000e*/ 	.short	(.L_5 - .L_4)
	.align		4
.L_4:
        /*0010*/ 	.word	index@(_Z20mine_kernel_pow_modePKciS0_yjjPcPhPiiii)
        /*0014*/ 	.word	0x000000c0


	//----- nvinfo : EIATTR_MIN_STACK_SIZE
	.align		4
.L_5:
        /*0018*/ 	.byte	0x04, 0x12
        /*001a*/ 	.short	(.L_7 - .L_6)
	.align		4
.L_6:
        /*001c*/ 	.word	index@(_Z20mine_kernel_pow_modePKciS0_yjjPcPhPiiii)
        /*0020*/ 	.word	0x000000c0
.L_7:


//--------------------- .nv.compat                --------------------------
	.section	.nv.compat,"",@"SHT_CUDA_COMPAT_INFO"
	.align	4
        /*0000*/ 	.byte	0x02, 0x09, 0x00, 0x00, 0x02, 0x02, 0x01, 0x00, 0x02, 0x05, 0x05, 0x00, 0x03, 0x07, 0x01, 0x01
        /*0010*/ 	.byte	0x02, 0x03, 0x00, 0x00, 0x02, 0x06, 0x01, 0x00, 0x04, 0x0b, 0x08, 0x00, 0x09, 0x00, 0x00, 0x00
        /*0020*/ 	.byte	0x00, 0x00, 0x00, 0x00


//--------------------- .nv.info._Z20mine_kernel_pow_modePKciS0_yjjPcPhPiiii --------------------------
	.section	.nv.info._Z20mine_kernel_pow_modePKciS0_yjjPcPhPiiii,"",@"SHT_CUDA_INFO"
	.sectionflags	@""
	.align	4


	//----- nvinfo : EIATTR_CUDA_API_VERSION
	.align		4
        /*0000*/ 	.byte	0x04, 0x37
        /*0002*/ 	.short	(.L_9 - .L_8)
.L_8:
        /*0004*/ 	.word	0x00000082


	//----- nvinfo : EIATTR_KPARAM_INFO
	.align		4
.L_9:
        /*0008*/ 	.byte	0x04, 0x17
        /*000a*/ 	.short	(.L_11 - .L_10)
.L_10:
        /*000c*/ 	.word	0x00000000
        /*0010*/ 	.short	0x000b
        /*0012*/ 	.short	0x0048
        /*0014*/ 	.byte	0x00, 0xf0, 0x11, 0x00


	//----- nvinfo : EIATTR_KPARAM_INFO
	.align		4
.L_11:
        /*0018*/ 	.byte	0x04, 0x17
        /*001a*/ 	.short	(.L_13 - .L_12)
.L_12:
        /*001c*/ 	.word	0x00000000
        /*0020*/ 	.short	0x000a
        /*0022*/ 	.short	0x0044
        /*0024*/ 	.byte	0x00, 0xf0, 0x11, 0x00


	//----- nvinfo : EIATTR_KPARAM_INFO
	.align		4
.L_13:
        /*0028*/ 	.byte	0x04, 0x17
        /*002a*/ 	.short	(.L_15 - .L_14)
.L_14:
        /*002c*/ 	.word	0x00000000
        /*0030*/ 	.short	0x0009
        /*0032*/ 	.short	0x0040
        /*0034*/ 	.byte	0x00, 0xf0, 0x11, 0x00


	//----- nvinfo : EIATTR_KPARAM_INFO
	.align		4
.L_15:
        /*0038*/ 	.byte	0x04, 0x17
        /*003a*/ 	.short	(.L_17 - .L_16)
.L_16:
        /*003c*/ 	.word	0x00000000
        /*0040*/ 	.short	0x0008
        /*0042*/ 	.short	0x0038
        /*0044*/ 	.byte	0x00, 0xf5, 0x21, 0x00


	//----- nvinfo : EIATTR_KPARAM_INFO
	.align		4
.L_17:
        /*0048*/ 	.byte	0x04, 0x17
        /*004a*/ 	.short	(.L_19 - .L_18)
.L_18:
        /*004c*/ 	.word	0x00000000
        /*0050*/ 	.short	0x0007
        /*0052*/ 	.short	0x0030
        /*0054*/ 	.byte	0x00, 0xf5, 0x21, 0x00


	//----- nvinfo : EIATTR_KPARAM_INFO
	.align		4
.L_19:
        /*0058*/ 	.byte	0x04, 0x17
        /*005a*/ 	.short	(.L_21 - .L_20)
.L_20:
        /*005c*/ 	.word	0x00000000
        /*0060*/ 	.short	0x0006
        /*0062*/ 	.short	0x0028
        /*0064*/ 	.byte	0x00, 0xf5, 0x21, 0x00


	//----- nvinfo : EIATTR_KPARAM_INFO
	.align		4
.L_21:
        /*0068*/ 	.byte	0x04, 0x17
        /*006a*/ 	.short	(.L_23 - .L_22)
.L_22:
        /*006c*/ 	.word	0x00000000
        /*0070*/ 	.short	0x0005
        /*0072*/ 	.short	0x0024
        /*0074*/ 	.byte	0x00, 0xf0, 0x11, 0x00


	//----- nvinfo : EIATTR_KPARAM_INFO
	.align		4
.L_23:
        /*0078*/ 	.byte	0x04, 0x17
        /*007a*/ 	.short	(.L_25 - .L_24)
.L_24:
        /*007c*/ 	.word	0x00000000
        /*0080*/ 	.short	0x0004
        /*0082*/ 	.short	0x0020
        /*0084*/ 	.byte	0x00, 0xf0, 0x11, 0x00


	//----- nvinfo : EIATTR_KPARAM_INFO
	.align		4
.L_25:
        /*0088*/ 	.byte	0x04, 0x17
        /*008a*/ 	.short	(.L_27 - .L_26)
.L_26:
        /*008c*/ 	.word	0x00000000
        /*0090*/ 	.short	0x0003
        /*0092*/ 	.short	0x0018
        /*0094*/ 	.byte	0x00, 0xf0, 0x21, 0x00


	//----- nvinfo : EIATTR_KPARAM_INFO
	.align		4
.L_27:
        /*0098*/ 	.byte	0x04, 0x17
        /*009a*/ 	.short	(.L_29 - .L_28)
.L_28:
        /*009c*/ 	.word	0x00000000
        /*00a0*/ 	.short	0x0002
        /*00a2*/ 	.short	0x0010
        /*00a4*/ 	.byte	0x00, 0xf5, 0x21, 0x00


	//----- nvinfo : EIATTR_KPARAM_INFO
	.align		4
.L_29:
        /*00a8*/ 	.byte	0x04, 0x17
        /*00aa*/ 	.short	(.L_31 - .L_30)
.L_30:
        /*00ac*/ 	.word	0x00000000
        /*00b0*/ 	.short	0x0001
        /*00b2*/ 	.short	0x0008
        /*00b4*/ 	.byte	0x00, 0xf0, 0x11, 0x00


	//----- nvinfo : EIATTR_KPARAM_INFO
	.align		4
.L_31:
        /*00b8*/ 	.byte	0x04, 0x17
        /*00ba*/ 	.short	(.L_33 - .L_32)
.L_32:
        /*00bc*/ 	.word	0x00000000
        /*00c0*/ 	.short	0x0000
        /*00c2*/ 	.short	0x0000
        /*00c4*/ 	.byte	0x00, 0xf5, 0x21, 0x00


	//----- nvinfo : EIATTR_SPARSE_MMA_MASK
	.align		4
.L_33:
        /*00c8*/ 	.byte	0x03, 0x50
        /*00ca*/ 	.short	0x0000


	//----- nvinfo : EIATTR_MAXREG_COUNT
	.align		4
        /*00cc*/ 	.byte	0x03, 0x1b
        /*00ce*/ 	.short	0x00ff


	//----- nvinfo : EIATTR_NUM_BARRIERS
	.align		4
        /*00d0*/ 	.byte	0x02, 0x4c
        /*00d2*/ 	.byte	0x01
	.zero		1


	//----- nvinfo : EIATTR_MERCURY_ISA_VERSION
	.align		4
        /*00d4*/ 	.byte	0x03, 0x5f
        /*00d6*/ 	.short	0x0101


	//----- nvinfo : EIATTR_VRC_CTA_INIT_COUNT
	.align		4
        /*00d8*/ 	.byte	0x02, 0x4a
	.zero		1
	.zero		1


	//----- nvinfo : EIATTR_EXIT_INSTR_OFFSETS
	.align		4
        /*00dc*/ 	.byte	0x04, 0x1c
        /*00de*/ 	.short	(.L_35 - .L_34)


	//   ....[0]....
.L_34:
        /*00e0*/ 	.word	0x0000b520


	//   ....[1]....
        /*00e4*/ 	.word	0x0000b580


	//   ....[2]....
        /*00e8*/ 	.word	0x0000b670


	//   ....[3]....
        /*00ec*/ 	.word	0x000376e0


	//   ....[4]....
        /*00f0*/ 	.word	0x00037770


	//   ....[5]....
        /*00f4*/ 	.word	0x000381e0


	//----- nvinfo : EIATTR_CRS_STACK_SIZE
	.align		4
.L_35:
        /*00f8*/ 	.byte	0x04, 0x1e
        /*00fa*/ 	.short	(.L_37 - .L_36)
.L_36:
        /*00fc*/ 	.word	0x00000000


	//----- nvinfo : EIATTR_CBANK_PARAM_SIZE
	.align		4
.L_37:
        /*0100*/ 	.byte	0x03, 0x19
        /*0102*/ 	.short	0x004c


	//----- nvinfo : EIATTR_PARAM_CBANK
	.align		4
        /*0104*/ 	.byte	0x04, 0x0a
        /*0106*/ 	.short	(.L_39 - .L_38)
	.align		4
.L_38:
        /*0108*/ 	.word	index@(.nv.constant0._Z20mine_kernel_pow_modePKciS0_yjjPcPhPiiii)
        /*010c*/ 	.short	0x0380
        /*010e*/ 	.short	0x004c


	//----- nvinfo : EIATTR_SW_WAR
	.align		4
.L_39:
        /*0110*/ 	.byte	0x04, 0x36
        /*0112*/ 	.short	(.L_41 - .L_40)
.L_40:
        /*0114*/ 	.word	0x00000008
.L_41:


//--------------------- .nv.callgraph             --------------------------
	.section	.nv.callgraph,"",@"SHT_CUDA_CALLGRAPH"
	.align	4
	.sectionentsize	8
	.align		4
        /*0000*/ 	.word	0x00000000
	.align		4
        /*0004*/ 	.word	0xffffffff
	.align		4
        /*0008*/ 	.word	0x00000000
	.align		4
        /*000c*/ 	.word	0xfffffffe
	.align		4
        /*0010*/ 	.word	0x00000000
	.align		4
        /*0014*/ 	.word	0xfffffffd
	.align		4
        /*0018*/ 	.word	0x00000000
	.align		4
        /*001c*/ 	.word	0xfffffffc


//--------------------- .nv.constant3             --------------------------
	.section	.nv.constant3,"a",@progbits
	.align	4
.nv.constant3:
	.type		Kc,@object
	.size		Kc,(.L_0 - Kc)
Kc:
        /*0000*/ 	.byte	0x98, 0x2f, 0x8a, 0x42, 0x91, 0x44, 0x37, 0x71, 0xcf, 0xfb, 0xc0, 0xb5, 0xa5, 0xdb, 0xb5, 0xe9
        /* <DEDUP_REMOVED lines=15> */
.L_0:


//--------------------- .nv.constant4             --------------------------
	.section	.nv.constant4,"a",@progbits
	.align	8
	.align		8
.nv.constant4:
        /*0000*/ 	.dword	$str


//--------------------- .text._Z20mine_kernel_pow_modePKciS0_yjjPcPhPiiii --------------------------
	.section	.text._Z20mine_kernel_pow_modePKciS0_yjjPcPhPiiii,"ax",@progbits
	.align	128
        .global         _Z20mine_kernel_pow_modePKciS0_yjjPcPhPiiii
        .type           _Z20mine_kernel_pow_modePKciS0_yjjPcPhPiiii,@function
        .size           _Z20mine_kernel_pow_modePKciS0_yjjPcPhPiiii,(.L_x_99 - _Z20mine_kernel_pow_modePKciS0_yjjPcPhPiiii)
        .other          _Z20mine_kernel_pow_modePKciS0_yjjPcPhPiiii,@"STO_CUDA_ENTRY STV_DEFAULT"
_Z20mine_kernel_pow_modePKciS0_yjjPcPhPiiii:
.text._Z20mine_kernel_pow_modePKciS0_yjjPcPhPiiii:
[----:B------:R-:W0:Y:S01]  /*0000*/  LDC R1, c[0x0][0x37c] ;  /* 0x0000df00ff017b82 */ /* 0x000e220000000800 */
[----:B------:R-:W1:Y:S01]  /*0010*/  S2R R14, SR_TID.X ;  /* 0x00000000000e7919 */ /* 0x000e620000002100 */
[----:B0-----:R-:W-:Y:S01]  /*0020*/  VIADD R1, R1, 0xffffff40 ;  /* 0xffffff4001017836 */ /* 0x001fe20000000000 */
[----:B------:R-:W0:Y:S01]  /*0030*/  LDCU.64 UR10, c[0x0][0x358] ;  /* 0x00006b00ff0a77ac */ /* 0x000e220008000a00 */
[----:B------:R-:W-:Y:S03]  /*0040*/  BSSY.RECONVERGENT B0, `(.L_x_0) ;  /* 0x0000b49000007945 */ /* 0x000fe60003800200 */
[----:B------:R-:W-:Y:S02]  /*0050*/  R2UR UR14, R1 ;  /* 0x00000000010e72ca */ /* 0x000fe400000e0000 */
[----:B-1----:R-:W-:-:S13]  /*0060*/  ISETP.NE.AND P0, PT, R14, RZ, PT ;  /* 0x000000ff0e00720c */ /* 0x002fda0003f05270 */
[----:B0-----:R-:W-:Y:S05]  /*0070*/  @P0 BRA `(.L_x_1) ;  /* 0x000000b400140947 */ /* 0x001fea0003800000 */
[----:B------:R-:W0:Y:S02]  /*0080*/  LDC.64 R2, c[0x0][0x390] ;  /* 0x0000e400ff027b82 */ /* 0x000e240000000a00 */
[----:B0-----:R-:W2:Y:S04]  /*0090*/  LDG.E.U8.CONSTANT R67, desc[UR10][R2.64] ;  /* 0x0000000a02437981 */ /* 0x001ea8000c1e9100 */
[----:B------:R-:W3:Y:S04]  /*00a0*/  LDG.E.U8.CONSTANT R68, desc[UR10][R2.64+0x1] ;  /* 0x0000010a02447981 */ /* 0x000ee8000c1e9100 */
[----:B------:R-:W4:Y:S04]  /*00b0*/  LDG.E.U8.CONSTANT R65, desc[UR10][R2.64+0x2] ;  /* 0x0000020a02417981 */ /* 0x000f28000c1e9100 */
[----:B------:R-:W4:Y:S04]  /*00c0*/  LDG.E.U8.CONSTANT R64, desc[UR10][R2.64+0x3] ;  /* 0x0000030a02407981 */ /* 0x000f28000c1e9100 */
[----:B------:R0:W5:Y:S04]  /*00d0*/  LDG.E.U8.CONSTANT R63, desc[UR10][R2.64+0x4] ;  /* 0x0000040a023f7981 */ /* 0x000168000c1e9100 */
        /* <DEDUP_REMOVED lines=58> */
[----:B------:R0:W5:Y:S01]  /*0480*/  LDG.E.U8.CONSTANT R55, desc[UR10][R2.64+0x3f] ;  /* 0x00003f0a02377981 */ /* 0x000162000c1e9100 */
[----:B------:R-:W1:Y:S01]  /*0490*/  S2UR UR6, SR_CgaCtaId ;  /* 0x00000000000679c3 */ /* 0x000e620000008800 */
[----:B--2---:R-:W-:-:S02]  /*04a0*/  VIADD R69, R67, 0xffffffd0 ;  /* 0xffffffd043457836 */ /* 0x004fc40000000000 */
[----:B---3--:R-:W-:-:S03]  /*04b0*/  VIADD R71, R68, 0xffffffd0 ;  /* 0xffffffd044477836 */ /* 0x008fc60000000000 */
[----:B------:R-:W-:Y:S01]  /*04c0*/  LOP3.LUT R70, R69, 0xff, RZ, 0xc0, !PT ;  /* 0x000000ff45467812 */ /* 0x000fe200078ec0ff */
[----:B----4-:R-:W-:-:S03]  /*04d0*/  VIADD R73, R65, 0xffffffd0 ;  /* 0xffffffd041497836 */ /* 0x010fc60000000000 */
[----:B------:R-:W-:Y:S02]  /*04e0*/  ISETP.GE.U32.AND P2, PT, R70, 0xa, PT ;  /* 0x0000000a4600780c */ /* 0x000fe40003f46070 */
[----:B------:R-:W-:Y:S01]  /*04f0*/  LOP3.LUT R72, R71, 0xff, RZ, 0xc0, !PT ;  /* 0x000000ff47487812 */ /* 0x000fe200078ec0ff */
[----:B------:R-:W-:Y:S01]  /*0500*/  VIADD R66, R64, 0xffffffd0 ;  /* 0xffffffd040427836 */ /* 0x000fe20000000000 */
[----:B------:R-:W-:Y:S02]  /*0510*/  LOP3.LUT R74, R73, 0xff, RZ, 0xc0, !PT ;  /* 0x000000ff494a7812 */ /* 0x000fe400078ec0ff */
[----:B------:R-:W-:Y:S02]  /*0520*/  ISETP.GE.U32.AND P4, PT, R72, 0xa, PT ;  /* 0x0000000a4800780c */ /* 0x000fe40003f86070 */
[----:B------:R-:W-:Y:S02]  /*0530*/  LOP3.LUT R75, R66, 0xff, RZ, 0xc0, !PT ;  /* 0x000000ff424b7812 */ /* 0x000fe400078ec0ff */
[----:B------:R-:W-:-:S02]  /*0540*/  ISETP.GE.U32.AND P0, PT, R74, 0xa, PT ;  /* 0x0000000a4a00780c */ /* 0x000fc40003f06070 */
[----:B------:R-:W-:Y:S01]  /*0550*/  ISETP.GE.U32.AND P1, PT, R75, 0xa, PT ;  /* 0x0000000a4b00780c */ /* 0x000fe20003f26070 */
[----:B01----:R-:W-:-:S12]  /*0560*/  @!P2 BRA `(.L_x_2) ;  /* 0x000000000028a947 */ /* 0x003fd80003800000 */
[----:B------:R-:W-:-:S05]  /*0570*/  VIADD R2, R67, 0xffffff9f ;  /* 0xffffff9f43027836 */ /* 0x000fca0000000000 */
[----:B------:R-:W-:-:S04]  /*0580*/  LOP3.LUT R2, R2, 0xff, RZ, 0xc0, !PT ;  /* 0x000000ff02027812 */ /* 0x000fc800078ec0ff */
[----:B------:R-:W-:-:S13]  /*0590*/  ISETP.GT.U32.AND P2, PT, R2, 0x5, PT ;  /* 0x000000050200780c */ /* 0x000fda0003f44070 */
[C---:B------:R-:W-:Y:S02]  /*05a0*/  @P2 VIADD R2, R67.reuse, 0xffffffbf ;  /* 0xffffffbf43022836 */ /* 0x040fe40000000000 */
[C---:B------:R-:W-:Y:S02]  /*05b0*/  @!P2 VIADD R69, R67.reuse, 0xffffffa9 ;  /* 0xffffffa94345a836 */ /* 0x040fe40000000000 */
[----:B------:R-:W-:Y:S01]  /*05c0*/  @P2 VIADD R67, R67, 0xffffffc9 ;  /* 0xffffffc943432836 */ /* 0x000fe20000000000 */
[----:B------:R-:W-:-:S04]  /*05d0*/  @P2 LOP3.LUT R2, R2, 0xff, RZ, 0xc0, !PT ;  /* 0x000000ff02022812 */ /* 0x000fc800078ec0ff */
[----:B------:R-:W-:-:S04]  /*05e0*/  @P2 ISETP.GE.U32.AND P3, PT, R2, 0x6, PT ;  /* 0x000000060200280c */ /* 0x000fc80003f66070 */
[----:B------:R-:W-:-:S04]  /*05f0*/  @P2 SEL R67, R67, RZ, !P3 ;  /* 0x000000ff43432207 */ /* 0x000fc80005800000 */
[----:B------:R-:W-:-:S07]  /*0600*/  @P2 PRMT R69, R67, 0x7610, R69 ;  /* 0x0000761043452816 */ /* 0x000fce0000000045 */
.L_x_2:
[----:B------:R-:W-:Y:S05]  /*0610*/  @!P4 BRA `(.L_x_3) ;  /* 0x000000000028c947 */ /* 0x000fea0003800000 */
        /* <DEDUP_REMOVED lines=10> */
.L_x_3:
[----:B------:R-:W-:Y:S05]  /*06c0*/  @!P0 BRA `(.L_x_4) ;  /* 0x00000000002c8947 */ /* 0x000fea0003800000 */
[----:B------:R-:W-:-:S05]  /*06d0*/  VIADD R2, R65, 0xffffff9f ;  /* 0xffffff9f41027836 */ /* 0x000fca0000000000 */
[----:B------:R-:W-:-:S04]  /*06e0*/  LOP3.LUT R2, R2, 0xff, RZ, 0xc0, !PT ;  /* 0x000000ff02027812 */ /* 0x000fc800078ec0ff */
[----:B------:R-:W-:-:S13]  /*06f0*/  ISETP.GE.U32.AND P0, PT, R2, 0x6, PT ;  /* 0x000000060200780c */ /* 0x000fda0003f06070 */
[C---:B------:R-:W-:Y:S02]  /*0700*/  @P0 VIADD R2, R65.reuse, 0xffffffbf ;  /* 0xffffffbf41020836 */ /* 0x040fe40000000000 */
[C---:B------:R-:W-:Y:S02]  /*0710*/  @P0 VIADD R3, R65.reuse, 0xffffffc9 ;  /* 0xffffffc941030836 */ /* 0x040fe40000000000 */
[----:B------:R-:W-:Y:S01]  /*0720*/  @!P0 VIADD R65, R65, 0xffffffa9 ;  /* 0xffffffa941418836 */ /* 0x000fe20000000000 */
[----:B------:R-:W-:-:S04]  /*0730*/  @P0 LOP3.LUT R2, R2, 0xff, RZ, 0xc0, !PT ;  /* 0x000000ff02020812 */ /* 0x000fc800078ec0ff */
[----:B------:R-:W-:-:S04]  /*0740*/  @P0 ISETP.GE.U32.AND P2, PT, R2, 0x6, PT ;  /* 0x000000060200080c */ /* 0x000fc80003f46070 */
[----:B------:R-:W-:-:S04]  /*0750*/  @P0 SEL R3, R3, RZ, !P2 ;  /* 0x000000ff03030207 */ /* 0x000fc80005000000 */
[----:B------:R-:W-:-:S04]  /*0760*/  @P0 PRMT R73, R3, 0x7610, R73 ;  /* 0x0000761003490816 */ /* 0x000fc80000000049 */
[----:B------:R-:W-:-:S07]  /*0770*/  @!P0 PRMT R73, R65, 0x7610, R73 ;  /* 0x0000761041498816 */ /* 0x000fce0000000049 */
.L_x_4:
[----:B------:R-:W-:Y:S01]  /*0780*/  UMOV UR5, 0x400 ;  /* 0x0000040000057882 */ /* 0x000fe20000000000 */
[----:B------:R-:W-:Y:S01]  /*0790*/  IMAD.SHL.U32 R2, R69, 0x10, RZ ;  /* 0x0000001045027824 */ /* 0x000fe200078e00ff */
[----:B------:R-:W-:Y:S06]  /*07a0*/  @!P1 BRA `(.L_x_5) ;  /* 0x00000000002c9947 */ /* 0x000fec0003800000 */
        /* <DEDUP_REMOVED lines=11> */
.L_x_5:
[----:B-----5:R-:W-:Y:S01]  /*0860*/  VIADD R65, R63, 0xffffffd0 ;  /* 0xffffffd03f417836 */ /* 0x020fe20000000000 */
[----:B------:R-:W-:Y:S01]  /*0870*/  LOP3.LUT R71, R71, R2, RZ, 0xfc, !PT ;  /* 0x0000000247477212 */ /* 0x000fe200078efcff */
[----:B------:R-:W-:Y:S01]  /*0880*/  VIADD R67, R62, 0xffffffd0 ;  /* 0xffffffd03e437836 */ /* 0x000fe20000000000 */
[----:B------:R-:W-:Y:S01]  /*0890*/  ULEA UR7, UR6, UR5, 0x18 ;  /* 0x0000000506077291 */ /* 0x000fe2000f8ec0ff */
[----:B------:R-:W-:Y:S01]  /*08a0*/  IMAD.SHL.U32 R73, R73, 0x10, RZ ;  /* 0x0000001049497824 */ /* 0x000fe200078e00ff */
[----:B------:R-:W-:Y:S01]  /*08b0*/  LOP3.LUT R2, R65, 0xff, RZ, 0xc0, !PT ;  /* 0x000000ff41027812 */ /* 0x000fe200078ec0ff */
[----:B------:R-:W-:Y:S01]  /*08c0*/  VIADD R68, R58, 0xffffffd0 ;  /* 0xffffffd03a447836 */ /* 0x000fe20000000000 */
[----:B------:R-:W-:Y:S01]  /*08d0*/  LOP3.LUT R3, R67, 0xff, RZ, 0xc0, !PT ;  /* 0x000000ff43037812 */ /* 0x000fe200078ec0ff */
[----:B------:R-:W-:Y:S01]  /*08e0*/  VIADD R64, R61, 0xffffffd0 ;  /* 0xffffffd03d407836 */ /* 0x000fe20000000000 */
[----:B------:R-:W-:Y:S01]  /*08f0*/  ISETP.GE.U32.AND P5, PT, R2, 0xa, PT ;  /* 0x0000000a0200780c */ /* 0x000fe20003fa6070 */
[----:B------:R-:W-:Y:S01]  /*0900*/  VIADD R2, R59, 0xffffffd0 ;  /* 0xffffffd03b027836 */ /* 0x000fe20000000000 */
[----:B------:R-:W-:Y:S01]  /*0910*/  ISETP.GE.U32.AND P0, PT, R3, 0xa, PT ;  /* 0x0000000a0300780c */ /* 0x000fe20003f06070 */
[----:B------:R-:W-:Y:S01]  /*0920*/  VIADD R3, R60, 0xffffffd0 ;  /* 0xffffffd03c037836 */ /* 0x000fe20000000000 */
[----:B------:R-:W-:Y:S01]  /*0930*/  LOP3.LUT R66, R66, R73, RZ, 0xfc, !PT ;  /* 0x0000004942427212 */ /* 0x000fe200078efcff */
[----:B------:R0:W-:Y:S01]  /*0940*/  STS.U8 [UR7], R71 ;  /* 0x00000047ff007988 */ /* 0x0001e20008000007 */
[----:B------:R-:W-:-:S02]  /*0950*/  LOP3.LUT R69, R68, 0xff, RZ, 0xc0, !PT ;  /* 0x000000ff44457812 */ /* 0x000fc400078ec0ff */
[----:B------:R-:W-:Y:S01]  /*0960*/  LOP3.LUT R70, R2, 0xff, RZ, 0xc0, !PT ;  /* 0x000000ff02467812 */ /* 0x000fe200078ec0ff */
[----:B------:R1:W-:Y:S01]  /*0970*/  STS.U8 [UR7+0x1], R66 ;  /* 0x00000142ff007988 */ /* 0x0003e20008000007 */
[----:B------:R-:W-:Y:S02]  /*0980*/  LOP3.LUT R72, R3, 0xff, RZ, 0xc0, !PT ;  /* 0x000000ff03487812 */ /* 0x000fe400078ec0ff */
[----:B------:R-:W-:Y:S02]  /*0990*/  ISETP.GE.U32.AND P1, PT, R69, 0xa, PT ;  /* 0x0000000a4500780c */ /* 0x000fe40003f26070 */
[----:B0-----:R-:W-:Y:S02]  /*09a0*/  LOP3.LUT R71, R64, 0xff, RZ, 0xc0, !PT ;  /* 0x000000ff40477812 */ /* 0x001fe400078ec0ff */
[----:B------:R-:W-:Y:S02]  /*09b0*/  ISETP.GE.U32.AND P2, PT, R70, 0xa, PT ;  /* 0x0000000a4600780c */ /* 0x000fe40003f46070 */
[----:B------:R-:W-:-:S02]  /*09c0*/  ISETP.GE.U32.AND P3, PT, R72, 0xa, PT ;  /* 0x0000000a4800780c */ /* 0x000fc40003f66070 */
[----:B------:R-:W-:Y:S01]  /*09d0*/  ISETP.GE.U32.AND P4, PT, R71, 0xa, PT ;  /* 0x0000000a4700780c */ /* 0x000fe20003f86070 */
[----:B-1----:R-:W-:-:S12]  /*09e0*/  @!P5 BRA `(.L_x_6) ;  /* 0x00000000002cd947 */ /* 0x002fd80003800000 */
        /* <DEDUP_REMOVED lines=11> */
.L_x_6:
        /* <DEDUP_REMOVED lines=12> */
.L_x_7:
[----:B------:R-:W-:-:S05]  /*0b60*/  IMAD.SHL.U32 R62, R65, 0x10, RZ ;  /* 0x00000010413e7824 */ /* 0x000fca00078e00ff */
[----:B------:R-:W-:Y:S01]  /*0b70*/  LOP3.LUT R62, R67, R62, RZ, 0xfc, !PT ;  /* 0x0000003e433e7212 */ /* 0x000fe200078efcff */
        /* <DEDUP_REMOVED lines=12> */
.L_x_8:
        /* <DEDUP_REMOVED lines=12> */
.L_x_9:
[----:B------:R-:W-:Y:S01]  /*0d00*/  PRMT R58, R3, 0x7610, R58 ;  /* 0x00007610033a7816 */ /* 0x000fe2000000003a */
        /* <DEDUP_REMOVED lines=10> */
[----:B------:R-:W-:-:S07]  /*0db0*/  @!P0 PRMT R58, R60, 0x7610, R58 ;  /* 0x000076103c3a8816 */ /* 0x000fce000000003a */
.L_x_10:
        /* <DEDUP_REMOVED lines=13> */
.L_x_11:
[----:B------:R-:W-:Y:S01]  /*0e90*/  VIADD R60, R56, 0xffffffd0 ;  /* 0xffffffd0383c7836 */ /* 0x000fe20000000000 */
[----:B------:R0:W-:Y:S01]  /*0ea0*/  STS.U8 [UR7+0x2], R62 ;  /* 0x0000023eff007988 */ /* 0x0001e20008000007 */
[----:B------:R-:W-:Y:S01]  /*0eb0*/  IMAD.SHL.U32 R59, R58, 0x10, RZ ;  /* 0x000000103a3b7824 */ /* 0x000fe200078e00ff */
[----:B------:R-:W-:Y:S01]  /*0ec0*/  LOP3.LUT R58, R2, R3, RZ, 0xfc, !PT ;  /* 0x00000003023a7212 */ /* 0x000fe200078efcff */
[----:B------:R-:W-:Y:S01]  /*0ed0*/  VIADD R61, R57, 0xffffffd0 ;  /* 0xffffffd0393d7836 */ /* 0x000fe20000000000 */
[----:B------:R-:W-:Y:S01]  /*0ee0*/  LOP3.LUT R2, R60, 0xff, RZ, 0xc0, !PT ;  /* 0x000000ff3c027812 */ /* 0x000fe200078ec0ff */
[----:B------:R-:W-:Y:S01]  /*0ef0*/  VIADD R63, R51, 0xffffffd0 ;  /* 0xffffffd0333f7836 */ /* 0x000fe20000000000 */
[----:B------:R-:W-:Y:S01]  /*0f00*/  LOP3.LUT R59, R64, R59, RZ, 0xfc, !PT ;  /* 0x0000003b403b7212 */ /* 0x000fe200078efcff */
[----:B------:R-:W-:Y:S01]  /*0f10*/  VIADD R64, R52, 0xffffffd0 ;  /* 0xffffffd034407836 */ /* 0x000fe20000000000 */
[----:B------:R-:W-:Y:S01]  /*0f20*/  ISETP.GE.U32.AND P5, PT, R2, 0xa, PT ;  /* 0x0000000a0200780c */ /* 0x000fe20003fa6070 */
[----:B------:R-:W-:Y:S01]  /*0f30*/  VIADD R2, R53, 0xffffffd0 ;  /* 0xffffffd035027836 */ /* 0x000fe20000000000 */
[----:B------:R-:W-:Y:S01]  /*0f40*/  LOP3.LUT R3, R61, 0xff, RZ, 0xc0, !PT ;  /* 0x000000ff3d037812 */ /* 0x000fe200078ec0ff */
[----:B------:R1:W-:Y:S01]  /*0f50*/  STS.U8 [UR7+0x3], R58 ;  /* 0x0000033aff007988 */ /* 0x0003e20008000007 */
[----:B0-----:R-:W-:-:S02]  /*0f60*/  LOP3.LUT R62, R63, 0xff, RZ, 0xc0, !PT ;  /* 0x000000ff3f3e7812 */ /* 0x001fc400078ec0ff */
[----:B------:R-:W-:Y:S01]  /*0f70*/  ISETP.GE.U32.AND P0, PT, R3, 0xa, PT ;  /* 0x0000000a0300780c */ /* 0x000fe20003f06070 */
[----:B------:R-:W-:Y:S01]  /*0f80*/  VIADD R3, R54, 0xffffffd0 ;  /* 0xffffffd036037836 */ /* 0x000fe20000000000 */
[----:B------:R-:W-:Y:S01]  /*0f90*/  LOP3.LUT R65, R64, 0xff, RZ, 0xc0, !PT ;  /* 0x000000ff40417812 */ /* 0x000fe200078ec0ff */
[----:B------:R0:W-:Y:S01]  /*0fa0*/  STS.U8 [UR7+0x4], R59 ;  /* 0x0000043bff007988 */ /* 0x0001e20008000007 */
[----:B------:R-:W-:Y:S02]  /*0fb0*/  LOP3.LUT R66, R2, 0xff, RZ, 0xc0, !PT ;  /* 0x000000ff02427812 */ /* 0x000fe400078ec0ff */
[----:B-1----:R-:W-:Y:S02]  /*0fc0*/  LOP3.LUT R58, R3, 0xff, RZ, 0xc0, !PT ;  /* 0x000000ff033a7812 */ /* 0x002fe400078ec0ff */
[----:B------:R-:W-:Y:S02]  /*0fd0*/  ISETP.GE.U32.AND P1, PT, R62, 0xa, PT ;  /* 0x0000000a3e00780c */ /* 0x000fe40003f26070 */
[----:B------:R-:W-:-:S02]  /*0fe0*/  ISETP.GE.U32.AND P2, PT, R65, 0xa, PT ;  /* 0x0000000a4100780c */ /* 0x000fc40003f46070 */
[----:B------:R-:W-:Y:S02]  /*0ff0*/  ISETP.GE.U32.AND P3, PT, R66, 0xa, PT ;  /* 0x0000000a4200780c */ /* 0x000fe40003f66070 */
[----:B------:R-:W-:Y:S01]  /*1000*/  ISETP.GE.U32.AND P4, PT, R58, 0xa, PT ;  /* 0x0000000a3a00780c */ /* 0x000fe20003f86070 */
[----:B0-----:R-:W-:-:S12]  /*1010*/  @!P5 BRA `(.L_x_12) ;  /* 0x00000000002cd947 */ /* 0x001fd80003800000 */
        /* <DEDUP_REMOVED lines=11> */
.L_x_12:
        /* <DEDUP_REMOVED lines=13> */
.L_x_13:
        /* <DEDUP_REMOVED lines=14> */
.L_x_14:
        /* <DEDUP_REMOVED lines=12> */
.L_x_15:
        /* <DEDUP_REMOVED lines=12> */
.L_x_16:
        /* <DEDUP_REMOVED lines=13> */
.L_x_17:
[----:B------:R-:W-:Y:S01]  /*14d0*/  IMAD.SHL.U32 R2, R2, 0x10, RZ ;  /* 0x0000001002027824 */ /* 0x000fe200078e00ff */
[----:B------:R-:W-:Y:S01]  /*14e0*/  LOP3.LUT R63, R64, R63, RZ, 0xfc, !PT ;  /* 0x0000003f403f7212 */ /* 0x000fe200078efcff */
[----:B------:R-:W-:Y:S01]  /*14f0*/  VIADD R51, R45, 0xffffffd0 ;  /* 0xffffffd02d337836 */ /* 0x000fe20000000000 */
[----:B------:R0:W-:Y:S01]  /*1500*/  STS.U8 [UR7+0x5], R56 ;  /* 0x00000538ff007988 */ /* 0x0001e20008000007 */
[----:B------:R-:W-:Y:S01]  /*1510*/  VIADD R52, R46, 0xffffffd0 ;  /* 0xffffffd02e347836 */ /* 0x000fe20000000000 */
[----:B------:R-:W-:Y:S01]  /*1520*/  LOP3.LUT R3, R3, R2, RZ, 0xfc, !PT ;  /* 0x0000000203037212 */ /* 0x000fe200078efcff */
[----:B------:R-:W-:Y:S01]  /*1530*/  VIADD R57, R48, 0xffffffd0 ;  /* 0xffffffd030397836 */ /* 0x000fe20000000000 */
[----:B------:R-:W-:Y:S01]  /*1540*/  LOP3.LUT R2, R51, 0xff, RZ, 0xc0, !PT ;  /* 0x000000ff33027812 */ /* 0x000fe200078ec0ff */
[----:B------:R-:W-:Y:S01]  /*1550*/  VIADD R58, R49, 0xffffffd0 ;  /* 0xffffffd0313a7836 */ /* 0x000fe20000000000 */
[----:B------:R-:W-:Y:S01]  /*1560*/  LOP3.LUT R53, R52, 0xff, RZ, 0xc0, !PT ;  /* 0x000000ff34357812 */ /* 0x000fe200078ec0ff */
[----:B------:R1:W-:Y:S01]  /*1570*/  STS.U8 [UR7+0x6], R63 ;  /* 0x0000063fff007988 */ /* 0x0003e20008000007 */
[----:B------:R-:W-:Y:S01]  /*1580*/  ISETP.GE.U32.AND P5, PT, R2, 0xa, PT ;  /* 0x0000000a0200780c */ /* 0x000fe20003fa6070 */
[----:B------:R-:W-:Y:S01]  /*1590*/  VIADD R2, R50, 0xffffffd0 ;  /* 0xffffffd032027836 */ /* 0x000fe20000000000 */
[----:B------:R-:W-:Y:S01]  /*15a0*/  ISETP.GE.U32.AND P0, PT, R53, 0xa, PT ;  /* 0x0000000a3500780c */ /* 0x000fe20003f06070 */
[----:B------:R-:W-:Y:S01]  /*15b0*/  VIADD R53, R47, 0xffffffd0 ;  /* 0xffffffd02f357836 */ /* 0x000fe20000000000 */
[----:B0-----:R-:W-:Y:S01]  /*15c0*/  LOP3.LUT R56, R57, 0xff, RZ, 0xc0, !PT ;  /* 0x000000ff39387812 */ /* 0x001fe200078ec0ff */
[----:B------:R1:W-:Y:S01]  /*15d0*/  STS.U8 [UR7+0x7], R3 ;  /* 0x00000703ff007988 */ /* 0x0003e20008000007 */
[----:B------:R-:W-:-:S02]  /*15e0*/  LOP3.LUT R59, R58, 0xff, RZ, 0xc0, !PT ;  /* 0x000000ff3a3b7812 */ /* 0x000fc400078ec0ff */
[----:B------:R-:W-:Y:S02]  /*15f0*/  LOP3.LUT R54, R53, 0xff, RZ, 0xc0, !PT ;  /* 0x000000ff35367812 */ /* 0x000fe400078ec0ff */
[----:B------:R-:W-:Y:S02]  /*1600*/  LOP3.LUT R60, R2, 0xff, RZ, 0xc0, !PT ;  /* 0x000000ff023c7812 */ /* 0x000fe400078ec0ff */
[----:B------:R-:W-:Y:S02]  /*1610*/  ISETP.GE.U32.AND P1, PT, R54, 0xa, PT ;  /* 0x0000000a3600780c */ /* 0x000fe40003f26070 */
[----:B------:R-:W-:Y:S02]  /*1620*/  ISETP.GE.U32.AND P2, PT, R56, 0xa, PT ;  /* 0x0000000a3800780c */ /* 0x000fe40003f46070 */
[----:B------:R-:W-:Y:S02]  /*1630*/  ISETP.GE.U32.AND P3, PT, R59, 0xa, PT ;  /* 0x0000000a3b00780c */ /* 0x000fe40003f66070 */
        /* <DEDUP_REMOVED lines=12> */
.L_x_18:
        /* <DEDUP_REMOVED lines=12> */
.L_x_19:
        /* <DEDUP_REMOVED lines=14> */
.L_x_20:
        /* <DEDUP_REMOVED lines=12> */
.L_x_21:
        /* <DEDUP_REMOVED lines=12> */
.L_x_22:
        /* <DEDUP_REMOVED lines=13> */
.L_x_23:
        /* <DEDUP_REMOVED lines=19> */
[----:B-1----:R-:W-:Y:S02]  /*1c20*/  LOP3.LUT R46, R2, 0xff, RZ, 0xc0, !PT ;  /* 0x000000ff022e7812 */ /* 0x002fe400078ec0ff */
[----:B------:R-:W-:Y:S02]  /*1c30*/  ISETP.GE.U32.AND P1, PT, R49, 0xa, PT ;  /* 0x0000000a3100780c */ /* 0x000fe40003f26070 */
[----:B------:R-:W-:Y:S02]  /*1c40*/  ISETP.GE.U32.AND P2, PT, R51, 0xa, PT ;  /* 0x0000000a3300780c */ /* 0x000fe40003f46070 */
        /* <DEDUP_REMOVED lines=13> */
.L_x_24:
        /* <DEDUP_REMOVED lines=12> */
.L_x_25:
        /* <DEDUP_REMOVED lines=14> */
.L_x_26:
        /* <DEDUP_REMOVED lines=12> */
.L_x_27:
        /* <DEDUP_REMOVED lines=12> */
.L_x_28:
        /* <DEDUP_REMOVED lines=13> */
.L_x_29:
        /* <DEDUP_REMOVED lines=15> */
[----:B------:R-:W-:Y:S01]  /*2200*/  LOP3.LUT R46, R45, 0xff, RZ, 0xc0, !PT ;  /* 0x000000ff2d2e7812 */ /* 0x000fe200078ec0ff */
[----:B------:R2:W-:Y:S01]  /*2210*/  STS.U8 [UR7+0xd], R2 ;  /* 0x00000d02ff007988 */ /* 0x0005e20008000007 */
[----:B0-----:R-:W-:-:S02]  /*2220*/  LOP3.LUT R0, R5, 0xff, RZ, 0xc0, !PT ;  /* 0x000000ff05007812 */ /* 0x001fc400078ec0ff */
[----:B------:R-:W-:Y:S02]  /*2230*/  LOP3.LUT R8, R7, 0xff, RZ, 0xc0, !PT ;  /* 0x000000ff07087812 */ /* 0x000fe400078ec0ff */
[----:B-1----:R-:W-:Y:S02]  /*2240*/  LOP3.LUT R3, R47, 0xff, RZ, 0xc0, !PT ;  /* 0x000000ff2f037812 */ /* 0x002fe400078ec0ff */
[----:B------:R-:W-:Y:S02]  /*2250*/  ISETP.GE.U32.AND P1, PT, R0, 0xa, PT ;  /* 0x0000000a0000780c */ /* 0x000fe40003f26070 */
[----:B------:R-:W-:Y:S02]  /*2260*/  ISETP.GE.U32.AND P2, PT, R8, 0xa, PT ;  /* 0x0000000a0800780c */ /* 0x000fe40003f46070 */
[----:B------:R-:W-:Y:S02]  /*2270*/  ISETP.GE.U32.AND P3, PT, R46, 0xa, PT ;  /* 0x0000000a2e00780c */ /* 0x000fe40003f66070 */
[----:B------:R-:W-:Y:S01]  /*2280*/  ISETP.GE.U32.AND P4, PT, R3, 0xa, PT ;  /* 0x0000000a0300780c */ /* 0x000fe20003f86070 */
[----:B--2---:R-:W-:-:S12]  /*2290*/  @!P5 BRA `(.L_x_30) ;  /* 0x00000000002cd947 */ /* 0x004fd80003800000 */
        /* <DEDUP_REMOVED lines=11> */
.L_x_30:
        /* <DEDUP_REMOVED lines=12> */
.L_x_31:
        /* <DEDUP_REMOVED lines=14> */
.L_x_32:
        /* <DEDUP_REMOVED lines=12> */
.L_x_33:
        /* <DEDUP_REMOVED lines=12> */
.L_x_34:
        /* <DEDUP_REMOVED lines=13> */
.L_x_35:
[----:B------:R-:W-:Y:S01]  /*2740*/  VIADD R4, R16, 0xffffffd0 ;  /* 0xffffffd010047836 */ /* 0x000fe20000000000 */
[----:B------:R-:W-:Y:S01]  /*2750*/  LOP3.LUT R0, R7, R0, RZ, 0xfc, !PT ;  /* 0x0000000007007212 */ /* 0x000fe200078efcff */
[----:B------:R-:W-:Y:S01]  /*2760*/  VIADD R6, R17, 0xffffffd0 ;  /* 0xffffffd011067836 */ /* 0x000fe20000000000 */
[----:B------:R0:W-:Y:S01]  /*2770*/  STS.U8 [UR7+0xe], R3 ;  /* 0x00000e03ff007988 */ /* 0x0001e20008000007 */
        /* <DEDUP_REMOVED lines=10> */
[----:B------:R1:W-:Y:S01]  /*2820*/  STS.U8 [UR7+0xf], R0 ;  /* 0x00000f00ff007988 */ /* 0x0003e20008000007 */
[----:B0-----:R-:W-:-:S02]  /*2830*/  LOP3.LUT R3, R5, 0xff, RZ, 0xc0, !PT ;  /* 0x000000ff05037812 */ /* 0x001fc400078ec0ff */
[----:B------:R-:W-:Y:S01]  /*2840*/  LOP3.LUT R8, R7, 0xff, RZ, 0xc0, !PT ;  /* 0x000000ff07087812 */ /* 0x000fe200078ec0ff */
[----:B------:R0:W-:Y:S01]  /*2850*/  STS.U8 [UR7+0x10], R2 ;  /* 0x00001002ff007988 */ /* 0x0001e20008000007 */
[----:B------:R-:W-:Y:S02]  /*2860*/  LOP3.LUT R10, R9, 0xff, RZ, 0xc0, !PT ;  /* 0x000000ff090a7812 */ /* 0x000fe400078ec0ff */
[----:B------:R-:W-:Y:S02]  /*2870*/  ISETP.GE.U32.AND P1, PT, R3, 0xa, PT ;  /* 0x0000000a0300780c */ /* 0x000fe40003f26070 */
[----:B-1----:R-:W-:Y:S02]  /*2880*/  LOP3.LUT R0, R11, 0xff, RZ, 0xc0, !PT ;  /* 0x000000ff0b007812 */ /* 0x002fe400078ec0ff */
[----:B------:R-:W-:Y:S02]  /*2890*/  ISETP.GE.U32.AND P2, PT, R8, 0xa, PT ;  /* 0x0000000a0800780c */ /* 0x000fe40003f46070 */
[----:B------:R-:W-:-:S02]  /*28a0*/  ISETP.GE.U32.AND P3, PT, R10, 0xa, PT ;  /* 0x0000000a0a00780c */ /* 0x000fc40003f66070 */
        /* <DEDUP_REMOVED lines=13> */
.L_x_36:
        /* <DEDUP_REMOVED lines=12> */
.L_x_37:
        /* <DEDUP_REMOVED lines=14> */
.L_x_38:
        /* <DEDUP_REMOVED lines=12> */
.L_x_39:
        /* <DEDUP_REMOVED lines=12> */
.L_x_40:
        /* <DEDUP_REMOVED lines=13> */
.L_x_41:
        /* <DEDUP_REMOVED lines=8> */
[----:B------:R1:W-:Y:S01]  /*2df0*/  STS.U8 [UR7+0x12], R0 ;  /* 0x00001200ff007988 */ /* 0x0003e20008000007 */
[----:B------:R-:W-:Y:S01]  /*2e00*/  ISETP.GE.U32.AND P5, PT, R5, 0xa, PT ;  /* 0x0000000a0500780c */ /* 0x000fe20003fa6070 */
[----:B------:R-:W-:Y:S01]  /*2e10*/  VIADD R5, R24, 0xffffffd0 ;  /* 0xffffffd018057836 */ /* 0x000fe20000000000 */
[----:B------:R-:W-:Y:S01]  /*2e20*/  LOP3.LUT R2, R11, R2, RZ, 0xfc, !PT ;  /* 0x000000020b027212 */ /* 0x000fe200078efcff */
        /* <DEDUP_REMOVED lines=24> */
.L_x_42:
        /* <DEDUP_REMOVED lines=12> */
.L_x_43:
        /* <DEDUP_REMOVED lines=14> */
.L_x_44:
        /* <DEDUP_REMOVED lines=12> */
.L_x_45:
        /* <DEDUP_REMOVED lines=12> */
.L_x_46:
        /* <DEDUP_REMOVED lines=13> */
.L_x_47:
        /* <DEDUP_REMOVED lines=36> */
.L_x_48:
        /* <DEDUP_REMOVED lines=12> */
.L_x_49:
        /* <DEDUP_REMOVED lines=14> */
.L_x_50:
        /* <DEDUP_REMOVED lines=12> */
.L_x_51:
        /* <DEDUP_REMOVED lines=12> */
.L_x_52:
        /* <DEDUP_REMOVED lines=13> */
.L_x_53:
        /* <DEDUP_REMOVED lines=36> */
.L_x_54:
        /* <DEDUP_REMOVED lines=12> */
.L_x_55:
        /* <DEDUP_REMOVED lines=14> */
.L_x_56:
        /* <DEDUP_REMOVED lines=12> */
.L_x_57:
        /* <DEDUP_REMOVED lines=12> */
.L_x_58:
        /* <DEDUP_REMOVED lines=13> */
.L_x_59:
[----:B------:R-:W-:Y:S01]  /*4000*/  IMAD.SHL.U32 R2, R9, 0x10, RZ ;  /* 0x0000001009027824 */ /* 0x000fe200078e00ff */
[----:B------:R-:W-:Y:S01]  /*4010*/  LOP3.LUT R0, R7, R0, RZ, 0xfc, !PT ;  /* 0x0000000007007212 */ /* 0x000fe200078efcff */
[----:B------:R-:W-:Y:S01]  /*4020*/  VIADD R4, R40, 0xffffffd0 ;  /* 0xffffffd028047836 */ /* 0x000fe20000000000 */
[----:B------:R0:W-:Y:S01]  /*4030*/  STS.U8 [UR7+0x1a], R3 ;  /* 0x00001a03ff007988 */ /* 0x0001e20008000007 */
[----:B------:R-:W-:Y:S01]  /*4040*/  VIADD R6, R41, 0xffffffd0 ;  /* 0xffffffd029067836 */ /* 0x000fe20000000000 */
[----:B------:R-:W-:Y:S01]  /*4050*/  LOP3.LUT R2, R11, R2, RZ, 0xfc, !PT ;  /* 0x000000020b027212 */ /* 0x000fe200078efcff */
[----:B------:R-:W-:Y:S01]  /*4060*/  VIADD R9, R44, 0xffffffd0 ;  /* 0xffffffd02c097836 */ /* 0x000fe20000000000 */
[----:B------:R-:W1:Y:S01]  /*4070*/  LDC R11, c[0x0][0x388] ;  /* 0x0000e200ff0b7b82 */ /* 0x000e620000000800 */
        /* <DEDUP_REMOVED lines=8> */
[----:B------:R3:W-:Y:S02]  /*4100*/  STS.U8 [UR7+0x1c], R2 ;  /* 0x00001c02ff007988 */ /* 0x0007e40008000007 */
[----:B0-----:R-:W-:-:S02]  /*4110*/  LOP3.LUT R3, R5, 0xff, RZ, 0xc0, !PT ;  /* 0x000000ff05037812 */ /* 0x001fc400078ec0ff */
[----:B------:R-:W-:Y:S02]  /*4120*/  LOP3.LUT R8, R7, 0xff, RZ, 0xc0, !PT ;  /* 0x000000ff07087812 */ /* 0x000fe400078ec0ff */
[----:B--2---:R-:W-:Y:S02]  /*4130*/  LOP3.LUT R0, R9, 0xff, RZ, 0xc0, !PT ;  /* 0x000000ff09007812 */ /* 0x004fe400078ec0ff */
[----:B---3--:R-:W-:Y:S02]  /*4140*/  LOP3.LUT R2, R10, 0xff, RZ, 0xc0, !PT ;  /* 0x000000ff0a027812 */ /* 0x008fe400078ec0ff */
[----:B------:R-:W-:Y:S02]  /*4150*/  ISETP.GE.U32.AND P1, PT, R3, 0xa, PT ;  /* 0x0000000a0300780c */ /* 0x000fe40003f26070 */
[----:B------:R-:W-:Y:S02]  /*4160*/  ISETP.GE.U32.AND P2, PT, R8, 0xa, PT ;  /* 0x0000000a0800780c */ /* 0x000fe40003f46070 */
[----:B------:R-:W-:-:S02]  /*4170*/  ISETP.GE.U32.AND P3, PT, R0, 0xa, PT ;  /* 0x0000000a0000780c */ /* 0x000fc40003f66070 */
[----:B------:R-:W-:Y:S01]  /*4180*/  ISETP.GE.U32.AND P4, PT, R2, 0xa, PT ;  /* 0x0000000a0200780c */ /* 0x000fe20003f86070 */
[----:B------:R-:W-:-:S12]  /*4190*/  @!P5 BRA `(.L_x_60) ;  /* 0x00000000002cd947 */ /* 0x000fd80003800000 */
        /* <DEDUP_REMOVED lines=11> */
.L_x_60:
        /* <DEDUP_REMOVED lines=12> */
.L_x_61:
        /* <DEDUP_REMOVED lines=14> */
.L_x_62:
        /* <DEDUP_REMOVED lines=12> */
.L_x_63:
        /* <DEDUP_REMOVED lines=12> */
.L_x_64:
        /* <DEDUP_REMOVED lines=12> */
.L_x_65:
[----:B------:R-:W-:Y:S01]  /*4630*/  IMAD.SHL.U32 R9, R9, 0x10, RZ ;  /* 0x0000001009097824 */ /* 0x000fe200078e00ff */
[----:B-1----:R-:W-:Y:S01]  /*4640*/  ISETP.GE.AND P0, PT, R11, 0x40, PT ;  /* 0x000000400b00780c */ /* 0x002fe20003f06270 */
[----:B------:R-:W-:Y:S01]  /*4650*/  IMAD.SHL.U32 R0, R5, 0x10, RZ ;  /* 0x0000001005007824 */ /* 0x000fe200078e00ff */
[----:B------:R-:W-:Y:S01]  /*4660*/  VIMNMX.RELU R19, PT, PT, R11, 0x2000, PT ;  /* 0x000020000b137848 */ /* 0x000fe20003fe1100 */
[----:B------:R-:W-:Y:S01]  /*4670*/  STS.U8 [UR7+0x1d], R6 ;  /* 0x00001d06ff007988 */ /* 0x000fe20008000007 */
[----:B------:R-:W-:Y:S01]  /*4680*/  LOP3.LUT R3, R10, R9, RZ, 0xfc, !PT ;  /* 0x000000090a037212 */ /* 0x000fe200078efcff */
[----:B------:R-:W-:Y:S01]  /*4690*/  IMAD.MOV.U32 R11, RZ, RZ, 0x5be0cd19 ;  /* 0x5be0cd19ff0b7424 */ /* 0x000fe200078e00ff */
[----:B------:R-:W-:Y:S01]  /*46a0*/  LEA R2, R19, 0x200, 0x3 ;  /* 0x0000020013027811 */ /* 0x000fe200078e18ff */
[----:B------:R-:W-:Y:S01]  /*46b0*/  IMAD.MOV.U32 R10, RZ, RZ, 0x1f83d9ab ;  /* 0x1f83d9abff0a7424 */ /* 0x000fe200078e00ff */
[----:B------:R-:W-:Y:S01]  /*46c0*/  SHF.R.U32.HI R18, RZ, 0x6, R19 ;  /* 0x00000006ff127819 */ /* 0x000fe20000011613 */
[----:B------:R0:W-:Y:S01]  /*46d0*/  STS.U8 [UR7+0x1f], R3 ;  /* 0x00001f03ff007988 */ /* 0x0001e20008000007 */
[----:B------:R-:W-:Y:S01]  /*46e0*/  LOP3.LUT R0, R7, R0, RZ, 0xfc, !PT ;  /* 0x0000000007007212 */ /* 0x000fe200078efcff */
[----:B------:R-:W-:Y:S01]  /*46f0*/  IMAD.MOV.U32 R9, RZ, RZ, -0x64fa9774 ;  /* 0x9b05688cff097424 */ /* 0x000fe200078e00ff */
[----:B------:R-:W-:Y:S01]  /*4700*/  LOP3.LUT R19, R19, 0x3f, RZ, 0xc0, !PT ;  /* 0x0000003f13137812 */ /* 0x000fe200078ec0ff */
[----:B------:R-:W-:-:S02]  /*4710*/  IMAD.MOV.U32 R8, RZ, RZ, 0x510e527f ;  /* 0x510e527fff087424 */ /* 0x000fc400078e00ff */
[----:B------:R1:W-:Y:S01]  /*4720*/  STS.U8 [UR7+0x1e], R0 ;  /* 0x00001e00ff007988 */ /* 0x0003e20008000007 */
[----:B------:R-:W-:Y:S02]  /*4730*/  IMAD.MOV.U32 R7, RZ, RZ, -0x5ab00ac6 ;  /* 0xa54ff53aff077424 */ /* 0x000fe400078e00ff */
[----:B0-----:R-:W-:Y:S01]  /*4740*/  IMAD.MOV.U32 R3, RZ, RZ, RZ ;  /* 0x000000ffff037224 */ /* 0x001fe200078e00ff */
[----:B------:R1:W-:Y:S01]  /*4750*/  STS.64 [UR7+0x80], R18 ;  /* 0x00008012ff007988 */ /* 0x0003e20008000a07 */
[----:B------:R-:W-:Y:S02]  /*4760*/  IMAD.MOV.U32 R6, RZ, RZ, 0x3c6ef372 ;  /* 0x3c6ef372ff067424 */ /* 0x000fe400078e00ff */
[----:B------:R-:W-:Y:S01]  /*4770*/  IMAD.MOV.U32 R5, RZ, RZ, -0x4498517b ;  /* 0xbb67ae85ff057424 */ /* 0x000fe200078e00ff */
[----:B------:R1:W-:Y:S01]  /*4780*/  STS.64 [UR7+0x88], R2 ;  /* 0x00008802ff007988 */ /* 0x0003e20008000a07 */
[----:B------:R-:W-:Y:S01]  /*4790*/  IMAD.MOV.U32 R4, RZ, RZ, 0x6a09e667 ;  /* 0x6a09e667ff047424 */ /* 0x000fe200078e00ff */
[----:B------:R-:W-:Y:S06]  /*47a0*/  @!P0 BRA `(.L_x_66) ;  /* 0x00000060002c8947 */ /* 0x000fec0003800000 */
[----:B------:R-:W-:Y:S01]  /*47b0*/  IMAD.MOV.U32 R4, RZ, RZ, 0x6a09e667 ;  /* 0x6a09e667ff047424 */ /* 0x000fe200078e00ff */
[----:B------:R-:W0:Y:S01]  /*47c0*/  LDCU.64 UR12, c[0x0][0x380] ;  /* 0x00007000ff0c77ac */ /* 0x000e220008000a00 */
[----:B------:R-:W-:Y:S02]  /*47d0*/  IMAD.MOV.U32 R5, RZ, RZ, -0x4498517b ;  /* 0xbb67ae85ff057424 */ /* 0x000fe400078e00ff */
[----:B------:R-:W-:Y:S01]  /*47e0*/  IMAD.MOV.U32 R6, RZ, RZ, 0x3c6ef372 ;  /* 0x3c6ef372ff067424 */ /* 0x000fe200078e00ff */
[----:B------:R-:W-:Y:S01]  /*47f0*/  UMOV UR4, URZ ;  /* 0x000000ff00047c82 */ /* 0x000fe20008000000 */
[----:B------:R-:W-:Y:S02]  /*4800*/  IMAD.MOV.U32 R7, RZ, RZ, -0x5ab00ac6 ;  /* 0xa54ff53aff077424 */ /* 0x000fe400078e00ff */
[----:B------:R-:W-:Y:S02]  /*4810*/  IMAD.MOV.U32 R8, RZ, RZ, 0x510e527f ;  /* 0x510e527fff087424 */ /* 0x000fe400078e00ff */
[----:B------:R-:W-:-:S02]  /*4820*/  IMAD.MOV.U32 R9, RZ, RZ, -0x64fa9774 ;  /* 0x9b05688cff097424 */ /* 0x000fc400078e00ff */
[----:B------:R-:W-:Y:S02]  /*4830*/  IMAD.MOV.U32 R10, RZ, RZ, 0x1f83d9ab ;  /* 0x1f83d9abff0a7424 */ /* 0x000fe400078e00ff */
[----:B------:R-:W-:-:S07]  /*4840*/  IMAD.MOV.U32 R11, RZ, RZ, 0x5be0cd19 ;  /* 0x5be0cd19ff0b7424 */ /* 0x000fce00078e00ff */
.L_x_67:
[----:B0-----:R-:W-:Y:S01]  /*4850*/  ULEA UR8, UP0, UR4, UR12, 0x6 ;  /* 0x0000000c04087291 */ /* 0x001fe2000f8030ff */
[----:B-1----:R-:W0:Y:S03]  /*4860*/  LDC.64 R2, c[0x3][RZ] ;  /* 0x00c00000ff027b82 */ /* 0x002e260000000a00 */
[----:B------:R-:W-:Y:S02]  /*4870*/  UIADD3.X UR9, UPT, UPT, URZ, UR13, URZ, UP0, !UPT ;  /* 0x0000000dff097290 */ /* 0x000fe400087fe4ff */
[----:B------:R-:W-:-:S04]  /*4880*/  IMAD.U32 R12, RZ, RZ, UR8 ;  /* 0x00000008ff0c7e24 */ /* 0x000fc8000f8e00ff */
[----:B------:R-:W-:-:S05]  /*4890*/  IMAD.U32 R13, RZ, RZ, UR9 ;  /* 0x00000009ff0d7e24 */ /* 0x000fca000f8e00ff */
[----:B------:R-:W2:Y:S04]  /*48a0*/  LDG.E.U8.CONSTANT R0, desc[UR10][R12.64+0x1] ;  /* 0x0000010a0c007981 */ /* 0x000ea8000c1e9100 */
[----:B------:R-:W2:Y:S04]  /*48b0*/  LDG.E.U8.CONSTANT R29, desc[UR10][R12.64] ;  /* 0x0000000a0c1d7981 */ /* 0x000ea8000c1e9100 */
[----:B------:R-:W3:Y:S04]  /*48c0*/  LDG.E.U8.CONSTANT R17, desc[UR10][R12.64+0x2] ;  /* 0x0000020a0c117981 */ /* 0x000ee8000c1e9100 */
[----:B------:R-:W4:Y:S04]  /*48d0*/  LDG.E.U8.CONSTANT R18, desc[UR10][R12.64+0x3] ;  /* 0x0000030a0c127981 */ /* 0x000f28000c1e9100 */
[----:B------:R-:W5:Y:S04]  /*48e0*/  LDG.E.U8.CONSTANT R19, desc[UR10][R12.64+0x5] ;  /* 0x0000050a0c137981 */ /* 0x000f68000c1e9100 */
        /* <DEDUP_REMOVED lines=46> */
[----:B------:R-:W5:Y:S01]  /*4bd0*/  LDG.E.U8.CONSTANT R33, desc[UR10][R12.64+0x33] ;  /* 0x0000330a0c217981 */ /* 0x000f62000c1e9100 */
[----:B------:R-:W-:-:S03]  /*4be0*/  SHF.R.W.U32 R68, R8, 0x6, R8 ;  /* 0x0000000608447819 */ /* 0x000fc60000001e08 */
[----:B------:R-:W5:Y:S01]  /*4bf0*/  LDG.E.U8.CONSTANT R26, desc[UR10][R12.64+0x35] ;  /* 0x0000350a0c1a7981 */ /* 0x000f62000c1e9100 */
[----:B------:R-:W-:-:S03]  /*4c00*/  SHF.R.W.U32 R71, R8, 0xb, R8 ;  /* 0x0000000b08477819 */ /* 0x000fc60000001e08 */
[----:B------:R-:W5:Y:S01]  /*4c10*/  LDG.E.U8.CONSTANT R27, desc[UR10][R12.64+0x34] ;  /* 0x0000340a0c1b7981 */ /* 0x000f62000c1e9100 */
[----:B------:R-:W-:-:S03]  /*4c20*/  SHF.R.W.U32 R70, R8, 0x19, R8 ;  /* 0x0000001908467819 */ /* 0x000fc60000001e08 */
[----:B------:R-:W5:Y:S01]  /*4c30*/  LDG.E.U8.CONSTANT R28, desc[UR10][R12.64+0x36] ;  /* 0x0000360a0c1c7981 */ /* 0x000f62000c1e9100 */
[----:B------:R-:W-:Y:S01]  /*4c40*/  LOP3.LUT R68, R70, R71, R68, 0x96, !PT ;  /* 0x0000004746447212 */ /* 0x000fe200078e9644 */
[----:B--2---:R-:W-:Y:S01]  /*4c50*/  IMAD R72, R29, 0x100, R0 ;  /* 0x000001001d487824 */ /* 0x004fe200078e0200 */
[----:B------:R-:W-:Y:S01]  /*4c60*/  LOP3.LUT R0, R10, R8, R9, 0xb8, !PT ;  /* 0x000000080a007212 */ /* 0x000fe200078eb809 */
[----:B------:R-:W2:Y:S02]  /*4c70*/  LDG.E.U8.CONSTANT R29, desc[UR10][R12.64+0x37] ;  /* 0x0000370a0c1d7981 */ /* 0x000ea4000c1e9100 */
[----:B---3--:R-:W-:Y:S01]  /*4c80*/  IMAD R17, R72, 0x100, R17 ;  /* 0x0000010048117824 */ /* 0x008fe200078e0211 */
[----:B------:R-:W-:-:S03]  /*4c90*/  IADD3 R0, PT, PT, R68, R0, R11 ;  /* 0x0000000044007210 */ /* 0x000fc60007ffe00b */
[----:B----4-:R-:W-:Y:S02]  /*4ca0*/  IMAD.U32 R17, R17, 0x100, R18 ;  /* 0x0000010011117824 */ /* 0x010fe400078e0012 */
[----:B------:R-:W3:Y:S03]  /*4cb0*/  LDG.E.U8.CONSTANT R18, desc[UR10][R12.64+0x39] ;  /* 0x0000390a0c127981 */ /* 0x000ee6000c1e9100 */
[----:B0-----:R-:W-:Y:S01]  /*4cc0*/  IADD3 R70, PT, PT, R17, R2, R0 ;  /* 0x0000000211467210 */ /* 0x001fe20007ffe000 */
[----:B-----5:R-:W-:-:S04]  /*4cd0*/  IMAD R75, R24, 0x100, R19 ;  /* 0x00000100184b7824 */ /* 0x020fc800078e0213 */
[----:B------:R-:W-:Y:S01]  /*4ce0*/  IMAD.IADD R71, R70, 0x1, R7 ;  /* 0x0000000146477824 */ /* 0x000fe200078e0207 */
[----:B------:R-:W3:Y:S01]  /*4cf0*/  LDG.E.U8.CONSTANT R19, desc[UR10][R12.64+0x38] ;  /* 0x0000380a0c137981 */ /* 0x000ee2000c1e9100 */
[----:B------:R-:W-:-:S03]  /*4d00*/  IMAD R24, R75, 0x100, R20 ;  /* 0x000001004b187824 */ /* 0x000fc600078e0214 */
[C-C-:B------:R-:W-:Y:S01]  /*4d10*/  SHF.R.W.U32 R0, R71.reuse, 0x6, R71.reuse ;  /* 0x0000000647007819 */ /* 0x140fe20000001e47 */
[----:B------:R-:W4:Y:S01]  /*4d20*/  LDG.E.U8.CONSTANT R20, desc[UR10][R12.64+0x3a] ;  /* 0x00003a0a0c147981 */ /* 0x000f22000c1e9100 */
[C-C-:B------:R-:W-:Y:S02]  /*4d30*/  SHF.R.W.U32 R73, R71.reuse, 0xb, R71.reuse ;  /* 0x0000000b47497819 */ /* 0x140fe40000001e47 */
[----:B------:R-:W-:-:S04]  /*4d40*/  SHF.R.W.U32 R2, R71, 0x19, R71 ;  /* 0x0000001947027819 */ /* 0x000fc80000001e47 */
[----:B------:R-:W-:Y:S02]  /*4d50*/  LOP3.LUT R73, R2, R73, R0, 0x96, !PT ;  /* 0x0000004902497212 */ /* 0x000fe400078e9600 */
[----:B------:R-:W-:Y:S01]  /*4d60*/  LOP3.LUT R2, R9, R71, R8, 0xb8, !PT ;  /* 0x0000004709027212 */ /* 0x000fe200078eb808 */
[----:B------:R-:W-:Y:S02]  /*4d70*/  IMAD.U32 R0, R24, 0x100, R23 ;  /* 0x0000010018007824 */ /* 0x000fe400078e0017 */
[----:B------:R-:W5:Y:S01]  /*4d80*/  LDG.E.U8.CONSTANT R24, desc[UR10][R12.64+0x3b] ;  /* 0x00003b0a0c187981 */ /* 0x000f62000c1e9100 */
[----:B------:R-:W-:Y:S01]  /*4d90*/  IADD3 R73, PT, PT, R73, R2, R10 ;  /* 0x0000000249497210 */ /* 0x000fe20007ffe00a */
[----:B------:R-:W-:Y:S02]  /*4da0*/  IMAD R77, R22, 0x100, R21 ;  /* 0x00000100164d7824 */ /* 0x000fe400078e0215 */
[----:B------:R-:W5:Y:S01]  /*4db0*/  LDG.E.U8.CONSTANT R21, desc[UR10][R12.64+0x3d] ;  /* 0x00003d0a0c157981 */ /* 0x000f62000c1e9100 */
[----:B------:R-:W-:-:S02]  /*4dc0*/  IADD3 R73, PT, PT, R0, R3, R73 ;  /* 0x0000000300497210 */ /* 0x000fc40007ffe049 */
[----:B------:R-:W0:Y:S01]  /*4dd0*/  LDC.64 R2, c[0x3][0x8] ;  /* 0x00c00200ff027b82 */ /* 0x000e220000000a00 */
[----:B------:R-:W5:Y:S02]  /*4de0*/  LDG.E.U8.CONSTANT R22, desc[UR10][R12.64+0x3c] ;  /* 0x00003c0a0c167981 */ /* 0x000f64000c1e9100 */
[----:B------:R-:W-:Y:S02]  /*4df0*/  IMAD.IADD R72, R73, 0x1, R6 ;  /* 0x0000000149487824 */ /* 0x000fe400078e0206 */
[----:B------:R-:W5:Y:S01]  /*4e00*/  LDG.E.U8.CONSTANT R23, desc[UR10][R12.64+0x3e] ;  /* 0x00003e0a0c177981 */ /* 0x000f62000c1e9100 */
[----:B------:R-:W-:Y:S02]  /*4e10*/  IMAD R76, R77, 0x100, R34 ;  /* 0x000001004d4c7824 */ /* 0x000fe400078e0222 */
[C-C-:B------:R-:W-:Y:S02]  /*4e20*/  SHF.R.W.U32 R68, R72.reuse, 0x6, R72.reuse ;  /* 0x0000000648447819 */ /* 0x140fe40000001e48 */
[----:B------:R-:W-:-:S02]  /*4e30*/  SHF.R.W.U32 R75, R72, 0xb, R72 ;  /* 0x0000000b484b7819 */ /* 0x000fc40000001e48 */
[----:B------:R-:W-:Y:S02]  /*4e40*/  SHF.R.W.U32 R74, R72, 0x19, R72 ;  /* 0x00000019484a7819 */ /* 0x000fe40000001e48 */
[----:B------:R-:W-:Y:S02]  /*4e50*/  LOP3.LUT R34, R8, R72, R71, 0xb8, !PT ;  /* 0x0000004808227212 */ /* 0x000fe400078eb847 */
[----:B------:R-:W-:Y:S01]  /*4e60*/  LOP3.LUT R68, R74, R75, R68, 0x96, !PT ;  /* 0x0000004b4a447212 */ /* 0x000fe200078e9644 */
[----:B------:R-:W-:-:S03]  /*4e70*/  IMAD.U32 R15, R76, 0x100, R15 ;  /* 0x000001004c0f7824 */ /* 0x000fc600078e000f */
[----:B------:R-:W-:Y:S02]  /*4e80*/  IADD3 R68, PT, PT, R68, R34, R9 ;  /* 0x0000002244447210 */ /* 0x000fe40007ffe009 */
[----:B------:R1:W5:Y:S02]  /*4e90*/  LDG.E.U8.CONSTANT R34, desc[UR10][R12.64+0x3f] ;  /* 0x00003f0a0c227981 */ /* 0x000364000c1e9100 */
[----:B0-----:R-:W-:Y:S01]  /*4ea0*/  IADD3 R68, PT, PT, R15, R2, R68 ;  /* 0x000000020f447210 */ /* 0x001fe20007ffe044 */
[----:B------:R-:W-:-:S04]  /*4eb0*/  IMAD R74, R16, 0x100, R69 ;  /* 0x00000100104a7824 */ /* 0x000fc800078e0245 */
[----:B------:R-:W-:Y:S01]  /*4ec0*/  IMAD.IADD R75, R68, 0x1, R5 ;  /* 0x00000001444b7824 */ /* 0x000fe200078e0205 */
[----:B-1----:R-:W0:Y:S04]  /*4ed0*/  LDC.64 R12, c[0x3][0x10] ;  /* 0x00c00400ff0c7b82 */ /* 0x002e280000000a00 */
[C-C-:B------:R-:W-:Y:S02]  /*4ee0*/  SHF.R.W.U32 R2, R75.reuse, 0x6, R75.reuse ;  /* 0x000000064b027819 */ /* 0x140fe40000001e4b */
[C-C-:B------:R-:W-:Y:S02]  /*4ef0*/  SHF.R.W.U32 R69, R75.reuse, 0xb, R75.reuse ;  /* 0x0000000b4b457819 */ /* 0x140fe40000001e4b */
[----:B------:R-:W-:Y:S01]  /*4f00*/  SHF.R.W.U32 R16, R75, 0x19, R75 ;  /* 0x000000194b107819 */ /* 0x000fe20000001e4b */
[----:B------:R-:W-:-:S03]  /*4f10*/  IMAD R74, R74, 0x100, R67 ;  /* 0x000001004a4a7824 */ /* 0x000fc600078e0243 */
[----:B------:R-:W-:Y:S02]  /*4f20*/  LOP3.LUT R69, R16, R69, R2, 0x96, !PT ;  /* 0x0000004510457212 */ /* 0x000fe400078e9602 */
[----:B------:R-:W-:Y:S01]  /*4f30*/  LOP3.LUT R2, R71, R75, R72, 0xb8, !PT ;  /* 0x0000004b47027212 */ /* 0x000fe200078eb848 */
[----:B------:R-:W-:-:S03]  /*4f40*/  IMAD.U32 R16, R74, 0x100, R65 ;  /* 0x000001004a107824 */ /* 0x000fc600078e0041 */
[----:B------:R-:W-:-:S04]  /*4f50*/  IADD3 R2, PT, PT, R69, R2, R8 ;  /* 0x0000000245027210 */ /* 0x000fc80007ffe008 */
[----:B------:R-:W-:Y:S01]  /*4f60*/  IADD3 R65, PT, PT, R16, R3, R2 ;  /* 0x0000000310417210 */ /* 0x000fe20007ffe002 */
[----:B------:R-:W-:-:S04]  /*4f70*/  IMAD R76, R66, 0x100, R63 ;  /* 0x00000100424c7824 */ /* 0x000fc800078e023f */
[----:B------:R-:W-:-:S05]  /*4f80*/  IMAD.IADD R74, R65, 0x1, R4 ;  /* 0x00000001414a7824 */ /* 0x000fca00078e0204 */
[C-C-:B------:R-:W-:Y:S02]  /*4f90*/  SHF.R.W.U32 R66, R74.reuse, 0x6, R74.reuse ;  /* 0x000000064a427819 */ /* 0x140fe40000001e4a */
[C-C-:B------:R-:W-:Y:S02]  /*4fa0*/  SHF.R.W.U32 R67, R74.reuse, 0xb, R74.reuse ;  /* 0x0000000b4a437819 */ /* 0x140fe40000001e4a */
[----:B------:R-:W-:Y:S01]  /*4fb0*/  SHF.R.W.U32 R69, R74, 0x19, R74 ;  /* 0x000000194a457819 */ /* 0x000fe20000001e4a */
[----:B------:R-:W-:Y:S01]  /*4fc0*/  IMAD R25, R76, 0x100, R25 ;  /* 0x000001004c197824 */ /* 0x000fe200078e0219 */
[C---:B------:R-:W-:Y:S02]  /*4fd0*/  SHF.R.W.U32 R2, R4.reuse, 0x2, R4 ;  /* 0x0000000204027819 */ /* 0x040fe40000001e04 */
[----:B------:R-:W-:Y:S02]  /*4fe0*/  LOP3.LUT R66, R69, R67, R66, 0x96, !PT ;  /* 0x0000004345427212 */ /* 0x000fe400078e9642 */
[----:B------:R-:W-:-:S02]  /*4ff0*/  SHF.R.W.U32 R3, R4, 0xd, R4 ;  /* 0x0000000d04037819 */ /* 0x000fc40000001e04 */
[----:B------:R-:W-:Y:S02]  /*5000*/  SHF.R.W.U32 R63, R4, 0x16, R4 ;  /* 0x00000016043f7819 */ /* 0x000fe40000001e04 */
[----:B------:R-:W-:Y:S01]  /*5010*/  LOP3.LUT R69, R72, R74, R75, 0xb8, !PT ;  /* 0x0000004a48457212 */ /* 0x000fe200078eb84b */
[----:B------:R-:W-:Y:S01]  /*5020*/  IMAD.U32 R25, R25, 0x100, R64 ;  /* 0x0000010019197824 */ /* 0x000fe200078e0040 */
[----:B------:R-:W-:Y:S02]  /*5030*/  LOP3.LUT R3, R63, R3, R2, 0x96, !PT ;  /* 0x000000033f037212 */ /* 0x000fe400078e9602 */
[----:B------:R-:W-:Y:S02]  /*5040*/  LOP3.LUT R67, R5, R6, R4, 0xe8, !PT ;  /* 0x0000000605437212 */ /* 0x000fe400078ee804 */
[----:B------:R-:W-:Y:S02]  /*5050*/  IADD3 R64, PT, PT, R66, R69, R71 ;  /* 0x0000004542407210 */ /* 0x000fe40007ffe047 */
[----:B------:R-:W-:-:S02]  /*5060*/  IADD3 R67, PT, PT, R3, R70, R67 ;  /* 0x0000004603437210 */ /* 0x000fc40007ffe043 */
[----:B0-----:R-:W-:Y:S01]  /*5070*/  IADD3 R64, PT, PT, R25, R12, R64 ;  /* 0x0000000c19407210 */ /* 0x001fe20007ffe040 */
[----:B------:R-:W-:-:S04]  /*5080*/  IMAD R69, R61, 0x100, R44 ;  /* 0x000001003d457824 */ /* 0x000fc800078e022c */
[C---:B------:R-:W-:Y:S01]  /*5090*/  IMAD.IADD R63, R67.reuse, 0x1, R64 ;  /* 0x00000001433f7824 */ /* 0x040fe200078e0240 */
[C-C-:B------:R-:W-:Y:S02]  /*50a0*/  SHF.R.W.U32 R2, R67.reuse, 0x2, R67.reuse ;  /* 0x0000000243027819 */ /* 0x140fe40000001e43 */
[----:B------:R-:W-:Y:S02]  /*50b0*/  SHF.R.W.U32 R3, R67, 0xd, R67 ;  /* 0x0000000d43037819 */ /* 0x000fe40000001e43 */
[C-C-:B------:R-:W-:Y:S02]  /*50c0*/  SHF.R.W.U32 R44, R63.reuse, 0x6, R63.reuse ;  /* 0x000000063f2c7819 */ /* 0x140fe40000001e3f */
[C-C-:B------:R-:W-:Y:S02]  /*50d0*/  SHF.R.W.U32 R61, R63.reuse, 0xb, R63.reuse ;  /* 0x0000000b3f3d7819 */ /* 0x140fe40000001e3f */
[----:B------:R-:W-:Y:S02]  /*50e0*/  SHF.R.W.U32 R66, R63, 0x19, R63 ;  /* 0x000000193f427819 */ /* 0x000fe40000001e3f */
[----:B------:R-:W-:Y:S01]  /*50f0*/  SHF.R.W.U32 R12, R67, 0x16, R67 ;  /* 0x00000016430c7819 */ /* 0x000fe20000001e43 */
[----:B------:R-:W-:Y:S01]  /*5100*/  IMAD R69, R69, 0x100, R60 ;  /* 0x0000010045457824 */ /* 0x000fe200078e023c */
[----:B------:R-:W-:-:S02]  /*5110*/  LOP3.LUT R61, R66, R61, R44, 0x96, !PT ;  /* 0x0000003d423d7212 */ /* 0x000fc400078e962c */
[----:B------:R-:W-:Y:S02]  /*5120*/  LOP3.LUT R60, R75, R63, R74, 0xb8, !PT ;  /* 0x0000003f4b3c7212 */ /* 0x000fe400078eb84a */
[----:B------:R-:W-:Y:S02]  /*5130*/  LOP3.LUT R2, R12, R3, R2, 0x96, !PT ;  /* 0x000000030c027212 */ /* 0x000fe400078e9602 */
[----:B------:R-:W-:Y:S01]  /*5140*/  LOP3.LUT R3, R4, R5, R67, 0xe8, !PT ;  /* 0x0000000504037212 */ /* 0x000fe200078ee843 */
[----:B------:R-:W-:Y:S01]  /*5150*/  IMAD.U32 R44, R69, 0x100, R62 ;  /* 0x00000100452c7824 */ /* 0x000fe200078e003e */
[----:B------:R-:W-:Y:S02]  /*5160*/  IADD3 R60, PT, PT, R61, R60, R72 ;  /* 0x0000003c3d3c7210 */ /* 0x000fe40007ffe048 */
[----:B------:R-:W-:Y:S02]  /*5170*/  IADD3 R73, PT, PT, R2, R73, R3 ;  /* 0x0000004902497210 */ /* 0x000fe40007ffe003 */
[----:B------:R-:W0:Y:S01]  /*5180*/  LDC.64 R2, c[0x3][0x18] ;  /* 0x00c00600ff027b82 */ /* 0x000e220000000a00 */
[----:B------:R-:W-:Y:S01]  /*5190*/  IADD3 R60, PT, PT, R44, R13, R60 ;  /* 0x0000000d2c3c7210 */ /* 0x000fe20007ffe03c */
[----:B------:R-:W-:-:S04]  /*51a0*/  IMAD R12, R59, 0x100, R58 ;  /* 0x000001003b0c7824 */ /* 0x000fc800078e023a */
[----:B------:R-:W-:Y:S02]  /*51b0*/  IMAD.IADD R58, R73, 0x1, R60 ;  /* 0x00000001493a7824 */ /* 0x000fe400078e023c */
[----:B------:R-:W-:-:S03]  /*51c0*/  IMAD R66, R12, 0x100, R53 ;  /* 0x000001000c427824 */ /* 0x000fc600078e0235 */
[C-C-:B------:R-:W-:Y:S02]  /*51d0*/  SHF.R.W.U32 R53, R58.reuse, 0x6, R58.reuse ;  /* 0x000000063a357819 */ /* 0x140fe40000001e3a */
[C-C-:B------:R-:W-:Y:S02]  /*51e0*/  SHF.R.W.U32 R62, R58.reuse, 0xb, R58.reuse ;  /* 0x0000000b3a3e7819 */ /* 0x140fe40000001e3a */
[----:B------:R-:W-:Y:S02]  /*51f0*/  SHF.R.W.U32 R61, R58, 0x19, R58 ;  /* 0x000000193a3d7819 */ /* 0x000fe40000001e3a */
[C-C-:B------:R-:W-:Y:S02]  /*5200*/  SHF.R.W.U32 R12, R73.reuse, 0x2, R73.reuse ;  /* 0x00000002490c7819 */ /* 0x140fe40000001e49 */
[C-C-:B------:R-:W-:Y:S02]  /*5210*/  SHF.R.W.U32 R13, R73.reuse, 0xd, R73.reuse ;  /* 0x0000000d490d7819 */ /* 0x140fe40000001e49 */
[----:B------:R-:W-:-:S02]  /*5220*/  SHF.R.W.U32 R59, R73, 0x16, R73 ;  /* 0x00000016493b7819 */ /* 0x000fc40000001e49 */
[----:B------:R-:W-:Y:S02]  /*5230*/  LOP3.LUT R62, R61, R62, R53, 0x96, !PT ;  /* 0x0000003e3d3e7212 */ /* 0x000fe400078e9635 */
        /* <DEDUP_REMOVED lines=20> */
[----:B------:R-:W-:Y:S01]  /*5380*/  LOP3.LUT R67, R73, R67, R68, 0xe8, !PT ;  /* 0x0000004349437212 */ /* 0x000fe200078ee844 */
[----:B------:R-:W0:Y:S01]  /*5390*/  LDC.64 R12, c[0x3][0x20] ;  /* 0x00c00800ff0c7b82 */ /* 0x000e220000000a00 */
[----:B------:R-:W-:Y:S02]  /*53a0*/  IADD3 R52, PT, PT, R55, R52, R74 ;  /* 0x0000003437347210 */ /* 0x000fe40007ffe04a */
[----:B------:R-:W-:-:S02]  /*53b0*/  IADD3 R65, PT, PT, R2, R65, R67 ;  /* 0x0000004102417210 */ /* 0x000fc40007ffe043 */
[----:B------:R-:W-:Y:S01]  /*53c0*/  IADD3 R52, PT, PT, R54, R3, R52 ;  /* 0x0000000336347210 */ /* 0x000fe20007ffe034 */
[----:B------:R-:W-:-:S04]  /*53d0*/  IMAD R2, R51, 0x100, R50 ;  /* 0x0000010033027824 */ /* 0x000fc800078e0232 */
[----:B------:R-:W-:Y:S02]  /*53e0*/  IMAD.IADD R50, R65, 0x1, R52 ;  /* 0x0000000141327824 */ /* 0x000fe400078e0234 */
[----:B------:R-:W-:-:S03]  /*53f0*/  IMAD R61, R2, 0x100, R49 ;  /* 0x00000100023d7824 */ /* 0x000fc600078e0231 */
[C-C-:B------:R-:W-:Y:S02]  /*5400*/  SHF.R.W.U32 R49, R50.reuse, 0x6, R50.reuse ;  /* 0x0000000632317819 */ /* 0x140fe40000001e32 */
[C-C-:B------:R-:W-:Y:S02]  /*5410*/  SHF.R.W.U32 R56, R50.reuse, 0xb, R50.reuse ;  /* 0x0000000b32387819 */ /* 0x140fe40000001e32 */
[----:B------:R-:W-:Y:S02]  /*5420*/  SHF.R.W.U32 R55, R50, 0x19, R50 ;  /* 0x0000001932377819 */ /* 0x000fe40000001e32 */
[----:B------:R-:W-:Y:S02]  /*5430*/  SHF.R.W.U32 R2, R65, 0x2, R65 ;  /* 0x0000000241027819 */ /* 0x000fe40000001e41 */
        /* <DEDUP_REMOVED lines=13> */
[C-C-:B------:R-:W-:Y:S02]  /*5510*/  SHF.R.W.U32 R3, R64.reuse, 0xd, R64.reuse ;  /* 0x0000000d40037819 */ /* 0x140fe40000001e40 */
[C-C-:B------:R-:W-:Y:S02]  /*5520*/  SHF.R.W.U32 R43, R51.reuse, 0x6, R51.reuse ;  /* 0x00000006332b7819 */ /* 0x140fe40000001e33 */
[C-C-:B------:R-:W-:Y:S02]  /*5530*/  SHF.R.W.U32 R46, R51.reuse, 0xb, R51.reuse ;  /* 0x0000000b332e7819 */ /* 0x140fe40000001e33 */
[----:B------:R-:W-:Y:S02]  /*5540*/  SHF.R.W.U32 R55, R51, 0x19, R51 ;  /* 0x0000001933377819 */ /* 0x000fe40000001e33 */
[----:B------:R-:W-:Y:S01]  /*5550*/  SHF.R.W.U32 R12, R64, 0x16, R64 ;  /* 0x00000016400c7819 */ /* 0x000fe20000001e40 */
[----:B------:R-:W-:Y:S01]  /*5560*/  IMAD R56, R56, 0x100, R47 ;  /* 0x0000010038387824 */ /* 0x000fe200078e022f */
[----:B------:R-:W-:-:S02]  /*5570*/  LOP3.LUT R43, R55, R46, R43, 0x96, !PT ;  /* 0x0000002e372b7212 */ /* 0x000fc400078e962b */
[----:B------:R-:W-:Y:S02]  /*5580*/  LOP3.LUT R46, R57, R51, R50, 0xb8, !PT ;  /* 0x00000033392e7212 */ /* 0x000fe400078eb832 */
[----:B------:R-:W-:Y:S01]  /*5590*/  LOP3.LUT R3, R12, R3, R2, 0x96, !PT ;  /* 0x000000030c037212 */ /* 0x000fe200078e9602 */
[----:B------:R-:W-:Y:S01]  /*55a0*/  IMAD.U32 R12, R56, 0x100, R45 ;  /* 0x00000100380c7824 */ /* 0x000fe200078e002d */
[----:B------:R-:W-:Y:S02]  /*55b0*/  LOP3.LUT R68, R65, R68, R64, 0xe8, !PT ;  /* 0x0000004441447212 */ /* 0x000fe400078ee840 */
[----:B------:R-:W-:Y:S02]  /*55c0*/  IADD3 R43, PT, PT, R43, R46, R58 ;  /* 0x0000002e2b2b7210 */ /* 0x000fe40007ffe03a */
[----:B------:R-:W-:Y:S02]  /*55d0*/  IADD3 R60, PT, PT, R3, R60, R68 ;  /* 0x0000003c033c7210 */ /* 0x000fe40007ffe044 */
[----:B------:R-:W0:Y:S01]  /*55e0*/  LDC.64 R2, c[0x3][0x28] ;  /* 0x00c00a00ff027b82 */ /* 0x000e220000000a00 */
[----:B------:R-:W-:Y:S01]  /*55f0*/  IADD3 R13, PT, PT, R12, R13, R43 ;  /* 0x0000000d0c0d7210 */ /* 0x000fe20007ffe02b */
[----:B------:R-:W-:-:S04]  /*5600*/  IMAD R41, R42, 0x100, R41 ;  /* 0x000001002a297824 */ /* 0x000fc800078e0229 */
[C---:B------:R-:W-:Y:S01]  /*5610*/  IMAD.IADD R42, R60.reuse, 0x1, R13 ;  /* 0x000000013c2a7824 */ /* 0x040fe200078e020d */
[----:B------:R-:W-:Y:S01]  /*5620*/  SHF.R.W.U32 R43, R60, 0x16, R60 ;  /* 0x000000163c2b7819 */ /* 0x000fe20000001e3c */
[----:B------:R-:W-:-:S03]  /*5630*/  IMAD R56, R41, 0x100, R40 ;  /* 0x0000010029387824 */ /* 0x000fc600078e0228 */
[C-C-:B------:R-:W-:Y:S02]  /*5640*/  SHF.R.W.U32 R45, R42.reuse, 0x6, R42.reuse ;  /* 0x000000062a2d7819 */ /* 0x140fe40000001e2a */
[C-C-:B------:R-:W-:Y:S02]  /*5650*/  SHF.R.W.U32 R46, R42.reuse, 0xb, R42.reuse ;  /* 0x0000000b2a2e7819 */ /* 0x140fe40000001e2a */
[----:B------:R-:W-:Y:S02]  /*5660*/  SHF.R.W.U32 R47, R42, 0x19, R42 ;  /* 0x000000192a2f7819 */ /* 0x000fe40000001e2a */
[C-C-:B------:R-:W-:Y:S02]  /*5670*/  SHF.R.W.U32 R40, R60.reuse, 0x2, R60.reuse ;  /* 0x000000023c287819 */ /* 0x140fe40000001e3c */
[----:B------:R-:W-:Y:S02]  /*5680*/  SHF.R.W.U32 R41, R60, 0xd, R60 ;  /* 0x0000000d3c297819 */ /* 0x000fe40000001e3c */
[----:B------:R-:W-:-:S02]  /*5690*/  LOP3.LUT R46, R47, R46, R45, 0x96, !PT ;  /* 0x0000002e2f2e7212 */ /* 0x000fc400078e962d */
[----:B------:R-:W-:Y:S01]  /*56a0*/  LOP3.LUT R45, R50, R42, R51, 0xb8, !PT ;  /* 0x0000002a322d7212 */ /* 0x000fe200078eb833 */
[----:B------:R-:W-:Y:S01]  /*56b0*/  IMAD.U32 R39, R56, 0x100, R39 ;  /* 0x0000010038277824 */ /* 0x000fe200078e0027 */
[----:B------:R-:W-:Y:S02]  /*56c0*/  LOP3.LUT R40, R43, R41, R40, 0x96, !PT ;  /* 0x000000292b287212 */ /* 0x000fe400078e9628 */
[----:B------:R-:W-:Y:S02]  /*56d0*/  LOP3.LUT R65, R64, R65, R60, 0xe8, !PT ;  /* 0x0000004140417212 */ /* 0x000fe400078ee83c */
[----:B------:R-:W-:Y:S02]  /*56e0*/  IADD3 R45, PT, PT, R46, R45, R57 ;  /* 0x0000002d2e2d7210 */ /* 0x000fe40007ffe039 */
[----:B------:R-:W-:Y:S02]  /*56f0*/  IADD3 R59, PT, PT, R40, R59, R65 ;  /* 0x0000003b283b7210 */ /* 0x000fe40007ffe041 */
[----:B0-----:R-:W-:Y:S01]  /*5700*/  IADD3 R40, PT, PT, R39, R2, R45 ;  /* 0x0000000227287210 */ /* 0x001fe20007ffe02d */
[----:B------:R-:W-:-:S04]  /*5710*/  IMAD R47, R35, 0x100, R36 ;  /* 0x00000100232f7824 */ /* 0x000fc800078e0224 */
[C---:B------:R-:W-:Y:S01]  /*5720*/  IMAD.IADD R41, R59.reuse, 0x1, R40 ;  /* 0x000000013b297824 */ /* 0x040fe200078e0228 */
[--C-:B------:R-:W-:Y:S01]  /*5730*/  SHF.R.W.U32 R2, R59, 0x2, R59.reuse ;  /* 0x000000023b027819 */ /* 0x100fe20000001e3b */
[----:B------:R-:W-:Y:S01]  /*5740*/  IMAD R56, R47, 0x100, R38 ;  /* 0x000001002f387824 */ /* 0x000fe200078e0226 */
[----:B------:R-:W-:Y:S02]  /*5750*/  SHF.R.W.U32 R35, R59, 0xd, R59 ;  /* 0x0000000d3b237819 */ /* 0x000fe40000001e3b */
[C-C-:B------:R-:W-:Y:S02]  /*5760*/  SHF.R.W.U32 R43, R41.reuse, 0x6, R41.reuse ;  /* 0x00000006292b7819 */ /* 0x140fe40000001e29 */
[C-C-:B------:R-:W-:Y:S02]  /*5770*/  SHF.R.W.U32 R46, R41.reuse, 0xb, R41.reuse ;  /* 0x0000000b292e7819 */ /* 0x140fe40000001e29 */
[----:B------:R-:W-:Y:S02]  /*5780*/  SHF.R.W.U32 R45, R41, 0x19, R41 ;  /* 0x00000019292d7819 */ /* 0x000fe40000001e29 */
[----:B------:R-:W-:-:S02]  /*5790*/  SHF.R.W.U32 R36, R59, 0x16, R59 ;  /* 0x000000163b247819 */ /* 0x000fc40000001e3b */
[----:B------:R-:W-:Y:S02]  /*57a0*/  LOP3.LUT R43, R45, R46, R43, 0x96, !PT ;  /* 0x0000002e2d2b7212 */ /* 0x000fe400078e962b */
[----:B------:R-:W-:Y:S02]  /*57b0*/  LOP3.LUT R38, R51, R41, R42, 0xb8, !PT ;  /* 0x0000002933267212 */ /* 0x000fe400078eb82a */
[----:B------:R-:W-:Y:S01]  /*57c0*/  LOP3.LUT R35, R36, R35, R2, 0x96, !PT ;  /* 0x0000002324237212 */ /* 0x000fe200078e9602 */
[----:B------:R-:W-:Y:S01]  /*57d0*/  IMAD.U32 R2, R56, 0x100, R37 ;  /* 0x0000010038027824 */ /* 0x000fe200078e0025 */
[----:B------:R-:W-:Y:S01]  /*57e0*/  LOP3.LUT R64, R60, R64, R59, 0xe8, !PT ;  /* 0x000000403c407212 */ /* 0x000fe200078ee83b */
[----:B------:R-:W0:Y:S01]  /*57f0*/  LDC.64 R36, c[0x3][0x30] ;  /* 0x00c00c00ff247b82 */ /* 0x000e220000000a00 */
[----:B------:R-:W-:Y:S02]  /*5800*/  IADD3 R38, PT, PT, R43, R38, R50 ;  /* 0x000000262b267210 */ /* 0x000fe40007ffe032 */
[----:B------:R-:W-:-:S02]  /*5810*/  IADD3 R52, PT, PT, R35, R52, R64 ;  /* 0x0000003423347210 */ /* 0x000fc40007ffe040 */
        /* <DEDUP_REMOVED lines=10> */
[--C-:B------:R-:W-:Y:S02]  /*58c0*/  SHF.R.W.U32 R32, R52, 0x16, R52.reuse ;  /* 0x0000001634207819 */ /* 0x100fe40000001e34 */
        /* <DEDUP_REMOVED lines=18> */
[----:B--2---:R-:W-:Y:S01]  /*59f0*/  IMAD.U32 R26, R38, 0x100, R29 ;  /* 0x00000100261a7824 */ /* 0x004fe200078e001d */
[----:B------:R-:W-:Y:S02]  /*5a00*/  LOP3.LUT R28, R27, R28, R3, 0x96, !PT ;  /* 0x0000001c1b1c7212 */ /* 0x000fe400078e9603 */
[----:B------:R-:W-:Y:S02]  /*5a10*/  LOP3.LUT R59, R52, R59, R48, 0xe8, !PT ;  /* 0x0000003b343b7212 */ /* 0x000fe400078ee830 */
[----:B------:R-:W-:Y:S02]  /*5a20*/  IADD3 R32, PT, PT, R43, R32, R42 ;  /* 0x000000202b207210 */ /* 0x000fe40007ffe02a */
[----:B------:R-:W-:Y:S02]  /*5a30*/  IADD3 R13, PT, PT, R28, R13, R59 ;  /* 0x0000000d1c0d7210 */ /* 0x000fe40007ffe03b */
[----:B------:R-:W-:Y:S01]  /*5a40*/  IADD3 R37, PT, PT, R26, R37, R32 ;  /* 0x000000251a257210 */ /* 0x000fe20007ffe020 */
[----:B------:R-:W0:Y:S01]  /*5a50*/  LDC.64 R28, c[0x3][0x38] ;  /* 0x00c00e00ff1c7b82 */ /* 0x000e220000000a00 */
[----:B---3--:R-:W-:-:S03]  /*5a60*/  IMAD R43, R19, 0x100, R18 ;  /* 0x00000100132b7824 */ /* 0x008fc600078e0212 */
[----:B------:R-:W-:Y:S02]  /*5a70*/  IMAD.IADD R27, R13, 0x1, R37 ;  /* 0x000000010d1b7824 */ /* 0x000fe400078e0225 */
[----:B----4-:R-:W-:-:S03]  /*5a80*/  IMAD R43, R43, 0x100, R20 ;  /* 0x000001002b2b7824 */ /* 0x010fc600078e0214 */
[C-C-:B------:R-:W-:Y:S02]  /*5a90*/  SHF.R.W.U32 R3, R27.reuse, 0x6, R27.reuse ;  /* 0x000000061b037819 */ /* 0x140fe40000001e1b */
[C-C-:B------:R-:W-:Y:S02]  /*5aa0*/  SHF.R.W.U32 R18, R27.reuse, 0xb, R27.reuse ;  /* 0x0000000b1b127819 */ /* 0x140fe40000001e1b */
[----:B------:R-:W-:Y:S01]  /*5ab0*/  SHF.R.W.U32 R19, R27, 0x19, R27 ;  /* 0x000000191b137819 */ /* 0x000fe20000001e1b */
[----:B------:R-:W-:Y:S01]  /*5ac0*/  IMAD.SHL.U32 R43, R43, 0x100, RZ ;  /* 0x000001002b2b7824 */ /* 0x000fe200078e00ff */
[----:B------:R-:W-:Y:S02]  /*5ad0*/  LOP3.LUT R32, R31, R27, R30, 0xb8, !PT ;  /* 0x0000001b1f207212 */ /* 0x000fe400078eb81e */
[----:B------:R-:W-:Y:S02]  /*5ae0*/  LOP3.LUT R20, R19, R18, R3, 0x96, !PT ;  /* 0x0000001213147212 */ /* 0x000fe400078e9603 */
[----:B------:R-:W-:-:S02]  /*5af0*/  SHF.R.W.U32 R3, R13, 0x2, R13 ;  /* 0x000000020d037819 */ /* 0x000fc40000001e0d */
[C-C-:B------:R-:W-:Y:S02]  /*5b00*/  SHF.R.W.U32 R18, R13.reuse, 0xd, R13.reuse ;  /* 0x0000000d0d127819 */ /* 0x140fe40000001e0d */
[----:B------:R-:W-:Y:S02]  /*5b10*/  SHF.R.W.U32 R19, R13, 0x16, R13 ;  /* 0x000000160d137819 */ /* 0x000fe40000001e0d */
[----:B------:R-:W-:Y:S02]  /*5b20*/  IADD3 R20, PT, PT, R20, R32, R41 ;  /* 0x0000002014147210 */ /* 0x000fe40007ffe029 */
[----:B------:R-:W-:Y:S01]  /*5b30*/  LOP3.LUT R19, R19, R18, R3, 0x96, !PT ;  /* 0x0000001213137212 */ /* 0x000fe200078e9603 */
[----:B-----5:R-:W-:Y:S01]  /*5b40*/  IMAD.IADD R3, R24, 0x1, R43 ;  /* 0x0000000118037824 */ /* 0x020fe200078e022b */
[----:B------:R-:W-:-:S04]  /*5b50*/  LOP3.LUT R41, R48, R52, R13, 0xe8, !PT ;  /* 0x0000003430297212 */ /* 0x000fc800078ee80d */
[----:B------:R-:W-:Y:S02]  /*5b60*/  IADD3 R41, PT, PT, R19, R40, R41 ;  /* 0x0000002813297210 */ /* 0x000fe40007ffe029 */
[----:B0-----:R-:W-:Y:S01]  /*5b70*/  IADD3 R28, PT, PT, R3, R28, R20 ;  /* 0x0000001c031c7210 */ /* 0x001fe20007ffe014 */
        /* <DEDUP_REMOVED lines=9> */
[----:B------:R-:W-:Y:S01]  /*5c10*/  LOP3.LUT R22, R23, R22, R21, 0x96, !PT ;  /* 0x0000001617167212 */ /* 0x000fe200078e9615 */
[----:B------:R-:W-:Y:S01]  /*5c20*/  IMAD.SHL.U32 R21, R32, 0x100, RZ ;  /* 0x0000010020157824 */ /* 0x000fe200078e00ff */
[----:B------:R-:W-:Y:S02]  /*5c30*/  LOP3.LUT R23, R30, R24, R27, 0xb8, !PT ;  /* 0x000000181e177212 */ /* 0x000fe400078eb81b */
[----:B------:R-:W-:Y:S01]  /*5c40*/  LOP3.LUT R18, R20, R19, R18, 0x96, !PT ;  /* 0x0000001314127212 */ /* 0x000fe200078e9612 */
[----:B------:R-:W-:Y:S01]  /*5c50*/  IMAD.IADD R34, R34, 0x1, R21 ;  /* 0x0000000122227824 */ /* 0x000fe200078e0215 */
[----:B------:R-:W-:Y:S02]  /*5c60*/  LOP3.LUT R32, R13, R48, R41, 0xe8, !PT ;  /* 0x000000300d207212 */ /* 0x000fe400078ee829 */
[----:B------:R-:W-:Y:S02]  /*5c70*/  IADD3 R22, PT, PT, R22, R23, R31 ;  /* 0x0000001716167210 */ /* 0x000fe40007ffe01f */
[----:B------:R-:W-:-:S02]  /*5c80*/  IADD3 R32, PT, PT, R18, R35, R32 ;  /* 0x0000002312207210 */ /* 0x000fc40007ffe020 */
[----:B------:R-:W0:Y:S01]  /*5c90*/  LDC.64 R18, c[0x3][0x40] ;  /* 0x00c01000ff127b82 */ /* 0x000e220000000a00 */
[----:B------:R-:W-:Y:S02]  /*5ca0*/  IADD3 R29, PT, PT, R34, R29, R22 ;  /* 0x0000001d221d7210 */ /* 0x000fe40007ffe016 */
[----:B------:R-:W-:Y:S02]  /*5cb0*/  SHF.R.U32.HI R43, RZ, 0xa, R43 ;  /* 0x0000000aff2b7819 */ /* 0x000fe4000001162b */
[C---:B------:R-:W-:Y:S01]  /*5cc0*/  SHF.R.W.U32 R20, R3.reuse, 0x11, R3 ;  /* 0x0000001103147819 */ /* 0x040fe20000001e03 */
[----:B------:R-:W-:Y:S01]  /*5cd0*/  IMAD.IADD R22, R32, 0x1, R29 ;  /* 0x0000000120167824 */ /* 0x000fe200078e021d */
[----:B------:R-:W-:Y:S02]  /*5ce0*/  SHF.R.W.U32 R23, R3, 0x13, R3 ;  /* 0x0000001303177819 */ /* 0x000fe40000001e03 */
[C-C-:B------:R-:W-:Y:S02]  /*5cf0*/  SHF.R.W.U32 R31, R0.reuse, 0x7, R0.reuse ;  /* 0x00000007001f7819 */ /* 0x140fe40000001e00 */
[----:B------:R-:W-:-:S02]  /*5d00*/  SHF.R.W.U32 R38, R0, 0x12, R0 ;  /* 0x0000001200267819 */ /* 0x000fc40000001e00 */
[----:B------:R-:W-:Y:S02]  /*5d10*/  SHF.R.U32.HI R35, RZ, 0x3, R0 ;  /* 0x00000003ff237819 */ /* 0x000fe40000011600 */
[----:B------:R-:W-:Y:S02]  /*5d20*/  LOP3.LUT R20, R23, R43, R20, 0x96, !PT ;  /* 0x0000002b17147212 */ /* 0x000fe400078e9614 */
[C-C-:B------:R-:W-:Y:S02]  /*5d30*/  SHF.R.W.U32 R40, R22.reuse, 0x6, R22.reuse ;  /* 0x0000000616287819 */ /* 0x140fe40000001e16 */
[C-C-:B------:R-:W-:Y:S02]  /*5d40*/  SHF.R.W.U32 R43, R22.reuse, 0xb, R22.reuse ;  /* 0x0000000b162b7819 */ /* 0x140fe40000001e16 */
[----:B------:R-:W-:Y:S02]  /*5d50*/  SHF.R.W.U32 R42, R22, 0x19, R22 ;  /* 0x00000019162a7819 */ /* 0x000fe40000001e16 */
[----:B------:R-:W-:-:S02]  /*5d60*/  LOP3.LUT R31, R38, R35, R31, 0x96, !PT ;  /* 0x00000023261f7212 */ /* 0x000fc400078e961f */
[----:B------:R-:W-:Y:S02]  /*5d70*/  IADD3 R20, PT, PT, R17, R20, R12 ;  /* 0x0000001411147210 */ /* 0x000fe40007ffe00c */
[C-C-:B------:R-:W-:Y:S02]  /*5d80*/  SHF.R.W.U32 R23, R32.reuse, 0x2, R32.reuse ;  /* 0x0000000220177819 */ /* 0x140fe40000001e20 */
[C-C-:B------:R-:W-:Y:S02]  /*5d90*/  SHF.R.W.U32 R38, R32.reuse, 0xd, R32.reuse ;  /* 0x0000000d20267819 */ /* 0x140fe40000001e20 */
[----:B------:R-:W-:Y:S02]  /*5da0*/  SHF.R.W.U32 R35, R32, 0x16, R32 ;  /* 0x0000001620237819 */ /* 0x000fe40000001e20 */
[----:B------:R-:W-:Y:S02]  /*5db0*/  LOP3.LUT R43, R42, R43, R40, 0x96, !PT ;  /* 0x0000002b2a2b7212 */ /* 0x000fe400078e9628 */
[----:B------:R-:W-:-:S02]  /*5dc0*/  LOP3.LUT R40, R27, R22, R24, 0xb8, !PT ;  /* 0x000000161b287212 */ /* 0x000fc400078eb818 */
[----:B------:R-:W-:Y:S01]  /*5dd0*/  LOP3.LUT R17, R41, R13, R32, 0xe8, !PT ;  /* 0x0000000d29117212 */ /* 0x000fe200078ee820 */
[----:B------:R-:W-:Y:S01]  /*5de0*/  IMAD.IADD R13, R31, 0x1, R20 ;  /* 0x000000011f0d7824 */ /* 0x000fe200078e0214 */
[----:B------:R-:W-:Y:S02]  /*5df0*/  LOP3.LUT R23, R35, R38, R23, 0x96, !PT ;  /* 0x0000002623177212 */ /* 0x000fe400078e9617 */
[----:B------:R-:W-:Y:S02]  /*5e00*/  IADD3 R40, PT, PT, R43, R40, R30 ;  /* 0x000000282b287210 */ /* 0x000fe40007ffe01e */
[----:B------:R-:W-:Y:S02]  /*5e10*/  IADD3 R36, PT, PT, R23, R36, R17 ;  /* 0x0000002417247210 */ /* 0x000fe40007ffe011 */
[----:B0-----:R-:W-:Y:S02]  /*5e20*/  IADD3 R23, PT, PT, R13, R18, R40 ;  /* 0x000000120d177210 */ /* 0x001fe40007ffe028 */
[----:B------:R-:W-:-:S02]  /*5e30*/  SHF.R.W.U32 R20, R15, 0x7, R15 ;  /* 0x000000070f147819 */ /* 0x000fc40000001e0f */
[----:B------:R-:W-:Y:S01]  /*5e40*/  SHF.R.W.U32 R35, R15, 0x12, R15 ;  /* 0x000000120f237819 */ /* 0x000fe20000001e0f */
[----:B------:R-:W-:Y:S01]  /*5e50*/  IMAD.IADD R31, R36, 0x1, R23 ;  /* 0x00000001241f7824 */ /* 0x000fe200078e0217 */
[----:B------:R-:W-:Y:S02]  /*5e60*/  SHF.R.U32.HI R30, RZ, 0x3, R15 ;  /* 0x00000003ff1e7819 */ /* 0x000fe4000001160f */
[----:B------:R-:W-:Y:S02]  /*5e70*/  SHF.R.U32.HI R21, RZ, 0xa, R21 ;  /* 0x0000000aff157819 */ /* 0x000fe40000011615 */
[C-C-:B------:R-:W-:Y:S02]  /*5e80*/  SHF.R.W.U32 R17, R34.reuse, 0x11, R34.reuse ;  /* 0x0000001122117819 */ /* 0x140fe40000001e22 */
[----:B------:R-:W-:Y:S02]  /*5e90*/  SHF.R.W.U32 R18, R34, 0x13, R34 ;  /* 0x0000001322127819 */ /* 0x000fe40000001e22 */
[----:B------:R-:W-:-:S02]  /*5ea0*/  LOP3.LUT R20, R35, R30, R20, 0x96, !PT ;  /* 0x0000001e23147212 */ /* 0x000fc400078e9614 */
[----:B------:R-:W-:Y:S02]  /*5eb0*/  LOP3.LUT R17, R18, R21, R17, 0x96, !PT ;  /* 0x0000001512117212 */ /* 0x000fe400078e9611 */
[C-C-:B------:R-:W-:Y:S02]  /*5ec0*/  SHF.R.W.U32 R35, R31.reuse, 0x6, R31.reuse ;  /* 0x000000061f237819 */ /* 0x140fe40000001e1f */
[C-C-:B------:R-:W-:Y:S02]  /*5ed0*/  SHF.R.W.U32 R38, R31.reuse, 0xb, R31.reuse ;  /* 0x0000000b1f267819 */ /* 0x140fe40000001e1f */
[----:B------:R-:W-:Y:S02]  /*5ee0*/  SHF.R.W.U32 R40, R31, 0x19, R31 ;  /* 0x000000191f287819 */ /* 0x000fe40000001e1f */
[----:B------:R-:W-:Y:S02]  /*5ef0*/  IADD3 R17, PT, PT, R0, R17, R39 ;  /* 0x0000001100117210 */ /* 0x000fe40007ffe027 */
[----:B------:R-:W-:-:S02]  /*5f00*/  LOP3.LUT R38, R40, R38, R35, 0x96, !PT ;  /* 0x0000002628267212 */ /* 0x000fc400078e9623 */
[C-C-:B------:R-:W-:Y:S02]  /*5f10*/  SHF.R.W.U32 R18, R36.reuse, 0x2, R36.reuse ;  /* 0x0000000224127819 */ /* 0x140fe40000001e24 */
[C-C-:B------:R-:W-:Y:S02]  /*5f20*/  SHF.R.W.U32 R21, R36.reuse, 0xd, R36.reuse ;  /* 0x0000000d24157819 */ /* 0x140fe40000001e24 */
[----:B------:R-:W-:Y:S02]  /*5f30*/  SHF.R.W.U32 R30, R36, 0x16, R36 ;  /* 0x00000016241e7819 */ /* 0x000fe40000001e24 */
[----:B------:R-:W-:Y:S01]  /*5f40*/  LOP3.LUT R35, R24, R31, R22, 0xb8, !PT ;  /* 0x0000001f18237212 */ /* 0x000fe200078eb816 */
[----:B------:R-:W-:Y:S01]  /*5f50*/  IMAD.IADD R0, R20, 0x1, R17 ;  /* 0x0000000114007824 */ /* 0x000fe200078e0211 */
[----:B------:R-:W-:Y:S02]  /*5f60*/  LOP3.LUT R18, R30, R21, R18, 0x96, !PT ;  /* 0x000000151e127212 */ /* 0x000fe400078e9612 */
[----:B------:R-:W-:Y:S01]  /*5f70*/  LOP3.LUT R41, R32, R41, R36, 0xe8, !PT ;  /* 0x0000002920297212 */ /* 0x000fe200078ee824 */
[----:B------:R-:W0:Y:S01]  /*5f80*/  LDC.64 R20, c[0x3][0x48] ;  /* 0x00c01200ff147b82 */ /* 0x000e220000000a00 */
[----:B------:R-:W-:-:S02]  /*5f90*/  IADD3 R27, PT, PT, R38, R35, R27 ;  /* 0x00000023261b7210 */ /* 0x000fc40007ffe01b */
[----:B------:R-:W-:Y:S02]  /*5fa0*/  IADD3 R37, PT, PT, R18, R37, R41 ;  /* 0x0000002512257210 */ /* 0x000fe40007ffe029 */
[----:B------:R-:W-:Y:S02]  /*5fb0*/  IADD3 R27, PT, PT, R0, R19, R27 ;  /* 0x00000013001b7210 */ /* 0x000fe40007ffe01b */
[C-C-:B------:R-:W-:Y:S02]  /*5fc0*/  SHF.R.W.U32 R17, R13.reuse, 0x11, R13.reuse ;  /* 0x000000110d117819 */ /* 0x140fe40000001e0d */
[----:B------:R-:W-:Y:S01]  /*5fd0*/  SHF.R.W.U32 R18, R13, 0x13, R13 ;  /* 0x000000130d127819 */ /* 0x000fe20000001e0d */
[----:B------:R-:W-:Y:S01]  /*5fe0*/  IMAD.IADD R30, R37, 0x1, R27 ;  /* 0x00000001251e7824 */ /* 0x000fe200078e021b */
[----:B------:R-:W-:Y:S02]  /*5ff0*/  SHF.R.U32.HI R19, RZ, 0xa, R13 ;  /* 0x0000000aff137819 */ /* 0x000fe4000001160d */
[----:B------:R-:W-:-:S02]  /*6000*/  SHF.R.W.U32 R35, R16, 0x7, R16 ;  /* 0x0000000710237819 */ /* 0x000fc40000001e10 */
[--C-:B------:R-:W-:Y:S02]  /*6010*/  SHF.R.W.U32 R38, R16, 0x12, R16.reuse ;  /* 0x0000001210267819 */ /* 0x100fe40000001e10 */
[----:B------:R-:W-:Y:S02]  /*6020*/  SHF.R.U32.HI R40, RZ, 0x3, R16 ;  /* 0x00000003ff287819 */ /* 0x000fe40000011610 */
[----:B------:R-:W-:Y:S02]  /*6030*/  LOP3.LUT R17, R18, R19, R17, 0x96, !PT ;  /* 0x0000001312117212 */ /* 0x000fe400078e9611 */
[C-C-:B------:R-:W-:Y:S02]  /*6040*/  SHF.R.W.U32 R41, R30.reuse, 0x6, R30.reuse ;  /* 0x000000061e297819 */ /* 0x140fe40000001e1e */
[C-C-:B------:R-:W-:Y:S02]  /*6050*/  SHF.R.W.U32 R42, R30.reuse, 0xb, R30.reuse ;  /* 0x0000000b1e2a7819 */ /* 0x140fe40000001e1e */
[----:B------:R-:W-:-:S02]  /*6060*/  SHF.R.W.U32 R43, R30, 0x19, R30 ;  /* 0x000000191e2b7819 */ /* 0x000fc40000001e1e */
[----:B------:R-:W-:Y:S02]  /*6070*/  LOP3.LUT R35, R38, R40, R35, 0x96, !PT ;  /* 0x0000002826237212 */ /* 0x000fe400078e9623 */
[----:B------:R-:W-:Y:S02]  /*6080*/  IADD3 R18, PT, PT, R15, R17, R2 ;  /* 0x000000110f127210 */ /* 0x000fe40007ffe002 */
[C-C-:B------:R-:W-:Y:S02]  /*6090*/  SHF.R.W.U32 R19, R37.reuse, 0x2, R37.reuse ;  /* 0x0000000225137819 */ /* 0x140fe40000001e25 */
[C-C-:B------:R-:W-:Y:S02]  /*60a0*/  SHF.R.W.U32 R38, R37.reuse, 0xd, R37.reuse ;  /* 0x0000000d25267819 */ /* 0x140fe40000001e25 */
[----:B------:R-:W-:Y:S02]  /*60b0*/  SHF.R.W.U32 R40, R37, 0x16, R37 ;  /* 0x0000001625287819 */ /* 0x000fe40000001e25 */
[----:B------:R-:W-:-:S02]  /*60c0*/  LOP3.LUT R41, R43, R42, R41, 0x96, !PT ;  /* 0x0000002a2b297212 */ /* 0x000fc400078e9629 */
[----:B------:R-:W-:Y:S01]  /*60d0*/  LOP3.LUT R17, R22, R30, R31, 0xb8, !PT ;  /* 0x0000001e16117212 */ /* 0x000fe200078eb81f */
[----:B------:R-:W-:Y:S01]  /*60e0*/  IMAD.IADD R15, R35, 0x1, R18 ;  /* 0x00000001230f7824 */ /* 0x000fe200078e0212 */
[----:B------:R-:W-:Y:S02]  /*60f0*/  LOP3.LUT R19, R40, R38, R19, 0x96, !PT ;  /* 0x0000002628137212 */ /* 0x000fe400078e9613 */
[----:B------:R-:W-:Y:S02]  /*6100*/  LOP3.LUT R32, R36, R32, R37, 0xe8, !PT ;  /* 0x0000002024207212 */ /* 0x000fe400078ee825 */
[----:B------:R-:W-:Y:S02]  /*6110*/  IADD3 R24, PT, PT, R41, R17, R24 ;  /* 0x0000001129187210 */ /* 0x000fe40007ffe018 */
[----:B------:R-:W-:Y:S02]  /*6120*/  IADD3 R32, PT, PT, R19, R28, R32 ;  /* 0x0000001c13207210 */ /* 0x000fe40007ffe020 */
[----:B0-----:R-:W-:-:S02]  /*6130*/  IADD3 R24, PT, PT, R15, R20, R24 ;  /* 0x000000140f187210 */ /* 0x001fc40007ffe018 */
[C-C-:B------:R-:W-:Y:S02]  /*6140*/  SHF.R.W.U32 R28, R25.reuse, 0x7, R25.reuse ;  /* 0x00000007191c7819 */ /* 0x140fe40000001e19 */
[--C-:B------:R-:W-:Y:S01]  /*6150*/  SHF.R.W.U32 R41, R25, 0x12, R25.reuse ;  /* 0x0000001219297819 */ /* 0x100fe20000001e19 */
[----:B------:R-:W-:Y:S01]  /*6160*/  IMAD.IADD R35, R32, 0x1, R24 ;  /* 0x0000000120237824 */ /* 0x000fe200078e0218 */
[----:B------:R-:W-:Y:S02]  /*6170*/  SHF.R.U32.HI R20, RZ, 0x3, R25 ;  /* 0x00000003ff147819 */ /* 0x000fe40000011619 */
[C-C-:B------:R-:W-:Y:S02]  /*6180*/  SHF.R.W.U32 R17, R0.reuse, 0x11, R0.reuse ;  /* 0x0000001100117819 */ /* 0x140fe40000001e00 */
[--C-:B------:R-:W-:Y:S02]  /*6190*/  SHF.R.W.U32 R18, R0, 0x13, R0.reuse ;  /* 0x0000001300127819 */ /* 0x100fe40000001e00 */
[----:B------:R-:W-:-:S02]  /*61a0*/  SHF.R.U32.HI R19, RZ, 0xa, R0 ;  /* 0x0000000aff137819 */ /* 0x000fc40000011600 */
[----:B------:R-:W-:Y:S02]  /*61b0*/  LOP3.LUT R20, R41, R20, R28, 0x96, !PT ;  /* 0x0000001429147212 */ /* 0x000fe400078e961c */
[----:B------:R-:W-:Y:S02]  /*61c0*/  LOP3.LUT R17, R18, R19, R17, 0x96, !PT ;  /* 0x0000001312117212 */ /* 0x000fe400078e9611 */
[C-C-:B------:R-:W-:Y:S02]  /*61d0*/  SHF.R.W.U32 R38, R35.reuse, 0x6, R35.reuse ;  /* 0x0000000623267819 */ /* 0x140fe40000001e23 */
[C-C-:B------:R-:W-:Y:S02]  /*61e0*/  SHF.R.W.U32 R41, R35.reuse, 0xb, R35.reuse ;  /* 0x0000000b23297819 */ /* 0x140fe40000001e23 */
[----:B------:R-:W-:Y:S02]  /*61f0*/  SHF.R.W.U32 R40, R35, 0x19, R35 ;  /* 0x0000001923287819 */ /* 0x000fe40000001e23 */
[----:B------:R-:W-:-:S02]  /*6200*/  SHF.R.W.U32 R18, R32, 0x2, R32 ;  /* 0x0000000220127819 */ /* 0x000fc40000001e20 */
[C-C-:B------:R-:W-:Y:S02]  /*6210*/  SHF.R.W.U32 R19, R32.reuse, 0xd, R32.reuse ;  /* 0x0000000d20137819 */ /* 0x140fe40000001e20 */
[----:B------:R-:W-:Y:S02]  /*6220*/  SHF.R.W.U32 R28, R32, 0x16, R32 ;  /* 0x00000016201c7819 */ /* 0x000fe40000001e20 */
[----:B------:R-:W-:Y:S02]  /*6230*/  IADD3 R17, PT, PT, R16, R17, R33 ;  /* 0x0000001110117210 */ /* 0x000fe40007ffe021 */
[----:B------:R-:W-:Y:S02]  /*6240*/  LOP3.LUT R43, R40, R41, R38, 0x96, !PT ;  /* 0x00000029282b7212 */ /* 0x000fe400078e9626 */
[----:B------:R-:W-:Y:S02]  /*6250*/  LOP3.LUT R38, R31, R35, R30, 0xb8, !PT ;  /* 0x000000231f267212 */ /* 0x000fe400078eb81e */
[----:B------:R-:W-:-:S02]  /*6260*/  LOP3.LUT R18, R28, R19, R18, 0x96, !PT ;  /* 0x000000131c127212 */ /* 0x000fc400078e9612 */
[----:B------:R-:W-:Y:S01]  /*6270*/  LOP3.LUT R41, R37, R36, R32, 0xe8, !PT ;  /* 0x0000002425297212 */ /* 0x000fe200078ee820 */
[----:B------:R-:W-:Y:S01]  /*6280*/  IMAD.IADD R16, R20, 0x1, R17 ;  /* 0x0000000114107824 */ /* 0x000fe200078e0211 */
[----:B------:R-:W-:Y:S02]  /*6290*/  IADD3 R28, PT, PT, R43, R38, R22 ;  /* 0x000000262b1c7210 */ /* 0x000fe40007ffe016 */
[----:B------:R-:W-:Y:S02]  /*62a0*/  IADD3 R41, PT, PT, R18, R29, R41 ;  /* 0x0000001d12297210 */ /* 0x000fe40007ffe029 */
[----:B------:R-:W0:Y:S01]  /*62b0*/  LDC.64 R18, c[0x3][0x50] ;  /* 0x00c01400ff127b82 */ /* 0x000e220000000a00 */
[----:B------:R-:W-:Y:S02]  /*62c0*/  IADD3 R28, PT, PT, R16, R21, R28 ;  /* 0x00000015101c7210 */ /* 0x000fe40007ffe01c */
[C-C-:B------:R-:W-:Y:S02]  /*62d0*/  SHF.R.W.U32 R17, R15.reuse, 0x11, R15.reuse ;  /* 0x000000110f117819 */ /* 0x140fe40000001e0f */
[--C-:B------:R-:W-:Y:S01]  /*62e0*/  SHF.R.W.U32 R20, R15, 0x13, R15.reuse ;  /* 0x000000130f147819 */ /* 0x100fe20000001e0f */
[----:B------:R-:W-:Y:S01]  /*62f0*/  IMAD.IADD R22, R41, 0x1, R28 ;  /* 0x0000000129167824 */ /* 0x000fe200078e021c */
[----:B------:R-:W-:-:S02]  /*6300*/  SHF.R.U32.HI R21, RZ, 0xa, R15 ;  /* 0x0000000aff157819 */ /* 0x000fc4000001160f */
[C-C-:B------:R-:W-:Y:S02]  /*6310*/  SHF.R.W.U32 R29, R44.reuse, 0x7, R44.reuse ;  /* 0x000000072c1d7819 */ /* 0x140fe40000001e2c */
[--C-:B------:R-:W-:Y:S02]  /*6320*/  SHF.R.W.U32 R36, R44, 0x12, R44.reuse ;  /* 0x000000122c247819 */ /* 0x100fe40000001e2c */
[----:B------:R-:W-:Y:S02]  /*6330*/  SHF.R.U32.HI R38, RZ, 0x3, R44 ;  /* 0x00000003ff267819 */ /* 0x000fe4000001162c */
[----:B------:R-:W-:Y:S02]  /*6340*/  LOP3.LUT R17, R20, R21, R17, 0x96, !PT ;  /* 0x0000001514117212 */ /* 0x000fe400078e9611 */
[C-C-:B------:R-:W-:Y:S02]  /*6350*/  SHF.R.W.U32 R40, R22.reuse, 0x6, R22.reuse ;  /* 0x0000000616287819 */ /* 0x140fe40000001e16 */
[----:B------:R-:W-:-:S02]  /*6360*/  SHF.R.W.U32 R43, R22, 0xb, R22 ;  /* 0x0000000b162b7819 */ /* 0x000fc40000001e16 */
[----:B------:R-:W-:Y:S02]  /*6370*/  SHF.R.W.U32 R42, R22, 0x19, R22 ;  /* 0x00000019162a7819 */ /* 0x000fe40000001e16 */
[----:B------:R-:W-:Y:S02]  /*6380*/  LOP3.LUT R29, R36, R38, R29, 0x96, !PT ;  /* 0x00000026241d7212 */ /* 0x000fe400078e961d */
[----:B------:R-:W-:Y:S02]  /*6390*/  IADD3 R20, PT, PT, R25, R17, R26 ;  /* 0x0000001119147210 */ /* 0x000fe40007ffe01a */
[C-C-:B------:R-:W-:Y:S02]  /*63a0*/  SHF.R.W.U32 R21, R41.reuse, 0x2, R41.reuse ;  /* 0x0000000229157819 */ /* 0x140fe40000001e29 */
[C-C-:B------:R-:W-:Y:S02]  /*63b0*/  SHF.R.W.U32 R36, R41.reuse, 0xd, R41.reuse ;  /* 0x0000000d29247819 */ /* 0x140fe40000001e29 */
[----:B------:R-:W-:-:S02]  /*63c0*/  SHF.R.W.U32 R38, R41, 0x16, R41 ;  /* 0x0000001629267819 */ /* 0x000fc40000001e29 */
[----:B------:R-:W-:Y:S02]  /*63d0*/  LOP3.LUT R40, R42, R43, R40, 0x96, !PT ;  /* 0x0000002b2a287212 */ /* 0x000fe400078e9628 */
[----:B------:R-:W-:Y:S01]  /*63e0*/  LOP3.LUT R25, R30, R22, R35, 0xb8, !PT ;  /* 0x000000161e197212 */ /* 0x000fe200078eb823 */
[----:B------:R-:W-:Y:S01]  /*63f0*/  IMAD.IADD R17, R29, 0x1, R20 ;  /* 0x000000011d117824 */ /* 0x000fe200078e0214 */
[----:B------:R-:W-:Y:S02]  /*6400*/  LOP3.LUT R36, R38, R36, R21, 0x96, !PT ;  /* 0x0000002426247212 */ /* 0x000fe400078e9615 */
[----:B------:R-:W-:Y:S02]  /*6410*/  LOP3.LUT R37, R32, R37, R41, 0xe8, !PT ;  /* 0x0000002520257212 */ /* 0x000fe400078ee829 */
[----:B------:R-:W-:Y:S02]  /*6420*/  IADD3 R25, PT, PT, R40, R25, R31 ;  /* 0x0000001928197210 */ /* 0x000fe40007ffe01f */
[----:B------:R-:W-:-:S02]  /*6430*/  IADD3 R36, PT, PT, R36, R23, R37 ;  /* 0x0000001724247210 */ /* 0x000fc40007ffe025 */
[----:B0-----:R-:W-:Y:S02]  /*6440*/  IADD3 R29, PT, PT, R17, R18, R25 ;  /* 0x00000012111d7210 */ /* 0x001fe40007ffe019 */
[C-C-:B------:R-:W-:Y:S02]  /*6450*/  SHF.R.W.U32 R23, R53.reuse, 0x7, R53.reuse ;  /* 0x0000000735177819 */ /* 0x140fe40000001e35 */
[----:B------:R-:W-:Y:S01]  /*6460*/  SHF.R.W.U32 R38, R53, 0x12, R53 ;  /* 0x0000001235267819 */ /* 0x000fe20000001e35 */
[----:B------:R-:W-:Y:S01]  /*6470*/  IMAD.IADD R25, R36, 0x1, R29 ;  /* 0x0000000124197824 */ /* 0x000fe200078e021d */
[----:B------:R-:W-:Y:S02]  /*6480*/  SHF.R.U32.HI R31, RZ, 0x3, R53 ;  /* 0x00000003ff1f7819 */ /* 0x000fe40000011635 */
[C-C-:B------:R-:W-:Y:S02]  /*6490*/  SHF.R.W.U32 R18, R16.reuse, 0x11, R16.reuse ;  /* 0x0000001110127819 */ /* 0x140fe40000001e10 */
[----:B------:R-:W-:-:S02]  /*64a0*/  SHF.R.W.U32 R21, R16, 0x13, R16 ;  /* 0x0000001310157819 */ /* 0x000fc40000001e10 */
[----:B------:R-:W-:Y:S02]  /*64b0*/  SHF.R.U32.HI R20, RZ, 0xa, R16 ;  /* 0x0000000aff147819 */ /* 0x000fe40000011610 */
[----:B------:R-:W-:Y:S02]  /*64c0*/  LOP3.LUT R23, R38, R31, R23, 0x96, !PT ;  /* 0x0000001f26177212 */ /* 0x000fe400078e9617 */
[----:B------:R-:W-:Y:S02]  /*64d0*/  LOP3.LUT R18, R21, R20, R18, 0x96, !PT ;  /* 0x0000001415127212 */ /* 0x000fe400078e9612 */
[C-C-:B------:R-:W-:Y:S02]  /*64e0*/  SHF.R.W.U32 R37, R25.reuse, 0x6, R25.reuse ;  /* 0x0000000619257819 */ /* 0x140fe40000001e19 */
[C-C-:B------:R-:W-:Y:S02]  /*64f0*/  SHF.R.W.U32 R38, R25.reuse, 0xb, R25.reuse ;  /* 0x0000000b19267819 */ /* 0x140fe40000001e19 */
[----:B------:R-:W-:-:S02]  /*6500*/  SHF.R.W.U32 R40, R25, 0x19, R25 ;  /* 0x0000001919287819 */ /* 0x000fc40000001e19 */
[C-C-:B------:R-:W-:Y:S02]  /*6510*/  SHF.R.W.U32 R20, R36.reuse, 0x2, R36.reuse ;  /* 0x0000000224147819 */ /* 0x140fe40000001e24 */
[C-C-:B------:R-:W-:Y:S02]  /*6520*/  SHF.R.W.U32 R21, R36.reuse, 0xd, R36.reuse ;  /* 0x0000000d24157819 */ /* 0x140fe40000001e24 */
[----:B------:R-:W-:Y:S02]  /*6530*/  SHF.R.W.U32 R31, R36, 0x16, R36 ;  /* 0x00000016241f7819 */ /* 0x000fe40000001e24 */
[----:B------:R-:W-:Y:S02]  /*6540*/  IADD3 R18, PT, PT, R44, R18, R3 ;  /* 0x000000122c127210 */ /* 0x000fe40007ffe003 */
[----:B------:R-:W-:Y:S02]  /*6550*/  LOP3.LUT R43, R40, R38, R37, 0x96, !PT ;  /* 0x00000026282b7212 */ /* 0x000fe400078e9625 */
[----:B------:R-:W-:-:S02]  /*6560*/  LOP3.LUT R38, R35, R25, R22, 0xb8, !PT ;  /* 0x0000001923267212 */ /* 0x000fc400078eb816 */
[----:B------:R-:W-:Y:S01]  /*6570*/  LOP3.LUT R20, R31, R21, R20, 0x96, !PT ;  /* 0x000000151f147212 */ /* 0x000fe200078e9614 */
[----:B------:R-:W-:Y:S01]  /*6580*/  IMAD.IADD R18, R23, 0x1, R18 ;  /* 0x0000000117127824 */ /* 0x000fe200078e0212 */
[----:B------:R-:W-:Y:S02]  /*6590*/  LOP3.LUT R37, R41, R32, R36, 0xe8, !PT ;  /* 0x0000002029257212 */ /* 0x000fe400078ee824 */
[----:B------:R-:W-:Y:S02]  /*65a0*/  IADD3 R38, PT, PT, R43, R38, R30 ;  /* 0x000000262b267210 */ /* 0x000fe40007ffe01e */
[----:B------:R-:W-:Y:S02]  /*65b0*/  IADD3 R37, PT, PT, R20, R27, R37 ;  /* 0x0000001b14257210 */ /* 0x000fe40007ffe025 */
[----:B------:R-:W0:Y:S01]  /*65c0*/  LDC.64 R20, c[0x3][0x58] ;  /* 0x00c01600ff147b82 */ /* 0x000e220000000a00 */
[----:B------:R-:W-:Y:S02]  /*65d0*/  IADD3 R27, PT, PT, R18, R19, R38 ;  /* 0x00000013121b7210 */ /* 0x000fe40007ffe026 */
[----:B------:R-:W-:-:S02]  /*65e0*/  SHF.R.W.U32 R19, R17, 0x11, R17 ;  /* 0x0000001111137819 */ /* 0x000fc40000001e11 */
[----:B------:R-:W-:Y:S01]  /*65f0*/  SHF.R.W.U32 R32, R17, 0x13, R17 ;  /* 0x0000001311207819 */ /* 0x000fe20000001e11 */
[----:B------:R-:W-:Y:S01]  /*6600*/  IMAD.IADD R30, R37, 0x1, R27 ;  /* 0x00000001251e7824 */ /* 0x000fe200078e021b */
[----:B------:R-:W-:Y:S02]  /*6610*/  SHF.R.U32.HI R23, RZ, 0xa, R17 ;  /* 0x0000000aff177819 */ /* 0x000fe40000011611 */
[C-C-:B------:R-:W-:Y:S02]  /*6620*/  SHF.R.W.U32 R31, R54.reuse, 0x7, R54.reuse ;  /* 0x00000007361f7819 */ /* 0x140fe40000001e36 */
[--C-:B------:R-:W-:Y:S02]  /*6630*/  SHF.R.W.U32 R38, R54, 0x12, R54.reuse ;  /* 0x0000001236267819 */ /* 0x100fe40000001e36 */
[----:B------:R-:W-:Y:S02]  /*6640*/  SHF.R.U32.HI R40, RZ, 0x3, R54 ;  /* 0x00000003ff287819 */ /* 0x000fe40000011636 */
[----:B------:R-:W-:-:S02]  /*6650*/  LOP3.LUT R19, R32, R23, R19, 0x96, !PT ;  /* 0x0000001720137212 */ /* 0x000fc400078e9613 */
[C-C-:B------:R-:W-:Y:S02]  /*6660*/  SHF.R.W.U32 R42, R30.reuse, 0x6, R30.reuse ;  /* 0x000000061e2a7819 */ /* 0x140fe40000001e1e */
[C-C-:B------:R-:W-:Y:S02]  /*6670*/  SHF.R.W.U32 R43, R30.reuse, 0xb, R30.reuse ;  /* 0x0000000b1e2b7819 */ /* 0x140fe40000001e1e */
[----:B------:R-:W-:Y:S02]  /*6680*/  SHF.R.W.U32 R44, R30, 0x19, R30 ;  /* 0x000000191e2c7819 */ /* 0x000fe40000001e1e */
[----:B------:R-:W-:Y:S02]  /*6690*/  LOP3.LUT R31, R38, R40, R31, 0x96, !PT ;  /* 0x00000028261f7212 */ /* 0x000fe400078e961f */
        /* <DEDUP_REMOVED lines=8> */
[----:B------:R-:W-:-:S02]  /*6720*/  LOP3.LUT R41, R36, R41, R37, 0xe8, !PT ;  /* 0x0000002924297212 */ /* 0x000fc400078ee825 */
[----:B------:R-:W-:Y:S02]  /*6730*/  IADD3 R31, PT, PT, R42, R43, R35 ;  /* 0x0000002b2a1f7210 */ /* 0x000fe40007ffe023 */
[----:B------:R-:W-:Y:S02]  /*6740*/  IADD3 R24, PT, PT, R23, R24, R41 ;  /* 0x0000001817187210 */ /* 0x000fe40007ffe029 */
[----:B0-----:R-:W-:Y:S02]  /*6750*/  IADD3 R31, PT, PT, R19, R20, R31 ;  /* 0x00000014131f7210 */ /* 0x001fe40007ffe01f */
        /* <DEDUP_REMOVED lines=22> */
[----:B------:R-:W-:Y:S01]  /*68c0*/  IADD3 R41, PT, PT, R41, R28, R36 ;  /* 0x0000001c29297210 */ /* 0x000fe20007ffe024 */
[----:B------:R-:W0:Y:S01]  /*68d0*/  LDC.64 R22, c[0x3][0x60] ;  /* 0x00c01800ff167b82 */ /* 0x000e220000000a00 */
[----:B------:R-:W-:-:S02]  /*68e0*/  IADD3 R28, PT, PT, R20, R21, R42 ;  /* 0x00000015141c7210 */ /* 0x000fc40007ffe02a */
[C-C-:B------:R-:W-:Y:S02]  /*68f0*/  SHF.R.W.U32 R40, R12.reuse, 0x7, R12.reuse ;  /* 0x000000070c287819 */ /* 0x140fe40000001e0c */
[----:B------:R-:W-:Y:S01]  /*6900*/  SHF.R.W.U32 R43, R12, 0x12, R12 ;  /* 0x000000120c2b7819 */ /* 0x000fe20000001e0c */
        /* <DEDUP_REMOVED lines=10> */
[----:B------:R-:W-:-:S02]  /*69b0*/  IADD3 R21, PT, PT, R49, R21, R0 ;  /* 0x0000001531157210 */ /* 0x000fc40007ffe000 */
[----:B------:R-:W-:Y:S02]  /*69c0*/  LOP3.LUT R42, R44, R45, R42, 0x96, !PT ;  /* 0x0000002d2c2a7212 */ /* 0x000fe400078e962a */
[C-C-:B------:R-:W-:Y:S02]  /*69d0*/  SHF.R.W.U32 R36, R41.reuse, 0x2, R41.reuse ;  /* 0x0000000229247819 */ /* 0x140fe40000001e29 */
[C-C-:B------:R-:W-:Y:S02]  /*69e0*/  SHF.R.W.U32 R43, R41.reuse, 0xd, R41.reuse ;  /* 0x0000000d292b7819 */ /* 0x140fe40000001e29 */
[----:B------:R-:W-:Y:S02]  /*69f0*/  SHF.R.W.U32 R38, R41, 0x16, R41 ;  /* 0x0000001629267819 */ /* 0x000fe40000001e29 */
[----:B------:R-:W-:Y:S01]  /*6a00*/  LOP3.LUT R44, R30, R32, R35, 0xb8, !PT ;  /* 0x000000201e2c7212 */ /* 0x000fe200078eb823 */
[----:B------:R-:W-:Y:S01]  /*6a10*/  IMAD.IADD R21, R40, 0x1, R21 ;  /* 0x0000000128157824 */ /* 0x000fe200078e0215 */
[----:B------:R-:W-:-:S02]  /*6a20*/  LOP3.LUT R36, R38, R43, R36, 0x96, !PT ;  /* 0x0000002b26247212 */ /* 0x000fc400078e9624 */
[----:B------:R-:W-:Y:S02]  /*6a30*/  LOP3.LUT R37, R24, R37, R41, 0xe8, !PT ;  /* 0x0000002518257212 */ /* 0x000fe400078ee829 */
        /* <DEDUP_REMOVED lines=11> */
[----:B------:R-:W-:Y:S02]  /*6af0*/  LOP3.LUT R25, R36, R38, R25, 0x96, !PT ;  /* 0x0000002624197212 */ /* 0x000fe400078e9619 */
[----:B------:R-:W-:-:S02]  /*6b00*/  SHF.R.W.U32 R42, R37, 0x6, R37 ;  /* 0x00000006252a7819 */ /* 0x000fc40000001e25 */
[C-C-:B------:R-:W-:Y:S02]  /*6b10*/  SHF.R.W.U32 R45, R37.reuse, 0xb, R37.reuse ;  /* 0x0000000b252d7819 */ /* 0x140fe40000001e25 */
[----:B------:R-:W-:Y:S02]  /*6b20*/  SHF.R.W.U32 R44, R37, 0x19, R37 ;  /* 0x00000019252c7819 */ /* 0x000fe40000001e25 */
[C-C-:B------:R-:W-:Y:S02]  /*6b30*/  SHF.R.W.U32 R36, R29.reuse, 0x2, R29.reuse ;  /* 0x000000021d247819 */ /* 0x140fe40000001e1d */
[C-C-:B------:R-:W-:Y:S02]  /*6b40*/  SHF.R.W.U32 R43, R29.reuse, 0xd, R29.reuse ;  /* 0x0000000d1d2b7819 */ /* 0x140fe40000001e1d */
[----:B------:R-:W-:Y:S02]  /*6b50*/  SHF.R.W.U32 R38, R29, 0x16, R29 ;  /* 0x000000161d267819 */ /* 0x000fe40000001e1d */
[----:B------:R-:W-:-:S02]  /*6b60*/  IADD3 R25, PT, PT, R12, R25, R15 ;  /* 0x000000190c197210 */ /* 0x000fc40007ffe00f */
[----:B------:R-:W-:Y:S02]  /*6b70*/  LOP3.LUT R45, R44, R45, R42, 0x96, !PT ;  /* 0x0000002d2c2d7212 */ /* 0x000fe400078e962a */
        /* <DEDUP_REMOVED lines=8> */
[C-C-:B------:R-:W-:Y:S02]  /*6c00*/  SHF.R.W.U32 R42, R2.reuse, 0x7, R2.reuse ;  /* 0x00000007022a7819 */ /* 0x140fe40000001e02 */
[--C-:B------:R-:W-:Y:S01]  /*6c10*/  SHF.R.W.U32 R43, R2, 0x12, R2.reuse ;  /* 0x00000012022b7819 */ /* 0x100fe20000001e02 */
        /* <DEDUP_REMOVED lines=10> */
[----:B------:R-:W-:Y:S02]  /*6cc0*/  IADD3 R23, PT, PT, R39, R23, R16 ;  /* 0x0000001727177210 */ /* 0x000fe40007ffe010 */
        /* <DEDUP_REMOVED lines=12> */
[----:B------:R-:W-:Y:S01]  /*6d90*/  SHF.R.W.U32 R36, R12, 0x13, R12 ;  /* 0x000000130c247819 */ /* 0x000fe20000001e0c */
        /* <DEDUP_REMOVED lines=9> */
[C-C-:B------:R-:W-:Y:S02]  /*6e30*/  SHF.R.W.U32 R45, R31.reuse, 0xb, R31.reuse ;  /* 0x0000000b1f2d7819 */ /* 0x140fe40000001e1f */
[----:B------:R-:W-:Y:S02]  /*6e40*/  SHF.R.W.U32 R44, R31, 0x19, R31 ;  /* 0x000000191f2c7819 */ /* 0x000fe40000001e1f */
[C-C-:B------:R-:W-:Y:S02]  /*6e50*/  SHF.R.W.U32 R43, R39.reuse, 0xd, R39.reuse ;  /* 0x0000000d272b7819 */ /* 0x140fe40000001e27 */
[----:B------:R-:W-:Y:S02]  /*6e60*/  SHF.R.W.U32 R40, R39, 0x16, R39 ;  /* 0x0000001627287819 */ /* 0x000fe40000001e27 */
[----:B------:R-:W-:-:S02]  /*6e70*/  IADD3 R2, PT, PT, R2, R35, R17 ;  /* 0x0000002302027210 */ /* 0x000fc40007ffe011 */
[----:B------:R-:W-:Y:S02]  /*6e80*/  LOP3.LUT R45, R44, R45, R42, 0x96, !PT ;  /* 0x0000002d2c2d7212 */ /* 0x000fe400078e962a */
[----:B------:R-:W-:Y:S02]  /*6e90*/  LOP3.LUT R35, R37, R31, R30, 0xb8, !PT ;  /* 0x0000001f25237212 */ /* 0x000fe400078eb81e */
[----:B------:R-:W-:Y:S02]  /*6ea0*/  LOP3.LUT R43, R40, R43, R36, 0x96, !PT ;  /* 0x0000002b282b7212 */ /* 0x000fe400078e9624 */
[----:B------:R-:W-:Y:S01]  /*6eb0*/  LOP3.LUT R40, R38, R29, R39, 0xe8, !PT ;  /* 0x0000001d26287212 */ /* 0x000fe200078ee827 */
[----:B------:R-:W-:Y:S01]  /*6ec0*/  IMAD.IADD R2, R41, 0x1, R2 ;  /* 0x0000000129027824 */ /* 0x000fe200078e0202 */
        /* <DEDUP_REMOVED lines=96> */
[----:B------:R-:W-:Y:S01]  /*74d0*/  LOP3.LUT R43, R42, R43, R26, 0x96, !PT ;  /* 0x0000002b2a2b7212 */ /* 0x000fe200078e961a */
[----:B------:R-:W0:Y:S01]  /*74e0*/  LDC.64 R28, c[0x3][0x80] ;  /* 0x00c02000ff1c7b82 */ /* 0x000e220000000a00 */
[----:B------:R-:W-:Y:S02]  /*74f0*/  LOP3.LUT R41, R39, R41, R40, 0xe8, !PT ;  /* 0x0000002927297212 */ /* 0x000fe400078ee828 */
[----:B------:R-:W-:Y:S02]  /*7500*/  IADD3 R34, PT, PT, R45, R34, R36 ;  /* 0x000000222d227210 */ /* 0x000fe40007ffe024 */
[----:B------:R-:W-:-:S02]  /*7510*/  IADD3 R41, PT, PT, R43, R32, R41 ;  /* 0x000000202b297210 */ /* 0x000fc40007ffe029 */
        /* <DEDUP_REMOVED lines=47> */
[----:B------:R-:W0:Y:S01]  /*7810*/  LDC.64 R26, c[0x3][0x88] ;  /* 0x00c02200ff1a7b82 */ /* 0x000e220000000a00 */
        /* <DEDUP_REMOVED lines=46> */
[----:B------:R-:W-:Y:S01]  /*7b00*/  LOP3.LUT R42, R39, R42, R38, 0xe8, !PT ;  /* 0x0000002a272a7212 */ /* 0x000fe200078ee826 */
[----:B------:R-:W0:Y:S01]  /*7b10*/  LDC.64 R28, c[0x3][0x90] ;  /* 0x00c02400ff1c7b82 */ /* 0x000e220000000a00 */
        /* <DEDUP_REMOVED lines=374> */
[--C-:B------:R-:W-:Y:S02]  /*9280*/  SHF.R.W.U32 R40, R17, 0x7, R17.reuse ;  /* 0x0000000711287819 */ /* 0x100fe40000001e11 */
[----:B------:R-:W-:Y:S02]  /*9290*/  LOP3.LUT R26, R41, R26, R36, 0x96, !PT ;  /* 0x0000001a291a7212 */ /* 0x000fe400078e9624 */
[--C-:B------:R-:W-:Y:S02]  /*92a0*/  SHF.R.W.U32 R41, R17, 0x12, R17.reuse ;  /* 0x0000001211297819 */ /* 0x100fe40000001e11 */
[----:B------:R-:W-:Y:S02]  /*92b0*/  SHF.R.U32.HI R36, RZ, 0x3, R17 ;  /* 0x00000003ff247819 */ /* 0x000fe40000011611 */
[C-C-:B------:R-:W-:Y:S02]  /*92c0*/  SHF.R.W.U32 R42, R34.reuse, 0x6, R34.reuse ;  /* 0x00000006222a7819 */ /* 0x140fe40000001e22 */
[----:B------:R-:W-:-:S02]  /*92d0*/  SHF.R.W.U32 R43, R34, 0xb, R34 ;  /* 0x0000000b222b7819 */ /* 0x000fc40000001e22 */
[----:B------:R-:W-:Y:S02]  /*92e0*/  SHF.R.W.U32 R44, R34, 0x19, R34 ;  /* 0x00000019222c7819 */ /* 0x000fe40000001e22 */
[----:B------:R-:W-:Y:S02]  /*92f0*/  LOP3.LUT R36, R41, R36, R40, 0x96, !PT ;  /* 0x0000002429247212 */ /* 0x000fe400078e9628 */
[----:B------:R-:W-:Y:S02]  /*9300*/  IADD3 R41, PT, PT, R16, R26, R25 ;  /* 0x0000001a10297210 */ /* 0x000fe40007ffe019 */
[----:B------:R-:W-:Y:S02]  /*9310*/  LOP3.LUT R42, R44, R43, R42, 0x96, !PT ;  /* 0x0000002b2c2a7212 */ /* 0x000fe400078e962a */
[C-C-:B------:R-:W-:Y:S02]  /*9320*/  SHF.R.W.U32 R26, R37.reuse, 0x2, R37.reuse ;  /* 0x00000002251a7819 */ /* 0x140fe40000001e25 */
[----:B------:R-:W-:-:S02]  /*9330*/  SHF.R.W.U32 R43, R37, 0xd, R37 ;  /* 0x0000000d252b7819 */ /* 0x000fc40000001e25 */
[----:B------:R-:W-:Y:S02]  /*9340*/  SHF.R.W.U32 R40, R37, 0x16, R37 ;  /* 0x0000001625287819 */ /* 0x000fe40000001e25 */
[----:B------:R-:W-:Y:S01]  /*9350*/  LOP3.LUT R44, R28, R34, R33, 0xb8, !PT ;  /* 0x000000221c2c7212 */ /* 0x000fe200078eb821 */
[----:B------:R-:W-:Y:S01]  /*9360*/  IMAD.IADD R16, R36, 0x1, R41 ;  /* 0x0000000124107824 */ /* 0x000fe200078e0229 */
[----:B------:R-:W-:Y:S02]  /*9370*/  LOP3.LUT R43, R40, R43, R26, 0x96, !PT ;  /* 0x0000002b282b7212 */ /* 0x000fe400078e961a */
[----:B------:R-:W-:Y:S02]  /*9380*/  IADD3 R42, PT, PT, R42, R44, R39 ;  /* 0x0000002c2a2a7210 */ /* 0x000fe40007ffe027 */
[----:B------:R-:W-:Y:S02]  /*9390*/  LOP3.LUT R36, R38, R35, R37, 0xe8, !PT ;  /* 0x0000002326247212 */ /* 0x000fe400078ee825 */
[----:B------:R-:W-:-:S02]  /*93a0*/  SHF.R.W.U32 R26, R15, 0x11, R15 ;  /* 0x000000110f1a7819 */ /* 0x000fc40000001e0f */
[--C-:B------:R-:W-:Y:S02]  /*93b0*/  SHF.R.W.U32 R35, R15, 0x13, R15.reuse ;  /* 0x000000130f237819 */ /* 0x100fe40000001e0f */
[----:B------:R-:W-:Y:S02]  /*93c0*/  SHF.R.U32.HI R39, RZ, 0xa, R15 ;  /* 0x0000000aff277819 */ /* 0x000fe4000001160f */
[----:B------:R-:W-:Y:S02]  /*93d0*/  IADD3 R36, PT, PT, R43, R32, R36 ;  /* 0x000000202b247210 */ /* 0x000fe40007ffe024 */
[----:B------:R-:W-:Y:S02]  /*93e0*/  IADD3 R32, PT, PT, R16, R27, R42 ;  /* 0x0000001b10207210 */ /* 0x000fe40007ffe02a */
[----:B------:R-:W-:Y:S02]  /*93f0*/  LOP3.LUT R39, R35, R39, R26, 0x96, !PT ;  /* 0x0000002723277212 */ /* 0x000fe400078e961a */
[----:B------:R-:W0:Y:S01]  /*9400*/  LDC.64 R26, c[0x3][0xd0] ;  /* 0x00c03400ff1a7b82 */ /* 0x000e220000000a00 */
[----:B------:R-:W-:Y:S01]  /*9410*/  IMAD.IADD R35, R36, 0x1, R32 ;  /* 0x0000000124237824 */ /* 0x000fe200078e0220 */
[----:B------:R-:W-:-:S02]  /*9420*/  SHF.R.W.U32 R40, R18, 0x7, R18 ;  /* 0x0000000712287819 */ /* 0x000fc40000001e12 */
[--C-:B------:R-:W-:Y:S02]  /*9430*/  SHF.R.W.U32 R41, R18, 0x12, R18.reuse ;  /* 0x0000001212297819 */ /* 0x100fe40000001e12 */
[----:B------:R-:W-:Y:S02]  /*9440*/  SHF.R.U32.HI R42, RZ, 0x3, R18 ;  /* 0x00000003ff2a7819 */ /* 0x000fe40000011612 */
[C-C-:B------:R-:W-:Y:S02]  /*9450*/  SHF.R.W.U32 R43, R35.reuse, 0x6, R35.reuse ;  /* 0x00000006232b7819 */ /* 0x140fe40000001e23 */
[C-C-:B------:R-:W-:Y:S02]  /*9460*/  SHF.R.W.U32 R44, R35.reuse, 0xb, R35.reuse ;  /* 0x0000000b232c7819 */ /* 0x140fe40000001e23 */
[----:B------:R-:W-:Y:S02]  /*9470*/  SHF.R.W.U32 R45, R35, 0x19, R35 ;  /* 0x00000019232d7819 */ /* 0x000fe40000001e23 */
[----:B------:R-:W-:-:S02]  /*9480*/  LOP3.LUT R40, R41, R42, R40, 0x96, !PT ;  /* 0x0000002a29287212 */ /* 0x000fc400078e9628 */
[----:B------:R-:W-:Y:S02]  /*9490*/  IADD3 R17, PT, PT, R17, R39, R22 ;  /* 0x0000002711117210 */ /* 0x000fe40007ffe016 */
[----:B------:R-:W-:Y:S02]  /*94a0*/  LOP3.LUT R47, R45, R44, R43, 0x96, !PT ;  /* 0x0000002c2d2f7212 */ /* 0x000fe400078e962b */
[C-C-:B------:R-:W-:Y:S02]  /*94b0*/  SHF.R.W.U32 R39, R16.reuse, 0x11, R16.reuse ;  /* 0x0000001110277819 */ /* 0x140fe40000001e10 */
[--C-:B------:R-:W-:Y:S02]  /*94c0*/  SHF.R.W.U32 R42, R16, 0x13, R16.reuse ;  /* 0x00000013102a7819 */ /* 0x100fe40000001e10 */
[----:B------:R-:W-:Y:S02]  /*94d0*/  SHF.R.U32.HI R41, RZ, 0xa, R16 ;  /* 0x0000000aff297819 */ /* 0x000fe40000011610 */
[----:B------:R-:W-:-:S02]  /*94e0*/  SHF.R.W.U32 R43, R36, 0x2, R36 ;  /* 0x00000002242b7819 */ /* 0x000fc40000001e24 */
[C-C-:B------:R-:W-:Y:S02]  /*94f0*/  SHF.R.W.U32 R44, R36.reuse, 0xd, R36.reuse ;  /* 0x0000000d242c7819 */ /* 0x140fe40000001e24 */
[----:B------:R-:W-:Y:S02]  /*9500*/  SHF.R.W.U32 R45, R36, 0x16, R36 ;  /* 0x00000016242d7819 */ /* 0x000fe40000001e24 */
[----:B------:R-:W-:Y:S01]  /*9510*/  LOP3.LUT R46, R33, R35, R34, 0xb8, !PT ;  /* 0x00000023212e7212 */ /* 0x000fe200078eb822 */
[----:B------:R-:W-:Y:S01]  /*9520*/  IMAD.IADD R17, R40, 0x1, R17 ;  /* 0x0000000128117824 */ /* 0x000fe200078e0211 */
[----:B------:R-:W-:Y:S02]  /*9530*/  LOP3.LUT R41, R42, R41, R39, 0x96, !PT ;  /* 0x000000292a297212 */ /* 0x000fe400078e9627 */
[----:B------:R-:W-:Y:S02]  /*9540*/  LOP3.LUT R39, R45, R44, R43, 0x96, !PT ;  /* 0x0000002c2d277212 */ /* 0x000fe400078e962b */
[----:B------:R-:W-:-:S02]  /*9550*/  LOP3.LUT R40, R37, R38, R36, 0xe8, !PT ;  /* 0x0000002625287212 */ /* 0x000fc400078ee824 */
[----:B------:R-:W-:Y:S02]  /*9560*/  IADD3 R46, PT, PT, R47, R46, R28 ;  /* 0x0000002e2f2e7210 */ /* 0x000fe40007ffe01c */
[----:B------:R-:W-:Y:S02]  /*9570*/  IADD3 R39, PT, PT, R39, R30, R40 ;  /* 0x0000001e27277210 */ /* 0x000fe40007ffe028 */
[C-C-:B------:R-:W-:Y:S02]  /*9580*/  SHF.R.W.U32 R28, R19.reuse, 0x7, R19.reuse ;  /* 0x00000007131c7819 */ /* 0x140fe40000001e13 */
[--C-:B------:R-:W-:Y:S02]  /*9590*/  SHF.R.W.U32 R43, R19, 0x12, R19.reuse ;  /* 0x00000012132b7819 */ /* 0x100fe40000001e13 */
[----:B------:R-:W-:Y:S02]  /*95a0*/  SHF.R.U32.HI R38, RZ, 0x3, R19 ;  /* 0x00000003ff267819 */ /* 0x000fe40000011613 */
[----:B0-----:R-:W-:-:S02]  /*95b0*/  IADD3 R30, PT, PT, R17, R26, R46 ;  /* 0x0000001a111e7210 */ /* 0x001fc40007ffe02e */
[----:B------:R-:W-:-:S03]  /*95c0*/  LOP3.LUT R38, R43, R38, R28, 0x96, !PT ;  /* 0x000000262b267212 */ /* 0x000fc600078e961c */
[C---:B------:R-:W-:Y:S01]  /*95d0*/  IMAD.IADD R28, R39.reuse, 0x1, R30 ;  /* 0x00000001271c7824 */ /* 0x040fe200078e021e */
[C-C-:B------:R-:W-:Y:S02]  /*95e0*/  SHF.R.W.U32 R26, R39.reuse, 0x2, R39.reuse ;  /* 0x00000002271a7819 */ /* 0x140fe40000001e27 */
[C-C-:B------:R-:W-:Y:S02]  /*95f0*/  SHF.R.W.U32 R43, R39.reuse, 0xd, R39.reuse ;  /* 0x0000000d272b7819 */ /* 0x140fe40000001e27 */
[----:B------:R-:W-:Y:S02]  /*9600*/  SHF.R.W.U32 R40, R39, 0x16, R39 ;  /* 0x0000001627287819 */ /* 0x000fe40000001e27 */
[C-C-:B------:R-:W-:Y:S02]  /*9610*/  SHF.R.W.U32 R42, R28.reuse, 0x6, R28.reuse ;  /* 0x000000061c2a7819 */ /* 0x140fe40000001e1c */
[C-C-:B------:R-:W-:Y:S02]  /*9620*/  SHF.R.W.U32 R45, R28.reuse, 0xb, R28.reuse ;  /* 0x0000000b1c2d7819 */ /* 0x140fe40000001e1c */
[----:B------:R-:W-:-:S02]  /*9630*/  SHF.R.W.U32 R44, R28, 0x19, R28 ;  /* 0x000000191c2c7819 */ /* 0x000fc40000001e1c */
[----:B------:R-:W-:Y:S02]  /*9640*/  IADD3 R41, PT, PT, R18, R41, R3 ;  /* 0x0000002912297210 */ /* 0x000fe40007ffe003 */
[----:B------:R-:W-:Y:S02]  /*9650*/  LOP3.LUT R40, R40, R43, R26, 0x96, !PT ;  /* 0x0000002b28287212 */ /* 0x000fe400078e961a */
[----:B------:R-:W-:Y:S02]  /*9660*/  LOP3.LUT R42, R44, R45, R42, 0x96, !PT ;  /* 0x0000002d2c2a7212 */ /* 0x000fe400078e962a */
[----:B------:R-:W-:Y:S01]  /*9670*/  LOP3.LUT R43, R34, R28, R35, 0xb8, !PT ;  /* 0x0000001c222b7212 */ /* 0x000fe200078eb823 */
[----:B------:R-:W-:Y:S01]  /*9680*/  IMAD.IADD R18, R38, 0x1, R41 ;  /* 0x0000000126127824 */ /* 0x000fe200078e0229 */
[C-C-:B------:R-:W-:Y:S02]  /*9690*/  SHF.R.W.U32 R26, R17.reuse, 0x11, R17.reuse ;  /* 0x00000011111a7819 */ /* 0x140fe40000001e11 */
[----:B------:R-:W-:-:S02]  /*96a0*/  SHF.R.W.U32 R41, R17, 0x13, R17 ;  /* 0x0000001311297819 */ /* 0x000fc40000001e11 */
[----:B------:R-:W-:Y:S02]  /*96b0*/  SHF.R.U32.HI R38, RZ, 0xa, R17 ;  /* 0x0000000aff267819 */ /* 0x000fe40000011611 */
[----:B------:R-:W-:Y:S02]  /*96c0*/  IADD3 R33, PT, PT, R42, R43, R33 ;  /* 0x0000002b2a217210 */ /* 0x000fe40007ffe021 */
[----:B------:R-:W-:Y:S02]  /*96d0*/  LOP3.LUT R37, R36, R37, R39, 0xe8, !PT ;  /* 0x0000002524257212 */ /* 0x000fe400078ee827 */
[----:B------:R-:W-:Y:S02]  /*96e0*/  LOP3.LUT R38, R41, R38, R26, 0x96, !PT ;  /* 0x0000002629267212 */ /* 0x000fe400078e961a */
[----:B------:R-:W-:Y:S02]  /*96f0*/  IADD3 R33, PT, PT, R18, R27, R33 ;  /* 0x0000001b12217210 */ /* 0x000fe40007ffe021 */
[----:B------:R-:W0:Y:S01]  /*9700*/  LDC.64 R26, c[0x3][0xd8] ;  /* 0x00c03600ff1a7b82 */ /* 0x000e220000000a00 */
[----:B------:R-:W-:-:S02]  /*9710*/  IADD3 R42, PT, PT, R40, R29, R37 ;  /* 0x0000001d282a7210 */ /* 0x000fc40007ffe025 */
[----:B------:R-:W-:-:S03]  /*9720*/  SHF.R.W.U32 R37, R20, 0x7, R20 ;  /* 0x0000000714257819 */ /* 0x000fc60000001e14 */
[----:B------:R-:W-:Y:S01]  /*9730*/  IMAD.IADD R29, R42, 0x1, R33 ;  /* 0x000000012a1d7824 */ /* 0x000fe200078e0221 */
[--C-:B------:R-:W-:Y:S02]  /*9740*/  SHF.R.W.U32 R40, R20, 0x12, R20.reuse ;  /* 0x0000001214287819 */ /* 0x100fe40000001e14 */
[----:B------:R-:W-:Y:S02]  /*9750*/  SHF.R.U32.HI R41, RZ, 0x3, R20 ;  /* 0x00000003ff297819 */ /* 0x000fe40000011614 */
[C-C-:B------:R-:W-:Y:S02]  /*9760*/  SHF.R.W.U32 R43, R42.reuse, 0x2, R42.reuse ;  /* 0x000000022a2b7819 */ /* 0x140fe40000001e2a */
[C-C-:B------:R-:W-:Y:S02]  /*9770*/  SHF.R.W.U32 R44, R42.reuse, 0xd, R42.reuse ;  /* 0x0000000d2a2c7819 */ /* 0x140fe40000001e2a */
[----:B------:R-:W-:Y:S02]  /*9780*/  SHF.R.W.U32 R45, R42, 0x16, R42 ;  /* 0x000000162a2d7819 */ /* 0x000fe40000001e2a */
[----:B------:R-:W-:-:S02]  /*9790*/  SHF.R.W.U32 R46, R29, 0x6, R29 ;  /* 0x000000061d2e7819 */ /* 0x000fc40000001e1d */
[C-C-:B------:R-:W-:Y:S02]  /*97a0*/  SHF.R.W.U32 R47, R29.reuse, 0xb, R29.reuse ;  /* 0x0000000b1d2f7819 */ /* 0x140fe40000001e1d */
[----:B------:R-:W-:Y:S02]  /*97b0*/  SHF.R.W.U32 R48, R29, 0x19, R29 ;  /* 0x000000191d307819 */ /* 0x000fe40000001e1d */
[----:B------:R-:W-:Y:S02]  /*97c0*/  LOP3.LUT R37, R40, R41, R37, 0x96, !PT ;  /* 0x0000002928257212 */ /* 0x000fe400078e9625 */
[----:B------:R-:W-:Y:S02]  /*97d0*/  IADD3 R38, PT, PT, R19, R38, R24 ;  /* 0x0000002613267210 */ /* 0x000fe40007ffe018 */
[----:B------:R-:W-:Y:S02]  /*97e0*/  LOP3.LUT R44, R45, R44, R43, 0x96, !PT ;  /* 0x0000002c2d2c7212 */ /* 0x000fe400078e962b */
[----:B------:R-:W-:-:S02]  /*97f0*/  LOP3.LUT R36, R39, R36, R42, 0xe8, !PT ;  /* 0x0000002427247212 */ /* 0x000fc400078ee82a */
[----:B------:R-:W-:Y:S02]  /*9800*/  LOP3.LUT R47, R48, R47, R46, 0x96, !PT ;  /* 0x0000002f302f7212 */ /* 0x000fe400078e962e */
[----:B------:R-:W-:Y:S01]  /*9810*/  LOP3.LUT R40, R35, R29, R28, 0xb8, !PT ;  /* 0x0000001d23287212 */ /* 0x000fe200078eb81c */
[----:B------:R-:W-:Y:S01]  /*9820*/  IMAD.IADD R19, R37, 0x1, R38 ;  /* 0x0000000125137824 */ /* 0x000fe200078e0226 */
[----:B------:R-:W-:Y:S02]  /*9830*/  IADD3 R36, PT, PT, R44, R31, R36 ;  /* 0x0000001f2c247210 */ /* 0x000fe40007ffe024 */
[----:B------:R-:W-:Y:S02]  /*9840*/  IADD3 R31, PT, PT, R47, R40, R34 ;  /* 0x000000282f1f7210 */ /* 0x000fe40007ffe022 */
[C-C-:B------:R-:W-:Y:S02]  /*9850*/  SHF.R.W.U32 R34, R18.reuse, 0x11, R18.reuse ;  /* 0x0000001112227819 */ /* 0x140fe40000001e12 */
[----:B------:R-:W-:-:S02]  /*9860*/  SHF.R.W.U32 R37, R18, 0x13, R18 ;  /* 0x0000001312257819 */ /* 0x000fc40000001e12 */
[----:B------:R-:W-:Y:S02]  /*9870*/  SHF.R.U32.HI R38, RZ, 0xa, R18 ;  /* 0x0000000aff267819 */ /* 0x000fe40000011612 */
[----:B0-----:R-:W-:Y:S02]  /*9880*/  IADD3 R31, PT, PT, R19, R26, R31 ;  /* 0x0000001a131f7210 */ /* 0x001fe40007ffe01f */
[C-C-:B------:R-:W-:Y:S02]  /*9890*/  SHF.R.W.U32 R40, R36.reuse, 0x2, R36.reuse ;  /* 0x0000000224287819 */ /* 0x140fe40000001e24 */
[C-C-:B------:R-:W-:Y:S02]  /*98a0*/  SHF.R.W.U32 R41, R36.reuse, 0xd, R36.reuse ;  /* 0x0000000d24297819 */ /* 0x140fe40000001e24 */
[C---:B------:R-:W-:Y:S02]  /*98b0*/  SHF.R.W.U32 R43, R36.reuse, 0x16, R36 ;  /* 0x00000016242b7819 */ /* 0x040fe40000001e24 */
[----:B------:R-:W-:Y:S01]  /*98c0*/  LOP3.LUT R37, R37, R38, R34, 0x96, !PT ;  /* 0x0000002625257212 */ /* 0x000fe200078e9622 */
[----:B------:R-:W-:Y:S01]  /*98d0*/  IMAD.IADD R34, R36, 0x1, R31 ;  /* 0x0000000124227824 */ /* 0x000fe200078e021f */
[----:B------:R-:W-:-:S02]  /*98e0*/  LOP3.LUT R43, R43, R41, R40, 0x96, !PT ;  /* 0x000000292b2b7212 */ /* 0x000fc400078e9628 */
[C-C-:B------:R-:W-:Y:S02]  /*98f0*/  SHF.R.W.U32 R26, R21.reuse, 0x7, R21.reuse ;  /* 0x00000007151a7819 */ /* 0x140fe40000001e15 */
[--C-:B------:R-:W-:Y:S02]  /*9900*/  SHF.R.W.U32 R41, R21, 0x12, R21.reuse ;  /* 0x0000001215297819 */ /* 0x100fe40000001e15 */
[----:B------:R-:W-:Y:S02]  /*9910*/  SHF.R.U32.HI R38, RZ, 0x3, R21 ;  /* 0x00000003ff267819 */ /* 0x000fe40000011615 */
[----:B------:R-:W-:Y:S02]  /*9920*/  LOP3.LUT R40, R42, R39, R36, 0xe8, !PT ;  /* 0x000000272a287212 */ /* 0x000fe400078ee824 */
[C-C-:B------:R-:W-:Y:S02]  /*9930*/  SHF.R.W.U32 R44, R34.reuse, 0x6, R34.reuse ;  /* 0x00000006222c7819 */ /* 0x140fe40000001e22 */
[----:B------:R-:W-:-:S02]  /*9940*/  SHF.R.W.U32 R45, R34, 0xb, R34 ;  /* 0x0000000b222d7819 */ /* 0x000fc40000001e22 */
[----:B------:R-:W-:Y:S02]  /*9950*/  SHF.R.W.U32 R46, R34, 0x19, R34 ;  /* 0x00000019222e7819 */ /* 0x000fe40000001e22 */
[----:B------:R-:W-:Y:S02]  /*9960*/  IADD3 R39, PT, PT, R20, R37, R13 ;  /* 0x0000002514277210 */ /* 0x000fe40007ffe00d */
[----:B------:R-:W-:Y:S02]  /*9970*/  LOP3.LUT R26, R41, R38, R26, 0x96, !PT ;  /* 0x00000026291a7212 */ /* 0x000fe400078e961a */
[----:B------:R-:W-:Y:S02]  /*9980*/  IADD3 R37, PT, PT, R43, R32, R40 ;  /* 0x000000202b257210 */ /* 0x000fe40007ffe028 */
[----:B------:R-:W-:Y:S02]  /*9990*/  LOP3.LUT R46, R46, R45, R44, 0x96, !PT ;  /* 0x0000002d2e2e7212 */ /* 0x000fe400078e962c */
[----:B------:R-:W-:-:S02]  /*99a0*/  SHF.R.W.U32 R32, R19, 0x11, R19 ;  /* 0x0000001113207819 */ /* 0x000fc40000001e13 */
[--C-:B------:R-:W-:Y:S02]  /*99b0*/  SHF.R.W.U32 R41, R19, 0x13, R19.reuse ;  /* 0x0000001313297819 */ /* 0x100fe40000001e13 */
[----:B------:R-:W-:Y:S02]  /*99c0*/  SHF.R.U32.HI R38, RZ, 0xa, R19 ;  /* 0x0000000aff267819 */ /* 0x000fe40000011613 */
[----:B------:R-:W-:Y:S01]  /*99d0*/  LOP3.LUT R45, R28, R34, R29, 0xb8, !PT ;  /* 0x000000221c2d7212 */ /* 0x000fe200078eb81d */
[----:B------:R-:W-:Y:S01]  /*99e0*/  IMAD.IADD R20, R26, 0x1, R39 ;  /* 0x000000011a147824 */ /* 0x000fe200078e0227 */
[----:B------:R-:W-:Y:S02]  /*99f0*/  LOP3.LUT R38, R41, R38, R32, 0x96, !PT ;  /* 0x0000002629267212 */ /* 0x000fe400078e9620 */
[----:B------:R-:W-:Y:S02]  /*9a00*/  IADD3 R32, PT, PT, R46, R45, R35 ;  /* 0x0000002d2e207210 */ /* 0x000fe40007ffe023 */
[----:B------:R-:W-:-:S02]  /*9a10*/  SHF.R.W.U32 R40, R37, 0x2, R37 ;  /* 0x0000000225287819 */ /* 0x000fc40000001e25 */
[C-C-:B------:R-:W-:Y:S02]  /*9a20*/  SHF.R.W.U32 R43, R37.reuse, 0xd, R37.reuse ;  /* 0x0000000d252b7819 */ /* 0x140fe40000001e25 */
[----:B------:R-:W-:Y:S02]  /*9a30*/  SHF.R.W.U32 R44, R37, 0x16, R37 ;  /* 0x00000016252c7819 */ /* 0x000fe40000001e25 */
[----:B------:R-:W-:Y:S02]  /*9a40*/  IADD3 R32, PT, PT, R20, R27, R32 ;  /* 0x0000001b14207210 */ /* 0x000fe40007ffe020 */
[----:B------:R-:W0:Y:S01]  /*9a50*/  LDC.64 R26, c[0x3][0xe0] ;  /* 0x00c03800ff1a7b82 */ /* 0x000e220000000a00 */
[----:B------:R-:W-:Y:S02]  /*9a60*/  LOP3.LUT R43, R44, R43, R40, 0x96, !PT ;  /* 0x0000002b2c2b7212 */ /* 0x000fe400078e9628 */
[C-C-:B------:R-:W-:Y:S02]  /*9a70*/  SHF.R.W.U32 R35, R12.reuse, 0x7, R12.reuse ;  /* 0x000000070c237819 */ /* 0x140fe40000001e0c */
[----:B------:R-:W-:-:S02]  /*9a80*/  SHF.R.W.U32 R40, R12, 0x12, R12 ;  /* 0x000000120c287819 */ /* 0x000fc40000001e0c */
[----:B------:R-:W-:Y:S02]  /*9a90*/  SHF.R.U32.HI R39, RZ, 0x3, R12 ;  /* 0x00000003ff277819 */ /* 0x000fe4000001160c */
[----:B------:R-:W-:Y:S02]  /*9aa0*/  LOP3.LUT R42, R36, R42, R37, 0xe8, !PT ;  /* 0x0000002a242a7212 */ /* 0x000fe400078ee825 */
[----:B------:R-:W-:Y:S01]  /*9ab0*/  LOP3.LUT R39, R40, R39, R35, 0x96, !PT ;  /* 0x0000002728277212 */ /* 0x000fe200078e9623 */
[----:B------:R-:W-:Y:S01]  /*9ac0*/  IMAD.IADD R35, R37, 0x1, R32 ;  /* 0x0000000125237824 */ /* 0x000fe200078e0220 */
[----:B------:R-:W-:Y:S02]  /*9ad0*/  IADD3 R30, PT, PT, R43, R30, R42 ;  /* 0x0000001e2b1e7210 */ /* 0x000fe40007ffe02a */
[----:B------:R-:W-:Y:S02]  /*9ae0*/  IADD3 R38, PT, PT, R21, R38, R0 ;  /* 0x0000002615267210 */ /* 0x000fe40007ffe000 */
[----:B------:R-:W-:-:S02]  /*9af0*/  SHF.R.W.U32 R0, R30, 0x2, R30 ;  /* 0x000000021e007819 */ /* 0x000fc40000001e1e */
[C-C-:B------:R-:W-:Y:S02]  /*9b00*/  SHF.R.W.U32 R41, R30.reuse, 0xd, R30.reuse ;  /* 0x0000000d1e297819 */ /* 0x140fe40000001e1e */
[----:B------:R-:W-:Y:S02]  /*9b10*/  SHF.R.W.U32 R40, R30, 0x16, R30 ;  /* 0x000000161e287819 */ /* 0x000fe40000001e1e */
[C-C-:B------:R-:W-:Y:S02]  /*9b20*/  SHF.R.W.U32 R42, R35.reuse, 0x6, R35.reuse ;  /* 0x00000006232a7819 */ /* 0x140fe40000001e23 */
[C-C-:B------:R-:W-:Y:S02]  /*9b30*/  SHF.R.W.U32 R43, R35.reuse, 0xb, R35.reuse ;  /* 0x0000000b232b7819 */ /* 0x140fe40000001e23 */
[----:B------:R-:W-:Y:S02]  /*9b40*/  SHF.R.W.U32 R44, R35, 0x19, R35 ;  /* 0x00000019232c7819 */ /* 0x000fe40000001e23 */
[----:B------:R-:W-:-:S02]  /*9b50*/  LOP3.LUT R40, R40, R41, R0, 0x96, !PT ;  /* 0x0000002928287212 */ /* 0x000fc400078e9600 */
[----:B------:R-:W-:Y:S02]  /*9b60*/  LOP3.LUT R43, R44, R43, R42, 0x96, !PT ;  /* 0x0000002b2c2b7212 */ /* 0x000fe400078e962a */
[----:B------:R-:W-:Y:S01]  /*9b70*/  LOP3.LUT R41, R29, R35, R34, 0xb8, !PT ;  /* 0x000000231d297212 */ /* 0x000fe200078eb822 */
[----:B------:R-:W-:-:S03]  /*9b80*/  IMAD.IADD R21, R39, 0x1, R38 ;  /* 0x0000000127157824 */ /* 0x000fc600078e0226 */
[----:B------:R-:W-:Y:S02]  /*9b90*/  IADD3 R41, PT, PT, R43, R41, R28 ;  /* 0x000000292b297210 */ /* 0x000fe40007ffe01c */
[C-C-:B------:R-:W-:Y:S02]  /*9ba0*/  SHF.R.W.U32 R0, R20.reuse, 0x11, R20.reuse ;  /* 0x0000001114007819 */ /* 0x140fe40000001e14 */
[--C-:B------:R-:W-:Y:S02]  /*9bb0*/  SHF.R.W.U32 R39, R20, 0x13, R20.reuse ;  /* 0x0000001314277819 */ /* 0x100fe40000001e14 */
[----:B------:R-:W-:Y:S02]  /*9bc0*/  SHF.R.U32.HI R38, RZ, 0xa, R20 ;  /* 0x0000000aff267819 */ /* 0x000fe40000011614 */
[----:B0-----:R-:W-:Y:S02]  /*9bd0*/  IADD3 R43, PT, PT, R21, R26, R41 ;  /* 0x0000001a152b7210 */ /* 0x001fe40007ffe029 */
[----:B------:R-:W-:-:S02]  /*9be0*/  LOP3.LUT R36, R37, R36, R30, 0xe8, !PT ;  /* 0x0000002425247212 */ /* 0x000fc400078ee81e */
[----:B------:R-:W-:Y:S01]  /*9bf0*/  LOP3.LUT R38, R39, R38, R0, 0x96, !PT ;  /* 0x0000002627267212 */ /* 0x000fe200078e9600 */
[----:B------:R-:W-:Y:S01]  /*9c00*/  IMAD.IADD R0, R30, 0x1, R43 ;  /* 0x000000011e007824 */ /* 0x000fe200078e022b */
[----:B------:R-:W-:Y:S02]  /*9c10*/  IADD3 R39, PT, PT, R40, R33, R36 ;  /* 0x0000002128277210 */ /* 0x000fe40007ffe024 */
[C-C-:B------:R-:W-:Y:S02]  /*9c20*/  SHF.R.W.U32 R26, R23.reuse, 0x7, R23.reuse ;  /* 0x00000007171a7819 */ /* 0x140fe40000001e17 */
[--C-:B------:R-:W-:Y:S02]  /*9c30*/  SHF.R.W.U32 R33, R23, 0x12, R23.reuse ;  /* 0x0000001217217819 */ /* 0x100fe40000001e17 */
[----:B------:R-:W-:Y:S02]  /*9c40*/  SHF.R.U32.HI R28, RZ, 0x3, R23 ;  /* 0x00000003ff1c7819 */ /* 0x000fe40000011617 */
[----:B------:R-:W-:-:S02]  /*9c50*/  SHF.R.W.U32 R42, R0, 0x6, R0 ;  /* 0x00000006002a7819 */ /* 0x000fc40000001e00 */
[C-C-:B------:R-:W-:Y:S02]  /*9c60*/  SHF.R.W.U32 R45, R0.reuse, 0xb, R0.reuse ;  /* 0x0000000b002d7819 */ /* 0x140fe40000001e00 */
[----:B------:R-:W-:Y:S02]  /*9c70*/  SHF.R.W.U32 R44, R0, 0x19, R0 ;  /* 0x00000019002c7819 */ /* 0x000fe40000001e00 */
[----:B------:R-:W-:Y:S02]  /*9c80*/  LOP3.LUT R26, R33, R28, R26, 0x96, !PT ;  /* 0x0000001c211a7212 */ /* 0x000fe400078e961a */
[----:B------:R-:W-:Y:S02]  /*9c90*/  IADD3 R15, PT, PT, R12, R38, R15 ;  /* 0x000000260c0f7210 */ /* 0x000fe40007ffe00f */
[C-C-:B------:R-:W-:Y:S02]  /*9ca0*/  SHF.R.W.U32 R36, R39.reuse, 0x2, R39.reuse ;  /* 0x0000000227247819 */ /* 0x140fe40000001e27 */
[----:B------:R-:W-:-:S02]  /*9cb0*/  SHF.R.W.U32 R41, R39, 0xd, R39 ;  /* 0x0000000d27297819 */ /* 0x000fc40000001e27 */
[----:B------:R-:W-:Y:S02]  /*9cc0*/  SHF.R.W.U32 R40, R39, 0x16, R39 ;  /* 0x0000001627287819 */ /* 0x000fe40000001e27 */
[----:B------:R-:W-:Y:S02]  /*9cd0*/  LOP3.LUT R42, R44, R45, R42, 0x96, !PT ;  /* 0x0000002d2c2a7212 */ /* 0x000fe400078e962a */
[----:B------:R-:W-:Y:S01]  /*9ce0*/  LOP3.LUT R28, R34, R0, R35, 0xb8, !PT ;  /* 0x00000000221c7212 */ /* 0x000fe200078eb823 */
[----:B------:R-:W-:Y:S01]  /*9cf0*/  IMAD.IADD R12, R26, 0x1, R15 ;  /* 0x000000011a0c7824 */ /* 0x000fe200078e020f */
[----:B------:R-:W-:Y:S02]  /*9d00*/  LOP3.LUT R36, R40, R41, R36, 0x96, !PT ;  /* 0x0000002928247212 */ /* 0x000fe400078e9624 */
[----:B------:R-:W-:Y:S02]  /*9d10*/  LOP3.LUT R37, R30, R37, R39, 0xe8, !PT ;  /* 0x000000251e257212 */ /* 0x000fe400078ee827 */
[----:B------:R-:W-:-:S02]  /*9d20*/  IADD3 R42, PT, PT, R42, R28, R29 ;  /* 0x0000001c2a2a7210 */ /* 0x000fc40007ffe01d */
[C-C-:B------:R-:W-:Y:S02]  /*9d30*/  SHF.R.W.U32 R26, R21.reuse, 0x13, R21.reuse ;  /* 0x00000013151a7819 */ /* 0x140fe40000001e15 */
[--C-:B------:R-:W-:Y:S02]  /*9d40*/  SHF.R.W.U32 R15, R21, 0x11, R21.reuse ;  /* 0x00000011150f7819 */ /* 0x100fe40000001e15 */
[----:B------:R-:W-:Y:S02]  /*9d50*/  SHF.R.U32.HI R28, RZ, 0xa, R21 ;  /* 0x0000000aff1c7819 */ /* 0x000fe40000011615 */
[----:B------:R-:W-:Y:S02]  /*9d60*/  IADD3 R37, PT, PT, R36, R31, R37 ;  /* 0x0000001f24257210 */ /* 0x000fe40007ffe025 */
[----:B------:R-:W-:Y:S02]  /*9d70*/  LOP3.LUT R28, R26, R28, R15, 0x96, !PT ;  /* 0x0000001c1a1c7212 */ /* 0x000fe400078e960f */
[----:B------:R-:W-:-:S02]  /*9d80*/  IADD3 R42, PT, PT, R12, R27, R42 ;  /* 0x0000001b0c2a7210 */ /* 0x000fc40007ffe02a */
[----:B------:R-:W0:Y:S01]  /*9d90*/  LDC.64 R26, c[0x3][0xe8] ;  /* 0x00c03a00ff1a7b82 */ /* 0x000e220000000a00 */
[C-C-:B------:R-:W-:Y:S02]  /*9da0*/  SHF.R.W.U32 R29, R37.reuse, 0x2, R37.reuse ;  /* 0x00000002251d7819 */ /* 0x140fe40000001e25 */
[C-C-:B------:R-:W-:Y:S02]  /*9db0*/  SHF.R.W.U32 R36, R37.reuse, 0xd, R37.reuse ;  /* 0x0000000d25247819 */ /* 0x140fe40000001e25 */
[--C-:B------:R-:W-:Y:S01]  /*9dc0*/  SHF.R.W.U32 R31, R37, 0x16, R37.reuse ;  /* 0x00000016251f7819 */ /* 0x100fe20000001e25 */
[C---:B------:R-:W-:Y:S01]  /*9dd0*/  IMAD.IADD R15, R39.reuse, 0x1, R42 ;  /* 0x00000001270f7824 */ /* 0x040fe200078e022a */
[----:B------:R-:W-:Y:S02]  /*9de0*/  LOP3.LUT R30, R39, R30, R37, 0xe8, !PT ;  /* 0x0000001e271e7212 */ /* 0x000fe400078ee825 */
[----:B------:R-:W-:Y:S02]  /*9df0*/  LOP3.LUT R33, R31, R36, R29, 0x96, !PT ;  /* 0x000000241f217212 */ /* 0x000fe400078e961d */
[----:B------:R-:W-:-:S02]  /*9e00*/  SHF.R.W.U32 R29, R2, 0x7, R2 ;  /* 0x00000007021d7819 */ /* 0x000fc40000001e02 */
[--C-:B------:R-:W-:Y:S02]  /*9e10*/  SHF.R.W.U32 R36, R2, 0x12, R2.reuse ;  /* 0x0000001202247819 */ /* 0x100fe40000001e02 */
[----:B------:R-:W-:Y:S02]  /*9e20*/  SHF.R.U32.HI R31, RZ, 0x3, R2 ;  /* 0x00000003ff1f7819 */ /* 0x000fe40000011602 */
[----:B------:R-:W-:Y:S02]  /*9e30*/  IADD3 R32, PT, PT, R33, R32, R30 ;  /* 0x0000002021207210 */ /* 0x000fe40007ffe01e */
        /* <DEDUP_REMOVED lines=8> */
[----:B------:R-:W-:-:S02]  /*9ec0*/  LOP3.LUT R41, R40, R41, R38, 0x96, !PT ;  /* 0x0000002928297212 */ /* 0x000fc400078e9626 */
[----:B------:R-:W-:Y:S01]  /*9ed0*/  LOP3.LUT R31, R35, R15, R0, 0xb8, !PT ;  /* 0x0000000f231f7212 */ /* 0x000fe200078eb800 */
[----:B------:R-:W-:Y:S01]  /*9ee0*/  IMAD.IADD R29, R29, 0x1, R28 ;  /* 0x000000011d1d7824 */ /* 0x000fe200078e021c */
[----:B------:R-:W-:Y:S02]  /*9ef0*/  LOP3.LUT R36, R30, R23, R16, 0x96, !PT ;  /* 0x000000171e247212 */ /* 0x000fe400078e9610 */
[C-C-:B------:R-:W-:Y:S02]  /*9f00*/  SHF.R.W.U32 R16, R12.reuse, 0x11, R12.reuse ;  /* 0x000000110c107819 */ /* 0x140fe40000001e0c */
[----:B------:R-:W-:Y:S02]  /*9f10*/  SHF.R.W.U32 R23, R12, 0x13, R12 ;  /* 0x000000130c177819 */ /* 0x000fe40000001e0c */
[----:B------:R-:W-:Y:S02]  /*9f20*/  IADD3 R41, PT, PT, R41, R31, R34 ;  /* 0x0000001f29297210 */ /* 0x000fe40007ffe022 */
[----:B------:R-:W-:-:S02]  /*9f30*/  SHF.R.U32.HI R12, RZ, 0xa, R12 ;  /* 0x0000000aff0c7819 */ /* 0x000fc4000001160c */
[----:B0-----:R-:W-:Y:S02]  /*9f40*/  IADD3 R34, PT, PT, R29, R26, R41 ;  /* 0x0000001a1d227210 */ /* 0x001fe40007ffe029 */
[----:B------:R-:W-:Y:S02]  /*9f50*/  LOP3.LUT R12, R23, R12, R16, 0x96, !PT ;  /* 0x0000000c170c7212 */ /* 0x000fe400078e9610 */
[C---:B------:R-:W-:Y:S02]  /*9f60*/  LOP3.LUT R39, R37.reuse, R39, R32, 0xe8, !PT ;  /* 0x0000002725277212 */ /* 0x040fe400078ee820 */
[----:B------:R-:W-:Y:S01]  /*9f70*/  IADD3 R17, PT, PT, R2, R12, R17 ;  /* 0x0000000c02117210 */ /* 0x000fe20007ffe011 */
[----:B------:R-:W-:Y:S01]  /*9f80*/  IMAD.IADD R2, R37, 0x1, R34 ;  /* 0x0000000125027824 */ /* 0x000fe200078e0222 */
[C-C-:B------:R-:W-:Y:S02]  /*9f90*/  SHF.R.W.U32 R28, R25.reuse, 0x7, R25.reuse ;  /* 0x00000007191c7819 */ /* 0x140fe40000001e19 */
[----:B------:R-:W-:-:S02]  /*9fa0*/  SHF.R.W.U32 R31, R25, 0x12, R25 ;  /* 0x00000012191f7819 */ /* 0x000fc40000001e19 */
[----:B------:R-:W-:Y:S02]  /*9fb0*/  SHF.R.U32.HI R30, RZ, 0x3, R25 ;  /* 0x00000003ff1e7819 */ /* 0x000fe40000011619 */
[----:B------:R-:W-:Y:S02]  /*9fc0*/  IADD3 R39, PT, PT, R36, R43, R39 ;  /* 0x0000002b24277210 */ /* 0x000fe40007ffe027 */
[----:B------:R-:W-:Y:S02]  /*9fd0*/  LOP3.LUT R28, R31, R30, R28, 0x96, !PT ;  /* 0x0000001e1f1c7212 */ /* 0x000fe400078e961c */
[C-C-:B------:R-:W-:Y:S02]  /*9fe0*/  SHF.R.W.U32 R12, R39.reuse, 0x2, R39.reuse ;  /* 0x00000002270c7819 */ /* 0x140fe40000001e27 */
[C-C-:B------:R-:W-:Y:S02]  /*9ff0*/  SHF.R.W.U32 R23, R39.reuse, 0xd, R39.reuse ;  /* 0x0000000d27177819 */ /* 0x140fe40000001e27 */
[----:B------:R-:W-:-:S02]  /*a000*/  SHF.R.W.U32 R16, R39, 0x16, R39 ;  /* 0x0000001627107819 */ /* 0x000fc40000001e27 */
[C-C-:B------:R-:W-:Y:S02]  /*a010*/  SHF.R.W.U32 R26, R2.reuse, 0x6, R2.reuse ;  /* 0x00000006021a7819 */ /* 0x140fe40000001e02 */
[C-C-:B------:R-:W-:Y:S02]  /*a020*/  SHF.R.W.U32 R31, R2.reuse, 0xb, R2.reuse ;  /* 0x0000000b021f7819 */ /* 0x140fe40000001e02 */
[----:B------:R-:W-:Y:S02]  /*a030*/  SHF.R.W.U32 R30, R2, 0x19, R2 ;  /* 0x00000019021e7819 */ /* 0x000fe40000001e02 */
[----:B------:R-:W-:Y:S02]  /*a040*/  LOP3.LUT R23, R16, R23, R12, 0x96, !PT ;  /* 0x0000001710177212 */ /* 0x000fe400078e960c */
[----:B------:R-:W-:Y:S02]  /*a050*/  LOP3.LUT R26, R30, R31, R26, 0x96, !PT ;  /* 0x0000001f1e1a7212 */ /* 0x000fe400078e961a */
[----:B------:R-:W-:Y:S01]  /*a060*/  LOP3.LUT R16, R0, R2, R15, 0xb8, !PT ;  /* 0x0000000200107212 */ /* 0x000fe200078eb80f */
[----:B------:R-:W-:Y:S01]  /*a070*/  IMAD.IADD R28, R28, 0x1, R17 ;  /* 0x000000011c1c7824 */ /* 0x000fe200078e0211 */
[----:B------:R-:W-:-:S02]  /*a080*/  SHF.R.W.U32 R12, R29, 0x11, R29 ;  /* 0x000000111d0c7819 */ /* 0x000fc40000001e1d */
[----:B------:R-:W-:Y:S02]  /*a090*/  SHF.R.W.U32 R17, R29, 0x13, R29 ;  /* 0x000000131d117819 */ /* 0x000fe40000001e1d */
[----:B------:R-:W-:Y:S02]  /*a0a0*/  IADD3 R16, PT, PT, R26, R16, R35 ;  /* 0x000000101a107210 */ /* 0x000fe40007ffe023 */
[----:B------:R-:W-:Y:S02]  /*a0b0*/  SHF.R.U32.HI R29, RZ, 0xa, R29 ;  /* 0x0000000aff1d7819 */ /* 0x000fe4000001161d */
[----:B------:R-:W-:Y:S02]  /*a0c0*/  IADD3 R35, PT, PT, R28, R27, R16 ;  /* 0x0000001b1c237210 */ /* 0x000fe40007ffe010 */
[----:B------:R-:W-:Y:S02]  /*a0d0*/  LOP3.LUT R12, R17, R29, R12, 0x96, !PT ;  /* 0x0000001d110c7212 */ /* 0x000fe400078e960c */
[----:B------:R-:W0:Y:S01]  /*a0e0*/  LDC.64 R16, c[0x3][0xf0] ;  /* 0x00c03c00ff107b82 */ /* 0x000e220000000a00 */
[----:B------:R-:W-:-:S04]  /*a0f0*/  LOP3.LUT R37, R32, R37, R39, 0xe8, !PT ;  /* 0x0000002520257212 */ /* 0x000fc800078ee827 */
[----:B------:R-:W-:Y:S01]  /*a100*/  IADD3 R37, PT, PT, R23, R42, R37 ;  /* 0x0000002a17257210 */ /* 0x000fe20007ffe025 */
[----:B------:R-:W-:Y:S01]  /*a110*/  IMAD.IADD R23, R32, 0x1, R35 ;  /* 0x0000000120177824 */ /* 0x000fe200078e0223 */
[C-C-:B------:R-:W-:Y:S02]  /*a120*/  SHF.R.W.U32 R26, R22.reuse, 0x7, R22.reuse ;  /* 0x00000007161a7819 */ /* 0x140fe40000001e16 */
[--C-:B------:R-:W-:Y:S02]  /*a130*/  SHF.R.W.U32 R27, R22, 0x12, R22.reuse ;  /* 0x00000012161b7819 */ /* 0x100fe40000001e16 */
[----:B------:R-:W-:Y:S02]  /*a140*/  SHF.R.U32.HI R29, RZ, 0x3, R22 ;  /* 0x00000003ff1d7819 */ /* 0x000fe40000011616 */
        /* <DEDUP_REMOVED lines=15> */
[C-C-:B------:R-:W-:Y:S02]  /*a240*/  SHF.R.W.U32 R0, R28.reuse, 0x11, R28.reuse ;  /* 0x000000111c007819 */ /* 0x140fe40000001e1c */
[--C-:B------:R-:W-:Y:S02]  /*a250*/  SHF.R.W.U32 R25, R28, 0x13, R28.reuse ;  /* 0x000000131c197819 */ /* 0x100fe40000001e1c */
[----:B------:R-:W-:Y:S02]  /*a260*/  SHF.R.U32.HI R28, RZ, 0xa, R28 ;  /* 0x0000000aff1c7819 */ /* 0x000fe4000001161c */
[----:B0-----:R-:W-:Y:S02]  /*a270*/  IADD3 R30, PT, PT, R27, R16, R41 ;  /* 0x000000101b1e7210 */ /* 0x001fe40007ffe029 */
[C-C-:B------:R-:W-:Y:S02]  /*a280*/  SHF.R.W.U32 R18, R12.reuse, 0x2, R12.reuse ;  /* 0x000000020c127819 */ /* 0x140fe40000001e0c */
[----:B------:R-:W-:-:S02]  /*a290*/  SHF.R.W.U32 R29, R12, 0xd, R12 ;  /* 0x0000000d0c1d7819 */ /* 0x000fc40000001e0c */
[----:B------:R-:W-:Y:S02]  /*a2a0*/  SHF.R.W.U32 R26, R12, 0x16, R12 ;  /* 0x000000160c1a7819 */ /* 0x000fe40000001e0c */
[----:B------:R-:W-:Y:S01]  /*a2b0*/  LOP3.LUT R25, R25, R28, R0, 0x96, !PT ;  /* 0x0000001c19197212 */ /* 0x000fe200078e9600 */
[----:B------:R-:W-:Y:S01]  /*a2c0*/  IMAD.IADD R0, R39, 0x1, R30 ;  /* 0x0000000127007824 */ /* 0x000fe200078e021e */
[----:B------:R-:W-:Y:S02]  /*a2d0*/  LOP3.LUT R26, R26, R29, R18, 0x96, !PT ;  /* 0x0000001d1a1a7212 */ /* 0x000fe400078e9612 */
[----:B------:R-:W-:Y:S02]  /*a2e0*/  LOP3.LUT R39, R37, R39, R12, 0xe8, !PT ;  /* 0x0000002725277212 */ /* 0x000fe400078ee80c */
[C-C-:B------:R-:W-:Y:S02]  /*a2f0*/  SHF.R.W.U32 R16, R3.reuse, 0x7, R3.reuse ;  /* 0x0000000703107819 */ /* 0x140fe40000001e03 */
[----:B------:R-:W-:-:S02]  /*a300*/  SHF.R.W.U32 R29, R3, 0x12, R3 ;  /* 0x00000012031d7819 */ /* 0x000fc40000001e03 */
[----:B------:R-:W-:Y:S02]  /*a310*/  SHF.R.U32.HI R18, RZ, 0x3, R3 ;  /* 0x00000003ff127819 */ /* 0x000fe40000011603 */
[C-C-:B------:R-:W-:Y:S02]  /*a320*/  SHF.R.W.U32 R28, R0.reuse, 0x6, R0.reuse ;  /* 0x00000006001c7819 */ /* 0x140fe40000001e00 */
[C-C-:B------:R-:W-:Y:S02]  /*a330*/  SHF.R.W.U32 R31, R0.reuse, 0xb, R0.reuse ;  /* 0x0000000b001f7819 */ /* 0x140fe40000001e00 */
[----:B------:R-:W-:Y:S02]  /*a340*/  SHF.R.W.U32 R32, R0, 0x19, R0 ;  /* 0x0000001900207819 */ /* 0x000fe40000001e00 */
[----:B------:R-:W-:Y:S02]  /*a350*/  IADD3 R19, PT, PT, R22, R25, R19 ;  /* 0x0000001916137210 */ /* 0x000fe40007ffe013 */
[----:B------:R-:W-:-:S02]  /*a360*/  IADD3 R25, PT, PT, R26, R35, R39 ;  /* 0x000000231a197210 */ /* 0x000fc40007ffe027 */
[----:B------:R-:W-:Y:S02]  /*a370*/  LOP3.LUT R16, R29, R18, R16, 0x96, !PT ;  /* 0x000000121d107212 */ /* 0x000fe400078e9610 */
[----:B------:R-:W-:Y:S02]  /*a380*/  LOP3.LUT R32, R32, R31, R28, 0x96, !PT ;  /* 0x0000001f20207212 */ /* 0x000fe400078e961c */
[C-C-:B------:R-:W-:Y:S02]  /*a390*/  SHF.R.W.U32 R26, R25.reuse, 0x2, R25.reuse ;  /* 0x00000002191a7819 */ /* 0x140fe40000001e19 */
[C-C-:B------:R-:W-:Y:S02]  /*a3a0*/  SHF.R.W.U32 R31, R25.reuse, 0xd, R25.reuse ;  /* 0x0000000d191f7819 */ /* 0x140fe40000001e19 */
[----:B------:R-:W-:Y:S01]  /*a3b0*/  SHF.R.W.U32 R28, R25, 0x16, R25 ;  /* 0x00000016191c7819 */ /* 0x000fe20000001e19 */
[----:B------:R-:W-:Y:S01]  /*a3c0*/  IMAD.IADD R22, R16, 0x1, R19 ;  /* 0x0000000110167824 */ /* 0x000fe200078e0213 */
[----:B------:R-:W-:-:S02]  /*a3d0*/  LOP3.LUT R33, R2, R0, R23, 0xb8, !PT ;  /* 0x0000000002217212 */ /* 0x000fc400078eb817 */
[C-C-:B------:R-:W-:Y:S02]  /*a3e0*/  SHF.R.W.U32 R18, R27.reuse, 0x11, R27.reuse ;  /* 0x000000111b127819 */ /* 0x140fe40000001e1b */
[--C-:B------:R-:W-:Y:S02]  /*a3f0*/  SHF.R.W.U32 R29, R27, 0x13, R27.reuse ;  /* 0x000000131b1d7819 */ /* 0x100fe40000001e1b */
[----:B------:R-:W-:Y:S02]  /*a400*/  SHF.R.U32.HI R27, RZ, 0xa, R27 ;  /* 0x0000000aff1b7819 */ /* 0x000fe4000001161b */
[----:B------:R-:W-:Y:S02]  /*a410*/  LOP3.LUT R31, R28, R31, R26, 0x96, !PT ;  /* 0x0000001f1c1f7212 */ /* 0x000fe400078e961a */
[----:B------:R-:W-:Y:S02]  /*a420*/  LOP3.LUT R16, R12, R37, R25, 0xe8, !PT ;  /* 0x000000250c107212 */ /* 0x000fe400078ee819 */
[----:B------:R-:W-:-:S02]  /*a430*/  IADD3 R32, PT, PT, R32, R33, R15 ;  /* 0x0000002120207210 */ /* 0x000fc40007ffe00f */
[C-C-:B------:R-:W-:Y:S02]  /*a440*/  SHF.R.W.U32 R15, R24.reuse, 0x7, R24.reuse ;  /* 0x00000007180f7819 */ /* 0x140fe40000001e18 */
[--C-:B------:R-:W-:Y:S02]  /*a450*/  SHF.R.W.U32 R26, R24, 0x12, R24.reuse ;  /* 0x00000012181a7819 */ /* 0x100fe40000001e18 */
[----:B------:R-:W-:Y:S02]  /*a460*/  SHF.R.U32.HI R19, RZ, 0x3, R24 ;  /* 0x00000003ff137819 */ /* 0x000fe40000011618 */
[----:B------:R-:W-:Y:S02]  /*a470*/  LOP3.LUT R18, R29, R27, R18, 0x96, !PT ;  /* 0x0000001b1d127212 */ /* 0x000fe400078e9612 */
[----:B------:R-:W-:Y:S02]  /*a480*/  IADD3 R30, PT, PT, R31, R30, R16 ;  /* 0x0000001e1f1e7210 */ /* 0x000fe40007ffe010 */
[----:B------:R-:W-:-:S02]  /*a490*/  LOP3.LUT R15, R26, R19, R15, 0x96, !PT ;  /* 0x000000131a0f7212 */ /* 0x000fc400078e960f */
[----:B------:R-:W-:Y:S02]  /*a4a0*/  IADD3 R18, PT, PT, R3, R18, R20 ;  /* 0x0000001203127210 */ /* 0x000fe40007ffe014 */
[C-C-:B------:R-:W-:Y:S02]  /*a4b0*/  SHF.R.W.U32 R19, R30.reuse, 0x16, R30.reuse ;  /* 0x000000161e137819 */ /* 0x140fe40000001e1e */
[C-C-:B------:R-:W-:Y:S02]  /*a4c0*/  SHF.R.W.U32 R3, R30.reuse, 0x2, R30.reuse ;  /* 0x000000021e037819 */ /* 0x140fe40000001e1e */
[----:B------:R-:W-:Y:S01]  /*a4d0*/  SHF.R.W.U32 R20, R30, 0xd, R30 ;  /* 0x0000000d1e147819 */ /* 0x000fe20000001e1e */
[----:B------:R-:W-:Y:S01]  /*a4e0*/  IMAD.IADD R15, R15, 0x1, R18 ;  /* 0x000000010f0f7824 */ /* 0x000fe200078e0212 */
[----:B------:R-:W-:Y:S02]  /*a4f0*/  IADD3 R32, PT, PT, R22, R17, R32 ;  /* 0x0000001116207210 */ /* 0x000fe40007ffe020 */
[----:B------:R-:W0:Y:S01]  /*a500*/  LDC.64 R16, c[0x3][0xf8] ;  /* 0x00c03e00ff107b82 */ /* 0x000e220000000a00 */
[----:B------:R-:W-:-:S02]  /*a510*/  LOP3.LUT R27, R19, R20, R3, 0x96, !PT ;  /* 0x00000014131b7212 */ /* 0x000fc400078e9603 */
[----:B------:R-:W1:Y:S01]  /*a520*/  LDS.64 R18, [UR7+0x80] ;  /* 0x00008007ff127984 */ /* 0x000e620008000a00 */
[----:B------:R-:W-:-:S05]  /*a530*/  IMAD.IADD R37, R37, 0x1, R32 ;  /* 0x0000000125257824 */ /* 0x000fca00078e0220 */
[C-C-:B------:R-:W-:Y:S02]  /*a540*/  SHF.R.W.U32 R26, R37.reuse, 0x6, R37.reuse ;  /* 0x00000006251a7819 */ /* 0x140fe40000001e25 */
[C-C-:B------:R-:W-:Y:S02]  /*a550*/  SHF.R.W.U32 R29, R37.reuse, 0xb, R37.reuse ;  /* 0x0000000b251d7819 */ /* 0x140fe40000001e25 */
[----:B------:R-:W-:-:S04]  /*a560*/  SHF.R.W.U32 R28, R37, 0x19, R37 ;  /* 0x00000019251c7819 */ /* 0x000fc80000001e25 */
[----:B------:R-:W-:Y:S02]  /*a570*/  LOP3.LUT R29, R28, R29, R26, 0x96, !PT ;  /* 0x0000001d1c1d7212 */ /* 0x000fe400078e961a */
[----:B------:R-:W-:Y:S02]  /*a580*/  LOP3.LUT R28, R23, R37, R0, 0xb8, !PT ;  /* 0x00000025171c7212 */ /* 0x000fe400078eb800 */
[----:B------:R-:W-:Y:S02]  /*a590*/  LOP3.LUT R26, R25, R12, R30, 0xe8, !PT ;  /* 0x0000000c191a7212 */ /* 0x000fe400078ee81e */
[----:B------:R-:W-:Y:S02]  /*a5a0*/  IADD3 R28, PT, PT, R29, R28, R2 ;  /* 0x0000001c1d1c7210 */ /* 0x000fe40007ffe002 */
[C-C-:B------:R-:W-:Y:S02]  /*a5b0*/  SHF.R.W.U32 R3, R22.reuse, 0x11, R22.reuse ;  /* 0x0000001116037819 */ /* 0x140fe40000001e16 */
[----:B------:R-:W-:-:S02]  /*a5c0*/  SHF.R.W.U32 R20, R22, 0x13, R22 ;  /* 0x0000001316147819 */ /* 0x000fc40000001e16 */
[----:B------:R-:W-:Y:S02]  /*a5d0*/  SHF.R.U32.HI R22, RZ, 0xa, R22 ;  /* 0x0000000aff167819 */ /* 0x000fe40000011616 */
[----:B0-----:R-:W-:Y:S02]  /*a5e0*/  IADD3 R29, PT, PT, R15, R16, R28 ;  /* 0x000000100f1d7210 */ /* 0x001fe40007ffe01c */
[----:B------:R-:W-:Y:S02]  /*a5f0*/  IADD3 R27, PT, PT, R27, R32, R26 ;  /* 0x000000201b1b7210 */ /* 0x000fe40007ffe01a */
[C-C-:B------:R-:W-:Y:S02]  /*a600*/  SHF.R.W.U32 R2, R13.reuse, 0x7, R13.reuse ;  /* 0x000000070d027819 */ /* 0x140fe40000001e0d */
[----:B------:R-:W-:Y:S02]  /*a610*/  SHF.R.W.U32 R15, R13, 0x12, R13 ;  /* 0x000000120d0f7819 */ /* 0x000fe40000001e0d */
[----:B------:R-:W-:Y:S01]  /*a620*/  LOP3.LUT R3, R20, R22, R3, 0x96, !PT ;  /* 0x0000001614037212 */ /* 0x000fe200078e9603 */
[----:B------:R-:W-:Y:S01]  /*a630*/  IMAD.IADD R22, R12, 0x1, R29 ;  /* 0x000000010c167824 */ /* 0x000fe200078e021d */
[----:B------:R-:W-:-:S02]  /*a640*/  SHF.R.U32.HI R13, RZ, 0x3, R13 ;  /* 0x00000003ff0d7819 */ /* 0x000fc4000001160d */
[C-C-:B------:R-:W-:Y:S02]  /*a650*/  SHF.R.W.U32 R16, R27.reuse, 0x2, R27.reuse ;  /* 0x000000021b107819 */ /* 0x140fe40000001e1b */
[C-C-:B------:R-:W-:Y:S02]  /*a660*/  SHF.R.W.U32 R31, R27.reuse, 0xd, R27.reuse ;  /* 0x0000000d1b1f7819 */ /* 0x140fe40000001e1b */
[----:B------:R-:W-:Y:S02]  /*a670*/  SHF.R.W.U32 R20, R27, 0x16, R27 ;  /* 0x000000161b147819 */ /* 0x000fe40000001e1b */
[----:B------:R-:W-:Y:S02]  /*a680*/  LOP3.LUT R2, R15, R13, R2, 0x96, !PT ;  /* 0x0000000d0f027212 */ /* 0x000fe400078e9602 */
[----:B------:R-:W-:Y:S02]  /*a690*/  IADD3 R3, PT, PT, R24, R3, R21 ;  /* 0x0000000318037210 */ /* 0x000fe40007ffe015 */
[----:B------:R-:W-:Y:S01]  /*a6a0*/  LOP3.LUT R16, R20, R31, R16, 0x96, !PT ;  /* 0x0000001f14107212 */ /* 0x000fe200078e9610 */
[----:B------:R-:W-:Y:S01]  /*a6b0*/  UIADD3 UR4, UPT, UPT, UR4, 0x1, URZ ;  /* 0x0000000104047890 */ /* 0x000fe2000fffe0ff */
[----:B------:R-:W-:-:S02]  /*a6c0*/  SHF.R.W.U32 R13, R22, 0x6, R22 ;  /* 0x00000006160d7819 */ /* 0x000fc40000001e16 */
[C-C-:B------:R-:W-:Y:S02]  /*a6d0*/  SHF.R.W.U32 R20, R22.reuse, 0xb, R22.reuse ;  /* 0x0000000b16147819 */ /* 0x140fe40000001e16 */
[----:B------:R-:W-:Y:S02]  /*a6e0*/  SHF.R.W.U32 R15, R22, 0x19, R22 ;  /* 0x00000019160f7819 */ /* 0x000fe40000001e16 */
[----:B------:R-:W-:Y:S01]  /*a6f0*/  LOP3.LUT R12, R30, R25, R27, 0xe8, !PT ;  /* 0x000000191e0c7212 */ /* 0x000fe200078ee81b */
[----:B------:R-:W-:Y:S01]  /*a700*/  IMAD.IADD R2, R2, 0x1, R3 ;  /* 0x0000000102027824 */ /* 0x000fe200078e0203 */
[----:B------:R-:W-:Y:S02]  /*a710*/  LOP3.LUT R20, R15, R20, R13, 0x96, !PT ;  /* 0x000000140f147212 */ /* 0x000fe400078e960d */
[----:B------:R-:W-:Y:S02]  /*a720*/  LOP3.LUT R3, R0, R22, R37, 0xb8, !PT ;  /* 0x0000001600037212 */ /* 0x000fe400078eb825 */
[----:B------:R-:W-:-:S02]  /*a730*/  IADD3 R12, PT, PT, R16, R29, R12 ;  /* 0x0000001d100c7210 */ /* 0x000fc40007ffe00c */
[----:B-1----:R-:W-:Y:S02]  /*a740*/  ISETP.LE.AND P0, PT, R18, UR4, PT ;  /* 0x0000000412007c0c */ /* 0x002fe4000bf03270 */
[----:B------:R-:W-:Y:S02]  /*a750*/  IADD3 R3, PT, PT, R20, R3, R23 ;  /* 0x0000000314037210 */ /* 0x000fe40007ffe017 */
[C-C-:B------:R-:W-:Y:S02]  /*a760*/  SHF.R.W.U32 R13, R12.reuse, 0x2, R12.reuse ;  /* 0x000000020c0d7819 */ /* 0x140fe40000001e0c */
[C-C-:B------:R-:W-:Y:S02]  /*a770*/  SHF.R.W.U32 R16, R12.reuse, 0xd, R12.reuse ;  /* 0x0000000d0c107819 */ /* 0x140fe40000001e0c */
[----:B------:R-:W-:Y:S02]  /*a780*/  SHF.R.W.U32 R15, R12, 0x16, R12 ;  /* 0x000000160c0f7819 */ /* 0x000fe40000001e0c */
[----:B------:R-:W-:-:S02]  /*a790*/  IADD3 R2, PT, PT, R2, R17, R3 ;  /* 0x0000001102027210 */ /* 0x000fc40007ffe003 */
[----:B------:R-:W-:Y:S02]  /*a7a0*/  LOP3.LUT R13, R15, R16, R13, 0x96, !PT ;  /* 0x000000100f0d7212 */ /* 0x000fe400078e960d */
[----:B------:R-:W-:-:S04]  /*a7b0*/  LOP3.LUT R3, R27, R30, R12, 0xe8, !PT ;  /* 0x0000001e1b037212 */ /* 0x000fc800078ee80c */
[-C--:B------:R-:W-:Y:S01]  /*a7c0*/  IADD3 R3, PT, PT, R13, R2.reuse, R3 ;  /* 0x000000020d037210 */ /* 0x080fe20007ffe003 */
[----:B------:R-:W-:Y:S01]  /*a7d0*/  IMAD.IADD R7, R30, 0x1, R7 ;  /* 0x000000011e077824 */ /* 0x000fe200078e0207 */
[----:B------:R-:W-:Y:S01]  /*a7e0*/  IADD3 R8, PT, PT, R8, R2, R25 ;  /* 0x0000000208087210 */ /* 0x000fe20007ffe019 */
[----:B------:R-:W-:Y:S02]  /*a7f0*/  IMAD.IADD R11, R0, 0x1, R11 ;  /* 0x00000001000b7824 */ /* 0x000fe400078e020b */
[----:B------:R-:W-:Y:S02]  /*a800*/  IMAD.IADD R6, R27, 0x1, R6 ;  /* 0x000000011b067824 */ /* 0x000fe400078e0206 */
[----:B------:R-:W-:Y:S02]  /*a810*/  IMAD.IADD R10, R37, 0x1, R10 ;  /* 0x00000001250a7824 */ /* 0x000fe400078e020a */
[----:B------:R-:W-:Y:S02]  /*a820*/  IMAD.IADD R5, R12, 0x1, R5 ;  /* 0x000000010c057824 */ /* 0x000fe400078e0205 */
[----:B------:R-:W-:-:S02]  /*a830*/  IMAD.IADD R9, R22, 0x1, R9 ;  /* 0x0000000116097824 */ /* 0x000fc400078e0209 */
[----:B------:R-:W-:Y:S01]  /*a840*/  IMAD.IADD R4, R3, 0x1, R4 ;  /* 0x0000000103047824 */ /* 0x000fe200078e0204 */
[----:B------:R-:W-:Y:S06]  /*a850*/  @!P0 BRA `(.L_x_67) ;  /* 0xffffff9c00fc8947 */ /* 0x000fec000383ffff */
.L_x_66:
[----:B------:R-:W-:Y:S01]  /*a860*/  ISETP.GE.AND P0, PT, R19, 0x1, PT ;  /* 0x000000011300780c */ /* 0x000fe20003f06270 */
[----:B------:R0:W-:Y:S04]  /*a870*/  STS.128 [UR7+0x20], R4 ;  /* 0x00002004ff007988 */ /* 0x0001e80008000c07 */
[----:B------:R0:W-:Y:S08]  /*a880*/  STS.128 [UR7+0x30], R8 ;  /* 0x00003008ff007988 */ /* 0x0001f00008000c07 */
[----:B------:R-:W-:Y:S05]  /*a890*/  @!P0 BRA `(.L_x_68) ;  /* 0x0000000400f08947 */ /* 0x000fea0003800000 */
[C---:B------:R-:W-:Y:S01]  /*a8a0*/  ISETP.GE.U32.AND P0, PT, R19.reuse, 0x4, PT ;  /* 0x000000041300780c */ /* 0x040fe20003f06070 */
[----:B0-----:R-:W-:Y:S01]  /*a8b0*/  IMAD.MOV.U32 R11, RZ, RZ, RZ ;  /* 0x000000ffff0b7224 */ /* 0x001fe200078e00ff */
[----:B------:R-:W-:-:S11]  /*a8c0*/  LOP3.LUT R10, R19, 0x3, RZ, 0xc0, !PT ;  /* 0x00000003130a7812 */ /* 0x000fd600078ec0ff */
[----:B------:R-:W-:Y:S05]  /*a8d0*/  @!P0 BRA `(.L_x_69) ;  /* 0x0000000400a48947 */ /* 0x000fea0003800000 */
[----:B------:R-:W-:Y:S01]  /*a8e0*/  LOP3.LUT R11, R19, 0x7ffffffc, RZ, 0xc0, !PT ;  /* 0x7ffffffc130b7812 */ /* 0x000fe200078ec0ff */
[----:B------:R-:W-:Y:S01]  /*a8f0*/  UIADD3 UR4, UPT, UPT, UR5, 0x40, URZ ;  /* 0x0000004005047890 */ /* 0x000fe2000fffe0ff */
[----:B-1----:R-:W-:Y:S02]  /*a900*/  IMAD.MOV.U32 R0, RZ, RZ, RZ ;  /* 0x000000ffff007224 */ /* 0x002fe400078e00ff */
[----:B------:R-:W-:Y:S01]  /*a910*/  ISETP.GT.AND P0, PT, R11, RZ, PT ;  /* 0x000000ff0b00720c */ /* 0x000fe20003f04270 */
[----:B------:R-:W-:-:S12]  /*a920*/  ULEA UR4, UR6, UR4, 0x18 ;  /* 0x0000000406047291 */ /* 0x000fd8000f8ec0ff */
[----:B------:R-:W-:Y:S05]  /*a930*/  @!P0 BRA `(.L_x_70) ;  /* 0x0000000400508947 */ /* 0x000fea0003800000 */
[----:B------:R-:W-:Y:S01]  /*a940*/  IMAD.IADD R2, R11, 0x1, -R0 ;  /* 0x000000010b027824 */ /* 0x000fe200078e0a00 */
[----:B------:R-:W-:-:S04]  /*a950*/  PLOP3.LUT P0, PT, PT, PT, PT, 0x80, 0x8 ;  /* 0x000000000008781c */ /* 0x000fc80003f0f070 */
[----:B------:R-:W-:-:S13]  /*a960*/  ISETP.GT.AND P1, PT, R2, 0xc, PT ;  /* 0x0000000c0200780c */ /* 0x000fda0003f24270 */
[----:B------:R-:W-:Y:S05]  /*a970*/  @!P1 BRA `(.L_x_71) ;  /* 0x0000000000c89947 */ /* 0x000fea0003800000 */
[----:B------:R-:W-:Y:S01]  /*a980*/  PLOP3.LUT P0, PT, PT, PT, PT, 0x8, 0x80 ;  /* 0x000000000080781c */ /* 0x000fe20003f0e170 */
[----:B------:R-:W-:-:S12]  /*a990*/  VIADD R45, R11, 0xfffffff4 ;  /* 0xfffffff40b2d7836 */ /* 0x000fd80000000000 */
.L_x_72:
[----:B------:R-:W0:Y:S01]  /*a9a0*/  LDC.64 R12, c[0x0][0x380] ;  /* 0x0000e000ff0c7b82 */ /* 0x000e220000000a00 */
[----:B------:R-:W-:-:S04]  /*a9b0*/  IMAD R3, R18, 0x40, R0 ;  /* 0x0000004012037824 */ /* 0x000fc800078e0200 */
[C---:B------:R-:W-:Y:S02]  /*a9c0*/  VIADD R5, R3.reuse, 0x4 ;  /* 0x0000000403057836 */ /* 0x040fe40000000000 */
[C---:B------:R-:W-:Y:S02]  /*a9d0*/  VIADD R7, R3.reuse, 0x8 ;  /* 0x0000000803077836 */ /* 0x040fe40000000000 */
[C---:B------:R-:W-:Y:S01]  /*a9e0*/  VIADD R9, R3.reuse, 0xc ;  /* 0x0000000c03097836 */ /* 0x040fe20000000000 */
[-C--:B0-----:R-:W-:Y:S02]  /*a9f0*/  IADD3 R2, P1, PT, R3, R12.reuse, RZ ;  /* 0x0000000c03027210 */ /* 0x081fe40007f3e0ff */
[-C--:B------:R-:W-:Y:S02]  /*aa00*/  IADD3 R6, P2, PT, R7, R12.reuse, RZ ;  /* 0x0000000c07067210 */ /* 0x080fe40007f5e0ff */
[----:B------:R-:W-:Y:S02]  /*aa10*/  LEA.HI.X.SX32 R3, R3, R13, 0x1, P1 ;  /* 0x0000000d03037211 */ /* 0x000fe400008f0eff */
[----:B------:R-:W-:-:S02]  /*aa20*/  IADD3 R4, P1, PT, R5, R12, RZ ;  /* 0x0000000c05047210 */ /* 0x000fc40007f3e0ff */
[----:B------:R-:W-:Y:S01]  /*aa30*/  IADD3 R8, P3, PT, R9, R12, RZ ;  /* 0x0000000c09087210 */ /* 0x000fe20007f7e0ff */
[----:B------:R-:W2:Y:S01]  /*aa40*/  LDG.E.U8.CONSTANT R15, desc[UR10][R2.64+0x1] ;  /* 0x0000010a020f7981 */ /* 0x000ea2000c1e9100 */
[-C--:B------:R-:W-:Y:S02]  /*aa50*/  LEA.HI.X.SX32 R5, R5, R13.reuse, 0x1, P1 ;  /* 0x0000000d05057211 */ /* 0x080fe400008f0eff */
[-C--:B------:R-:W-:Y:S01]  /*aa60*/  LEA.HI.X.SX32 R7, R7, R13.reuse, 0x1, P2 ;  /* 0x0000000d07077211 */ /* 0x080fe200010f0eff */
[----:B------:R-:W3:Y:S01]  /*aa70*/  LDG.E.U8.CONSTANT R17, desc[UR10][R2.64+0x2] ;  /* 0x0000020a02117981 */ /* 0x000ee2000c1e9100 */
[----:B------:R-:W-:-:S03]  /*aa80*/  LEA.HI.X.SX32 R9, R9, R13, 0x1, P3 ;  /* 0x0000000d09097211 */ /* 0x000fc600018f0eff */
        /* <DEDUP_REMOVED lines=14> */
[----:B--2---:R-:W-:Y:S04]  /*ab70*/  STS.U8 [R0+UR4+0x1], R15 ;  /* 0x0000010f00007988 */ /* 0x004fe80008000004 */
[----:B---3--:R-:W-:Y:S04]  /*ab80*/  STS.U8 [R0+UR4+0x2], R17 ;  /* 0x0000021100007988 */ /* 0x008fe80008000004 */
[----:B----4-:R-:W-:Y:S04]  /*ab90*/  STS.U8 [R0+UR4], R13 ;  /* 0x0000000d00007988 */ /* 0x010fe80008000004 */
[----:B-----5:R-:W-:Y:S04]  /*aba0*/  STS.U8 [R0+UR4+0x3], R21 ;  /* 0x0000031500007988 */ /* 0x020fe80008000004 */
[----:B------:R-:W-:Y:S04]  /*abb0*/  STS.U8 [R0+UR4+0x4], R23 ;  /* 0x0000041700007988 */ /* 0x000fe80008000004 */
        /* <DEDUP_REMOVED lines=10> */
[----:B------:R0:W-:Y:S02]  /*ac60*/  STS.U8 [R0+UR4+0xf], R43 ;  /* 0x00000f2b00007988 */ /* 0x0001e40008000004 */
[----:B0-----:R-:W-:-:S05]  /*ac70*/  VIADD R0, R0, 0x10 ;  /* 0x0000001000007836 */ /* 0x001fca0000000000 */
[----:B------:R-:W-:-:S13]  /*ac80*/  ISETP.GE.AND P1, PT, R0, R45, PT ;  /* 0x0000002d0000720c */ /* 0x000fda0003f26270 */
[----:B------:R-:W-:Y:S05]  /*ac90*/  @!P1 BRA `(.L_x_72) ;  /* 0xfffffffc00409947 */ /* 0x000fea000383ffff */
.L_x_71:
[----:B------:R-:W-:-:S05]  /*aca0*/  IMAD.IADD R2, R11, 0x1, -R0 ;  /* 0x000000010b027824 */ /* 0x000fca00078e0a00 */
[----:B------:R-:W-:-:S13]  /*acb0*/  ISETP.GT.AND P1, PT, R2, 0x4, PT ;  /* 0x000000040200780c */ /* 0x000fda0003f24270 */
[----:B------:R-:W-:Y:S05]  /*acc0*/  @!P1 BRA `(.L_x_73) ;  /* 0x0000000000649947 */ /* 0x000fea0003800000 */
[----:B------:R-:W0:Y:S01]  /*acd0*/  LDC.64 R6, c[0x0][0x380] ;  /* 0x0000e000ff067b82 */ /* 0x000e220000000a00 */
[----:B------:R-:W-:-:S04]  /*ace0*/  IMAD R3, R18, 0x40, R0 ;  /* 0x0000004012037824 */ /* 0x000fc800078e0200 */
[----:B------:R-:W-:-:S05]  /*acf0*/  VIADD R5, R3, 0x4 ;  /* 0x0000000403057836 */ /* 0x000fca0000000000 */
[-C--:B0-----:R-:W-:Y:S02]  /*ad00*/  IADD3 R4, P1, PT, R5, R6.reuse, RZ ;  /* 0x0000000605047210 */ /* 0x081fe40007f3e0ff */
[----:B------:R-:W-:Y:S02]  /*ad10*/  IADD3 R2, P0, PT, R3, R6, RZ ;  /* 0x0000000603027210 */ /* 0x000fe40007f1e0ff */
[-C--:B------:R-:W-:Y:S02]  /*ad20*/  LEA.HI.X.SX32 R5, R5, R7.reuse, 0x1, P1 ;  /* 0x0000000705057211 */ /* 0x080fe400008f0eff */
[----:B------:R-:W-:-:S03]  /*ad30*/  LEA.HI.X.SX32 R3, R3, R7, 0x1, P0 ;  /* 0x0000000703037211 */ /* 0x000fc600000f0eff */
[----:B------:R-:W2:Y:S04]  /*ad40*/  LDG.E.U8.CONSTANT R17, desc[UR10][R4.64] ;  /* 0x0000000a04117981 */ /* 0x000ea8000c1e9100 */
[----:B------:R-:W3:Y:S04]  /*ad50*/  LDG.E.U8.CONSTANT R21, desc[UR10][R4.64+0x1] ;  /* 0x0000010a04157981 */ /* 0x000ee8000c1e9100 */
[----:B------:R-:W4:Y:S04]  /*ad60*/  LDG.E.U8.CONSTANT R23, desc[UR10][R4.64+0x2] ;  /* 0x0000020a04177981 */ /* 0x000f28000c1e9100 */
[----:B------:R-:W5:Y:S04]  /*ad70*/  LDG.E.U8.CONSTANT R25, desc[UR10][R4.64+0x3] ;  /* 0x0000030a04197981 */ /* 0x000f68000c1e9100 */
[----:B------:R-:W5:Y:S04]  /*ad80*/  LDG.E.U8.CONSTANT R7, desc[UR10][R2.64] ;  /* 0x0000000a02077981 */ /* 0x000f68000c1e9100 */
[----:B------:R-:W5:Y:S04]  /*ad90*/  LDG.E.U8.CONSTANT R9, desc[UR10][R2.64+0x1] ;  /* 0x0000010a02097981 */ /* 0x000f68000c1e9100 */
[----:B------:R-:W5:Y:S04]  /*ada0*/  LDG.E.U8.CONSTANT R13, desc[UR10][R2.64+0x2] ;  /* 0x0000020a020d7981 */ /* 0x000f68000c1e9100 */
[----:B------:R-:W5:Y:S01]  /*adb0*/  LDG.E.U8.CONSTANT R15, desc[UR10][R2.64+0x3] ;  /* 0x0000030a020f7981 */ /* 0x000f62000c1e9100 */
[----:B------:R-:W-:-:S03]  /*adc0*/  PLOP3.LUT P0, PT, PT, PT, PT, 0x8, 0x80 ;  /* 0x000000000080781c */ /* 0x000fc60003f0e170 */
[----:B--2---:R-:W-:Y:S04]  /*add0*/  STS.U8 [R0+UR4+0x4], R17 ;  /* 0x0000041100007988 */ /* 0x004fe80008000004 */
[----:B---3--:R-:W-:Y:S04]  /*ade0*/  STS.U8 [R0+UR4+0x5], R21 ;  /* 0x0000051500007988 */ /* 0x008fe80008000004 */
[----:B----4-:R-:W-:Y:S04]  /*adf0*/  STS.U8 [R0+UR4+0x6], R23 ;  /* 0x0000061700007988 */ /* 0x010fe80008000004 */
[----:B-----5:R-:W-:Y:S04]  /*ae00*/  STS.U8 [R0+UR4+0x7], R25 ;  /* 0x0000071900007988 */ /* 0x020fe80008000004 */
[----:B------:R-:W-:Y:S04]  /*ae10*/  STS.U8 [R0+UR4], R7 ;  /* 0x0000000700007988 */ /* 0x000fe80008000004 */
[----:B------:R-:W-:Y:S04]  /*ae20*/  STS.U8 [R0+UR4+0x1], R9 ;  /* 0x0000010900007988 */ /* 0x000fe80008000004 */
[----:B------:R-:W-:Y:S04]  /*ae30*/  STS.U8 [R0+UR4+0x2], R13 ;  /* 0x0000020d00007988 */ /* 0x000fe80008000004 */
[----:B------:R0:W-:Y:S02]  /*ae40*/  STS.U8 [R0+UR4+0x3], R15 ;  /* 0x0000030f00007988 */ /* 0x0001e40008000004 */
[----:B0-----:R-:W-:-:S07]  /*ae50*/  VIADD R0, R0, 0x8 ;  /* 0x0000000800007836 */ /* 0x001fce0000000000 */
.L_x_73:
[----:B------:R-:W-:-:S13]  /*ae60*/  ISETP.NE.OR P0, PT, R0, R11, P0 ;  /* 0x0000000b0000720c */ /* 0x000fda0000705670 */
[----:B------:R-:W-:Y:S05]  /*ae70*/  @!P0 BRA `(.L_x_69) ;  /* 0x00000000003c8947 */ /* 0x000fea0003800000 */
.L_x_70:
[----:B------:R-:W0:Y:S01]  /*ae80*/  LDC.64 R4, c[0x0][0x380] ;  /* 0x0000e000ff047b82 */ /* 0x000e220000000a00 */
[----:B------:R-:W-:-:S05]  /*ae90*/  IMAD R3, R18, 0x40, R0 ;  /* 0x0000004012037824 */ /* 0x000fca00078e0200 */
[----:B0-----:R-:W-:-:S04]  /*aea0*/  IADD3 R2, P0, PT, R3, R4, RZ ;  /* 0x0000000403027210 */ /* 0x001fc80007f1e0ff */
[----:B------:R-:W-:-:S05]  /*aeb0*/  LEA.HI.X.SX32 R3, R3, R5, 0x1, P0 ;  /* 0x0000000503037211 */ /* 0x000fca00000f0eff */
[----:B------:R-:W2:Y:S04]  /*aec0*/  LDG.E.U8.CONSTANT R5, desc[UR10][R2.64] ;  /* 0x0000000a02057981 */ /* 0x000ea8000c1e9100 */
[----:B------:R-:W3:Y:S04]  /*aed0*/  LDG.E.U8.CONSTANT R7, desc[UR10][R2.64+0x1] ;  /* 0x0000010a02077981 */ /* 0x000ee8000c1e9100 */
[----:B------:R-:W4:Y:S04]  /*aee0*/  LDG.E.U8.CONSTANT R9, desc[UR10][R2.64+0x2] ;  /* 0x0000020a02097981 */ /* 0x000f28000c1e9100 */
[----:B------:R-:W5:Y:S04]  /*aef0*/  LDG.E.U8.CONSTANT R13, desc[UR10][R2.64+0x3] ;  /* 0x0000030a020d7981 */ /* 0x000f68000c1e9100 */
[----:B--2---:R-:W-:Y:S04]  /*af00*/  STS.U8 [R0+UR4], R5 ;  /* 0x0000000500007988 */ /* 0x004fe80008000004 */
[----:B---3--:R-:W-:Y:S04]  /*af10*/  STS.U8 [R0+UR4+0x1], R7 ;  /* 0x0000010700007988 */ /* 0x008fe80008000004 */
[----:B----4-:R-:W-:Y:S04]  /*af20*/  STS.U8 [R0+UR4+0x2], R9 ;  /* 0x0000020900007988 */ /* 0x010fe80008000004 */
[----:B-----5:R0:W-:Y:S02]  /*af30*/  STS.U8 [R0+UR4+0x3], R13 ;  /* 0x0000030d00007988 */ /* 0x0201e40008000004 */
[----:B0-----:R-:W-:-:S05]  /*af40*/  VIADD R0, R0, 0x4 ;  /* 0x0000000400007836 */ /* 0x001fca0000000000 */
[----:B------:R-:W-:-:S13]  /*af50*/  ISETP.NE.AND P0, PT, R0, R11, PT ;  /* 0x0000000b0000720c */ /* 0x000fda0003f05270 */
[----:B------:R-:W-:Y:S05]  /*af60*/  @P0 BRA `(.L_x_70) ;  /* 0xfffffffc00c40947 */ /* 0x000fea000383ffff */
.L_x_69:
[----:B------:R-:W-:-:S13]  /*af70*/  ISETP.NE.AND P0, PT, R10, RZ, PT ;  /* 0x000000ff0a00720c */ /* 0x000fda0003f05270 */
[----:B------:R-:W-:Y:S05]  /*af80*/  @!P0 BRA `(.L_x_68) ;  /* 0x0000000000348947 */ /* 0x000fea0003800000 */
[----:B------:R-:W0:Y:S01]  /*af90*/  LDC.64 R4, c[0x0][0x380] ;  /* 0x0000e000ff047b82 */ /* 0x000e220000000a00 */
[----:B------:R-:W-:-:S04]  /*afa0*/  UIADD3 UR4, UPT, UPT, UR5, 0x40, URZ ;  /* 0x0000004005047890 */ /* 0x000fc8000fffe0ff */
[----:B------:R-:W-:-:S03]  /*afb0*/  ULEA UR7, UR6, UR4, 0x18 ;  /* 0x0000000406077291 */ /* 0x000fc6000f8ec0ff */
[----:B------:R-:W-:-:S09]  /*afc0*/  UMOV UR4, URZ ;  /* 0x000000ff00047c82 */ /* 0x000fd20008000000 */
.L_x_74:
[----:B-1----:R-:W-:-:S05]  /*afd0*/  IMAD R0, R18, 0x40, R11 ;  /* 0x0000004012007824 */ /* 0x002fca00078e020b */
[----:B0-----:R-:W-:-:S04]  /*afe0*/  IADD3 R2, P0, PT, R0, R4, RZ ;  /* 0x0000000400027210 */ /* 0x001fc80007f1e0ff */
[----:B------:R-:W-:-:S05]  /*aff0*/  LEA.HI.X.SX32 R3, R0, R5, 0x1, P0 ;  /* 0x0000000500037211 */ /* 0x000fca00000f0eff */
[----:B------:R-:W2:Y:S01]  /*b000*/  LDG.E.U8.CONSTANT R2, desc[UR10][R2.64] ;  /* 0x0000000a02027981 */ /* 0x000ea2000c1e9100 */
[----:B------:R-:W-:-:S06]  /*b010*/  UIADD3 UR4, UPT, UPT, UR4, 0x1, URZ ;  /* 0x0000000104047890 */ /* 0x000fcc000fffe0ff */
[----:B------:R-:W-:Y:S01]  /*b020*/  ISETP.NE.AND P0, PT, R10, UR4, PT ;  /* 0x000000040a007c0c */ /* 0x000fe2000bf05270 */
[----:B--2---:R0:W-:Y:S02]  /*b030*/  STS.U8 [R11+UR7], R2 ;  /* 0x000000020b007988 */ /* 0x0041e40008000007 */
[----:B0-----:R-:W-:-:S10]  /*b040*/  VIADD R11, R11, 0x1 ;  /* 0x000000010b0b7836 */ /* 0x001fd40000000000 */
[----:B------:R-:W-:Y:S05]  /*b050*/  @P0 BRA `(.L_x_74) ;  /* 0xfffffffc00dc0947 */ /* 0x000fea000383ffff */
.L_x_68:
[----:B------:R-:W-:-:S13]  /*b060*/  ISETP.GT.AND P0, PT, R19, 0x3f, PT ;  /* 0x0000003f1300780c */ /* 0x000fda0003f04270 */
[----:B------:R-:W-:Y:S05]  /*b070*/  @P0 BRA `(.L_x_1) ;  /* 0x0000000400140947 */ /* 0x000fea0003800000 */
[C---:B-1----:R-:W-:Y:S01]  /*b080*/  VIADD R0, R19.reuse, 0xffffffcf ;  /* 0xffffffcf13007836 */ /* 0x042fe20000000000 */
[----:B------:R-:W-:-:S04]  /*b090*/  IADD3 R2, PT, PT, -R19, 0x40, RZ ;  /* 0x0000004013027810 */ /* 0x000fc80007ffe1ff */
[----:B------:R-:W-:Y:S02]  /*b0a0*/  ISETP.GE.U32.AND P0, PT, R0, 0xf, PT ;  /* 0x0000000f0000780c */ /* 0x000fe40003f06070 */
[----:B------:R-:W-:-:S04]  /*b0b0*/  LOP3.LUT R3, R2, 0xf, RZ, 0xc0, !PT ;  /* 0x0000000f02037812 */ /* 0x000fc800078ec0ff */
[----:B------:R-:W-:-:S07]  /*b0c0*/  ISETP.NE.AND P1, PT, R3, RZ, PT ;  /* 0x000000ff0300720c */ /* 0x000fce0003f25270 */
[----:B------:R-:W-:Y:S06]  /*b0d0*/  @!P0 BRA `(.L_x_75) ;  /* 0x0000000000608947 */ /* 0x000fec0003800000 */
[----:B------:R-:W-:Y:S01]  /*b0e0*/  UIADD3 UR4, UPT, UPT, UR5, 0x40, URZ ;  /* 0x0000004005047890 */ /* 0x000fe2000fffe0ff */
[----:B------:R-:W-:-:S03]  /*b0f0*/  LOP3.LUT R0, R2, 0xfffffff0, RZ, 0xc0, !PT ;  /* 0xfffffff002007812 */ /* 0x000fc600078ec0ff */
[----:B------:R-:W-:-:S03]  /*b100*/  ULEA UR7, UR6, UR4, 0x18 ;  /* 0x0000000406077291 */ /* 0x000fc6000f8ec0ff */
[----:B------:R-:W-:-:S09]  /*b110*/  UMOV UR4, URZ ;  /* 0x000000ff00047c82 */ /* 0x000fd20008000000 */
.L_x_76:
[----:B------:R-:W-:Y:S01]  /*b120*/  UIADD3 UR4, UPT, UPT, UR4, 0x10, URZ ;  /* 0x0000001004047890 */ /* 0x000fe2000fffe0ff */
[----:B------:R-:W-:Y:S04]  /*b130*/  STS.U8 [R19+UR7], RZ ;  /* 0x000000ff13007988 */ /* 0x000fe80008000007 */
[----:B------:R-:W-:Y:S01]  /*b140*/  STS.U8 [R19+UR7+0x1], RZ ;  /* 0x000001ff13007988 */ /* 0x000fe20008000007 */
[----:B------:R-:W-:-:S03]  /*b150*/  ISETP.NE.AND P0, PT, R0, UR4, PT ;  /* 0x0000000400007c0c */ /* 0x000fc6000bf05270 */
[----:B------:R-:W-:Y:S04]  /*b160*/  STS.U8 [R19+UR7+0x2], RZ ;  /* 0x000002ff13007988 */ /* 0x000fe80008000007 */
        /* <DEDUP_REMOVED lines=12> */
[----:B------:R1:W-:Y:S02]  /*b230*/  STS.U8 [R19+UR7+0xf], RZ ;  /* 0x00000fff13007988 */ /* 0x0003e40008000007 */
[----:B-1----:R-:W-:Y:S01]  /*b240*/  VIADD R19, R19, 0x10 ;  /* 0x0000001013137836 */ /* 0x002fe20000000000 */
[----:B------:R-:W-:Y:S06]  /*b250*/  @P0 BRA `(.L_x_76) ;  /* 0xfffffffc00b00947 */ /* 0x000fec000383ffff */
.L_x_75:
[----:B------:R-:W-:Y:S05]  /*b260*/  @!P1 BRA `(.L_x_1) ;  /* 0x0000000000989947 */ /* 0x000fea0003800000 */
[----:B------:R-:W-:Y:S02]  /*b270*/  ISETP.GE.U32.AND P0, PT, R3, 0x8, PT ;  /* 0x000000080300780c */ /* 0x000fe40003f06070 */
[----:B0-----:R-:W-:-:S04]  /*b280*/  LOP3.LUT R4, R2, 0x7, RZ, 0xc0, !PT ;  /* 0x0000000702047812 */ /* 0x001fc800078ec0ff */
[----:B------:R-:W-:-:S07]  /*b290*/  ISETP.NE.AND P1, PT, R4, RZ, PT ;  /* 0x000000ff0400720c */ /* 0x000fce0003f25270 */
[----:B------:R-:W-:Y:S06]  /*b2a0*/  @!P0 BRA `(.L_x_77) ;  /* 0x0000000000308947 */ /* 0x000fec0003800000 */
[----:B------:R-:W-:-:S04]  /*b2b0*/  UIADD3 UR4, UPT, UPT, UR5, 0x40, URZ ;  /* 0x0000004005047890 */ /* 0x000fc8000fffe0ff */
[----:B------:R-:W-:-:S06]  /*b2c0*/  ULEA UR4, UR6, UR4, 0x18 ;  /* 0x0000000406047291 */ /* 0x000fcc000f8ec0ff */
[C---:B------:R-:W-:Y:S02]  /*b2d0*/  VIADD R0, R19.reuse, UR4 ;  /* 0x0000000413007c36 */ /* 0x040fe40008000000 */
[----:B------:R-:W-:-:S03]  /*b2e0*/  VIADD R19, R19, 0x8 ;  /* 0x0000000813137836 */ /* 0x000fc60000000000 */
[----:B------:R0:W-:Y:S04]  /*b2f0*/  STS.U8 [R0], RZ ;  /* 0x000000ff00007388 */ /* 0x0001e80000000000 */
[----:B------:R0:W-:Y:S04]  /*b300*/  STS.U8 [R0+0x1], RZ ;  /* 0x000001ff00007388 */ /* 0x0001e80000000000 */
[----:B------:R0:W-:Y:S04]  /*b310*/  STS.U8 [R0+0x2], RZ ;  /* 0x000002ff00007388 */ /* 0x0001e80000000000 */
[----:B------:R0:W-:Y:S04]  /*b320*/  STS.U8 [R0+0x3], RZ ;  /* 0x000003ff00007388 */ /* 0x0001e80000000000 */
[----:B------:R0:W-:Y:S04]  /*b330*/  STS.U8 [R0+0x4], RZ ;  /* 0x000004ff00007388 */ /* 0x0001e80000000000 */
[----:B------:R0:W-:Y:S04]  /*b340*/  STS.U8 [R0+0x5], RZ ;  /* 0x000005ff00007388 */ /* 0x0001e80000000000 */
[----:B------:R0:W-:Y:S04]  /*b350*/  STS.U8 [R0+0x6], RZ ;  /* 0x000006ff00007388 */ /* 0x0001e80000000000 */
[----:B------:R0:W-:Y:S02]  /*b360*/  STS.U8 [R0+0x7], RZ ;  /* 0x000007ff00007388 */ /* 0x0001e40000000000 */
.L_x_77:
[----:B------:R-:W-:Y:S05]  /*b370*/  @!P1 BRA `(.L_x_1) ;  /* 0x0000000000549947 */ /* 0x000fea0003800000 */
[----:B------:R-:W-:Y:S02]  /*b380*/  ISETP.GE.U32.AND P0, PT, R4, 0x4, PT ;  /* 0x000000040400780c */ /* 0x000fe40003f06070 */
[----:B------:R-:W-:-:S04]  /*b390*/  LOP3.LUT R2, R2, 0x3, RZ, 0xc0, !PT ;  /* 0x0000000302027812 */ /* 0x000fc800078ec0ff */
[----:B------:R-:W-:-:S07]  /*b3a0*/  ISETP.NE.AND P1, PT, R2, RZ, PT ;  /* 0x000000ff0200720c */ /* 0x000fce0003f25270 */
[----:B------:R-:W-:Y:S06]  /*b3b0*/  @!P0 BRA `(.L_x_78) ;  /* 0x0000000000208947 */ /* 0x000fec0003800000 */
[----:B------:R-:W-:-:S04]  /*b3c0*/  UIADD3 UR4, UPT, UPT, UR5, 0x40, URZ ;  /* 0x0000004005047890 */ /* 0x000fc8000fffe0ff */
[----:B------:R-:W-:-:S06]  /*b3d0*/  ULEA UR4, UR6, UR4, 0x18 ;  /* 0x0000000406047291 */ /* 0x000fcc000f8ec0ff */
[C---:B0-----:R-:W-:Y:S02]  /*b3e0*/  VIADD R0, R19.reuse, UR4 ;  /* 0x0000000413007c36 */ /* 0x041fe40008000000 */
[----:B------:R-:W-:-:S03]  /*b3f0*/  VIADD R19, R19, 0x4 ;  /* 0x0000000413137836 */ /* 0x000fc60000000000 */
[----:B------:R1:W-:Y:S04]  /*b400*/  STS.U8 [R0], RZ ;  /* 0x000000ff00007388 */ /* 0x0003e80000000000 */
[----:B------:R1:W-:Y:S04]  /*b410*/  STS.U8 [R0+0x1], RZ ;  /* 0x000001ff00007388 */ /* 0x0003e80000000000 */
[----:B------:R1:W-:Y:S04]  /*b420*/  STS.U8 [R0+0x2], RZ ;  /* 0x000002ff00007388 */ /* 0x0003e80000000000 */
[----:B------:R1:W-:Y:S02]  /*b430*/  STS.U8 [R0+0x3], RZ ;  /* 0x000003ff00007388 */ /* 0x0003e40000000000 */
.L_x_78:
[----:B------:R-:W-:Y:S05]  /*b440*/  @!P1 BRA `(.L_x_1) ;  /* 0x0000000000209947 */ /* 0x000fea0003800000 */
[----:B------:R-:W-:Y:S01]  /*b450*/  UIADD3 UR5, UPT, UPT, UR5, 0x40, URZ ;  /* 0x0000004005057890 */ /* 0x000fe2000fffe0ff */
[----:B------:R-:W-:-:S03]  /*b460*/  UMOV UR4, URZ ;  /* 0x000000ff00047c82 */ /* 0x000fc60008000000 */
[----:B------:R-:W-:-:S12]  /*b470*/  ULEA UR5, UR6, UR5, 0x18 ;  /* 0x0000000506057291 */ /* 0x000fd8000f8ec0ff */
.L_x_79:
[----:B------:R-:W-:Y:S01]  /*b480*/  UIADD3 UR4, UPT, UPT, UR4, 0x1, URZ ;  /* 0x0000000104047890 */ /* 0x000fe2000fffe0ff */
[----:B------:R2:W-:Y:S05]  /*b490*/  STS.U8 [R19+UR5], RZ ;  /* 0x000000ff13007988 */ /* 0x0005ea0008000005 */
[----:B------:R-:W-:Y:S01]  /*b4a0*/  ISETP.NE.AND P0, PT, R2, UR4, PT ;  /* 0x0000000402007c0c */ /* 0x000fe2000bf05270 */
[----:B--2---:R-:W-:-:S12]  /*b4b0*/  VIADD R19, R19, 0x1 ;  /* 0x0000000113137836 */ /* 0x004fd80000000000 */
[----:B------:R-:W-:Y:S05]  /*b4c0*/  @P0 BRA `(.L_x_79) ;  /* 0xfffffffc00ec0947 */ /* 0x000fea000383ffff */
.L_x_1:
[----:B------:R-:W-:Y:S05]  /*b4d0*/  BSYNC.RECONVERGENT B0 ;  /* 0x0000000000007941 */ /* 0x000fea0003800200 */
.L_x_0:
[----:B-1----:R-:W1:Y:S08]  /*b4e0*/  LDC.64 R2, c[0x0][0x3b8] ;  /* 0x0000ee00ff027b82 */ /* 0x002e700000000a00 */
[----:B------:R-:W-:Y:S06]  /*b4f0*/  BAR.SYNC.DEFER_BLOCKING 0x0 ;  /* 0x0000000000007b1d */ /* 0x000fec0000010000 */
[----:B-1----:R-:W2:Y:S02]  /*b500*/  LDG.E.STRONG.SYS R2, desc[UR10][R2.64] ;  /* 0x0000000a02027981 */ /* 0x002ea4000c1f5900 */
[----:B--2---:R-:W-:-:S13]  /*b510*/  ISETP.NE.AND P0, PT, R2, RZ, PT ;  /* 0x000000ff0200720c */ /* 0x004fda0003f05270 */
[----:B------:R-:W-:Y:S05]  /*b520*/  @P0 EXIT ;  /* 0x000000000000094d */ /* 0x000fea0003800000 */
[----:B------:R-:W1:Y:S01]  /*b530*/  LDC R17, c[0x0][0x3c0] ;  /* 0x0000f000ff117b82 */ /* 0x000e620000000800 */
[----:B------:R-:W-:-:S07]  /*b540*/  UMOV UR4, 0x400 ;  /* 0x0000040000047882 */ /* 0x000fce0000000000 */
[----:B------:R-:W2:Y:S01]  /*b550*/  S2UR UR5, SR_CgaCtaId ;  /* 0x00000000000579c3 */ /* 0x000ea20000008800 */
[----:B-1----:R-:W-:Y:S01]  /*b560*/  ISETP.GE.AND P0, PT, R17, 0x1, PT ;  /* 0x000000011100780c */ /* 0x002fe20003f06270 */
[----:B--2---:R-:W-:-:S12]  /*b570*/  ULEA UR4, UR5, UR4, 0x18 ;  /* 0x0000000405047291 */ /* 0x004fd8000f8ec0ff */
[----:B------:R-:W-:Y:S05]  /*b580*/  @!P0 EXIT ;  /* 0x000000000000894d */ /* 0x000fea0003800000 */
[----:B0-----:R-:W0:Y:S01]  /*b590*/  LDS R0, [UR4+0x84] ;  /* 0x00008404ff007984 */ /* 0x001e220008000800 */
[----:B------:R-:W1:Y:S01]  /*b5a0*/  S2UR UR5, SR_CTAID.X ;  /* 0x00000000000579c3 */ /* 0x000e620000002500 */
[----:B------:R-:W1:Y:S01]  /*b5b0*/  LDCU UR4, c[0x0][0x360] ;  /* 0x00006c00ff0477ac */ /* 0x000e620008000800 */
[----:B------:R-:W-:Y:S01]  /*b5c0*/  BSSY.RECONVERGENT B0, `(.L_x_80) ;  /* 0x0002c13000007945 */ /* 0x000fe20003800200 */
[----:B------:R-:W-:Y:S01]  /*b5d0*/  IMAD.MOV.U32 R33, RZ, RZ, RZ ;  /* 0x000000ffff217224 */ /* 0x000fe200078e00ff */
[----:B------:R-:W-:Y:S02]  /*b5e0*/  UIADD3 UR77, UPT, UPT, UR14, 0x80, URZ ;  /* 0x000000800e4d7890 */ /* 0x000fe4000fffe0ff */
[----:B-1----:R-:W-:-:S06]  /*b5f0*/  UIMAD.WIDE.U32 UR4, UR5, UR4, URZ ;  /* 0x00000004050472a5 */ /* 0x002fcc000f8e00ff */
[----:B------:R-:W-:-:S04]  /*b600*/  VIADD R16, R14, UR4 ;  /* 0x000000040e107c36 */ /* 0x000fc80008000000 */
[----:B------:R-:W-:-:S04]  /*b610*/  IMAD.WIDE.U32 R16, R16, R17, RZ ;  /* 0x0000001110107225 */ /* 0x000fc800078e00ff */
[----:B0-----:R-:W-:-:S05]  /*b620*/  IMAD.IADD R2, R1, 0x1, -R0 ;  /* 0x0000000101027824 */ /* 0x001fca00078e0a00 */
[----:B------:R-:W-:-:S15]  /*b630*/  R2UR UR76, R2 ;  /* 0x00000000024c72ca */ /* 0x000fde00000e0000 */
.L_x_97:
[----:B------:R-:W0:Y:S02]  /*b640*/  LDC.64 R2, c[0x0][0x3b8] ;  /* 0x0000ee00ff027b82 */ /* 0x000e240000000a00 */
[----:B0-----:R-:W2:Y:S02]  /*b650*/  LDG.E.STRONG.SYS R2, desc[UR10][R2.64] ;  /* 0x0000000a02027981 */ /* 0x001ea4000c1f5900 */
[----:B--2---:R-:W-:-:S13]  /*b660*/  ISETP.NE.AND P0, PT, R2, RZ, PT ;  /* 0x000000ff0200720c */ /* 0x004fda0003f05270 */
[----:B------:R-:W-:Y:S05]  /*b670*/  @P0 EXIT ;  /* 0x000000000000094d */ /* 0x000fea0003800000 */
[----:B------:R-:W0:Y:S01]  /*b680*/  S2R R3, SR_TID.X ;  /* 0x0000000000037919 */ /* 0x000e220000002100 */
[----:B------:R-:W1:Y:S01]  /*b690*/  LDCU UR7, c[0x0][0x3c0] ;  /* 0x00007800ff0777ac */ /* 0x000e620008000800 */
[----:B------:R-:W2:Y:S01]  /*b6a0*/  S2R R2, SR_TID.X ;  /* 0x0000000000027919 */ /* 0x000ea20000002100 */
[----:B------:R-:W3:Y:S01]  /*b6b0*/  LDCU UR6, c[0x0][0x3a0] ;  /* 0x00007400ff0677ac */ /* 0x000ee20008000800 */
[----:B------:R-:W3:Y:S01]  /*b6c0*/  LDCU.64 UR8, c[0x0][0x398] ;  /* 0x00007300ff0877ac */ /* 0x000ee20008000a00 */
[----:B------:R-:W4:Y:S01]  /*b6d0*/  LDCU UR12, c[0x0][0x3a4] ;  /* 0x00007480ff0c77ac */ /* 0x000f220008000800 */
[----:B------:R-:W5:Y:S01]  /*b6e0*/  LDCU.64 UR14, c[0x4][URZ] ;  /* 0x01000000ff0e77ac */ /* 0x000f620008000a00 */
[----:B-1----:R-:W-:Y:S02]  /*b6f0*/  USHF.R.S32.HI UR13, URZ, 0x1f, UR7 ;  /* 0x0000001fff0d7899 */ /* 0x002fe40008011407 */
[----:B---3--:R-:W-:Y:S01]  /*b700*/  UIADD3 UR6, UP0, UPT, UR6, UR8, URZ ;  /* 0x0000000806067290 */ /* 0x008fe2000ff1e0ff */
[----:B0-----:R-:W-:-:S05]  /*b710*/  IADD3 R3, P0, PT, R3, UR4, RZ ;  /* 0x0000000403037c10 */ /* 0x001fca000ff1e0ff */
[----:B------:R-:W-:Y:S01]  /*b720*/  IMAD.X R4, RZ, RZ, UR5, P0 ;  /* 0x00000005ff047e24 */ /* 0x000fe200080e06ff */
[----:B--2---:R-:W-:-:S03]  /*b730*/  IADD3 R2, P0, PT, R2, UR4, RZ ;  /* 0x0000000402027c10 */ /* 0x004fc6000ff1e0ff */
[----:B------:R-:W-:Y:S01]  /*b740*/  IMAD R4, R4, UR7, RZ ;  /* 0x0000000704047c24 */ /* 0x000fe2000f8e02ff */
[----:B------:R-:W-:Y:S01]  /*b750*/  LOP3.LUT R10, R2, 0xf, RZ, 0xc0, !PT ;  /* 0x0000000f020a7812 */ /* 0x000fe200078ec0ff */
[----:B------:R-:W-:Y:S01]  /*b760*/  IMAD.X R9, RZ, RZ, UR5, P0 ;  /* 0x00000005ff097e24 */ /* 0x000fe200080e06ff */
[----:B------:R-:W-:Y:S01]  /*b770*/  UIADD3.X UR7, UPT, UPT, URZ, UR9, URZ, UP0, !UPT ;  /* 0x00000009ff077290 */ /* 0x000fe200087fe4ff */
[----:B------:R-:W-:Y:S01]  /*b780*/  IMAD R7, R3, UR13, R4 ;  /* 0x0000000d03077c24 */ /* 0x000fe2000f8e0204 */
[----:B----4-:R-:W-:Y:S01]  /*b790*/  UISETP.LT.U32.AND UP0, UPT, UR12, 0x1, UPT ;  /* 0x000000010c00788c */ /* 0x010fe2000bf01070 */
[----:B-----5:R-:W-:Y:S02]  /*b7a0*/  IADD3 R10, P1, PT, R10, UR14, RZ ;  /* 0x0000000e0a0a7c10 */ /* 0x020fe4000ff3e0ff */
[C-C-:B------:R-:W-:Y:S01]  /*b7b0*/  SHF.R.U64 R4, R2.reuse, 0x1c, R9.reuse ;  /* 0x0000001c02047819 */ /* 0x140fe20000001209 */
[----:B------:R-:W-:Y:S01]  /*b7c0*/  USEL UR12, UR12, 0x1, !UP0 ;  /* 0x000000010c0c7887 */ /* 0x000fe2000c000000 */
[--C-:B------:R-:W-:Y:S01]  /*b7d0*/  SHF.R.U64 R42, R2, 0x18, R9.reuse ;  /* 0x00000018022a7819 */ /* 0x100fe20000001209 */
[----:B------:R-:W-:Y:S01]  /*b7e0*/  IMAD.X R11, RZ, RZ, UR15, P1 ;  /* 0x0000000fff0b7e24 */ /* 0x000fe200088e06ff */
[----:B------:R-:W-:Y:S01]  /*b7f0*/  LOP3.LUT R4, R4, 0xf, RZ, 0xc0, !PT ;  /* 0x0000000f04047812 */ /* 0x000fe200078ec0ff */
[----:B------:R-:W-:Y:S01]  /*b800*/  IMAD.U32 R3, RZ, RZ, UR7 ;  /* 0x00000007ff037e24 */ /* 0x000fe2000f8e00ff */
[----:B------:R-:W-:-:S02]  /*b810*/  SHF.R.U64 R38, R2, 0x14, R9 ;  /* 0x0000001402267819 */ /* 0x000fc40000001209 */
[C-C-:B------:R-:W-:Y:S01]  /*b820*/  SHF.R.U64 R6, R2.reuse, 0x10, R9.reuse ;  /* 0x0000001002067819 */ /* 0x140fe20000001209 */
[----:B------:R0:W2:Y:S01]  /*b830*/  LDG.E.U8.CONSTANT R36, desc[UR10][R10.64] ;  /* 0x0000000a0a247981 */ /* 0x0000a2000c1e9100 */
[C-C-:B------:R-:W-:Y:S02]  /*b840*/  SHF.R.U64 R8, R2.reuse, 0xc, R9.reuse ;  /* 0x0000000c02087819 */ /* 0x140fe40000001209 */
[C-C-:B------:R-:W-:Y:S02]  /*b850*/  SHF.R.U64 R12, R2.reuse, 0x8, R9.reuse ;  /* 0x00000008020c7819 */ /* 0x140fe40000001209 */
[----:B------:R-:W-:Y:S02]  /*b860*/  IADD3 R5, P0, PT, R33, R16, RZ ;  /* 0x0000001021057210 */ /* 0x000fe40007f1e0ff */
[----:B------:R-:W-:Y:S01]  /*b870*/  SHF.R.U64 R9, R2, 0x4, R9 ;  /* 0x0000000402097819 */ /* 0x000fe20000001209 */
[----:B------:R-:W-:Y:S01]  /*b880*/  IMAD.U32 R2, RZ, RZ, UR6 ;  /* 0x00000006ff027e24 */ /* 0x000fe2000f8e00ff */
[----:B------:R-:W-:-:S02]  /*b890*/  IADD3 R4, P1, PT, R4, UR14, RZ ;  /* 0x0000000e04047c10 */ /* 0x000fc4000ff3e0ff */
[----:B------:R-:W-:Y:S01]  /*b8a0*/  LOP3.LUT R6, R6, 0xf, RZ, 0xc0, !PT ;  /* 0x0000000f06067812 */ /* 0x000fe200078ec0ff */
[----:B------:R-:W-:Y:S01]  /*b8b0*/  IMAD.WIDE.U32 R2, R5, UR12, R2 ;  /* 0x0000000c05027c25 */ /* 0x000fe2000f8e0002 */
[----:B------:R-:W-:Y:S02]  /*b8c0*/  LOP3.LUT R12, R12, 0xf, RZ, 0xc0, !PT ;  /* 0x0000000f0c0c7812 */ /* 0x000fe400078ec0ff */
[----:B------:R-:W-:Y:S01]  /*b8d0*/  LOP3.LUT R42, R42, 0xf, RZ, 0xc0, !PT ;  /* 0x0000000f2a2a7812 */ /* 0x000fe200078ec0ff */
[----:B------:R-:W-:Y:S01]  /*b8e0*/  IMAD.X R5, RZ, RZ, UR15, P1 ;  /* 0x0000000fff057e24 */ /* 0x000fe200088e06ff */
[----:B------:R-:W-:Y:S01]  /*b8f0*/  IADD3 R6, P1, PT, R6, UR14, RZ ;  /* 0x0000000e06067c10 */ /* 0x000fe2000ff3e0ff */
[----:B0-----:R-:W-:Y:S01]  /*b900*/  IMAD.IADD R11, R17, 0x1, R7 ;  /* 0x00000001110b7824 */ /* 0x001fe200078e0207 */
[----:B------:R-:W-:Y:S02]  /*b910*/  LOP3.LUT R38, R38, 0xf, RZ, 0xc0, !PT ;  /* 0x0000000f26267812 */ /* 0x000fe400078ec0ff */
[----:B------:R0:W3:Y:S01]  /*b920*/  LDG.E.U8.CONSTANT R37, desc[UR10][R4.64] ;  /* 0x0000000a04257981 */ /* 0x0000e2000c1e9100 */
[----:B------:R-:W-:Y:S01]  /*b930*/  IMAD.X R7, RZ, RZ, UR15, P1 ;  /* 0x0000000fff077e24 */ /* 0x000fe200088e06ff */
[----:B------:R-:W-:-:S02]  /*b940*/  IADD3 R42, P2, PT, R42, UR14, RZ ;  /* 0x0000000e2a2a7c10 */ /* 0x000fc4000ff5e0ff */
[----:B------:R-:W-:Y:S02]  /*b950*/  IADD3 R38, P3, PT, R38, UR14, RZ ;  /* 0x0000000e26267c10 */ /* 0x000fe4000ff7e0ff */
[----:B------:R-:W-:Y:S01]  /*b960*/  LOP3.LUT R8, R8, 0xf, RZ, 0xc0, !PT ;  /* 0x0000000f08087812 */ /* 0x000fe200078ec0ff */
[----:B------:R-:W-:Y:S01]  /*b970*/  IMAD.X R43, RZ, RZ, UR15, P2 ;  /* 0x0000000fff2b7e24 */ /* 0x000fe200090e06ff */
[----:B0-----:R-:W-:Y:S01]  /*b980*/  IADD3 R4, P1, PT, R12, UR14, RZ ;  /* 0x0000000e0c047c10 */ /* 0x001fe2000ff3e0ff */
[----:B------:R-:W-:Y:S02]  /*b990*/  IMAD.X R12, RZ, RZ, R11, P0 ;  /* 0x000000ffff0c7224 */ /* 0x000fe400000e060b */
[----:B------:R-:W-:Y:S01]  /*b9a0*/  IMAD.X R39, RZ, RZ, UR15, P3 ;  /* 0x0000000fff277e24 */ /* 0x000fe200098e06ff */
[----:B------:R-:W-:Y:S01]  /*b9b0*/  LOP3.LUT R9, R9, 0xf, RZ, 0xc0, !PT ;  /* 0x0000000f09097812 */ /* 0x000fe200078ec0ff */
[----:B------:R-:W-:Y:S01]  /*b9c0*/  IMAD R23, R12, UR12, RZ ;  /* 0x0000000c0c177c24 */ /* 0x000fe2000f8e02ff */
[----:B------:R-:W-:Y:S01]  /*b9d0*/  IADD3 R8, P2, PT, R8, UR14, RZ ;  /* 0x0000000e08087c10 */ /* 0x000fe2000ff5e0ff */
[----:B------:R-:W-:Y:S01]  /*b9e0*/  IMAD.X R5, RZ, RZ, UR15, P1 ;  /* 0x0000000fff057e24 */ /* 0x000fe200088e06ff */
[----:B------:R-:W3:Y:S01]  /*b9f0*/  LDG.E.U8.CONSTANT R42, desc[UR10][R42.64] ;  /* 0x0000000a2a2a7981 */ /* 0x000ee2000c1e9100 */
[----:B------:R-:W-:-:S03]  /*ba00*/  IMAD.IADD R23, R3, 0x1, R23 ;  /* 0x0000000103177824 */ /* 0x000fc600078e0217 */
[----:B------:R-:W4:Y:S02]  /*ba10*/  LDG.E.U8.CONSTANT R38, desc[UR10][R38.64] ;  /* 0x0000000a26267981 */ /* 0x000f24000c1e9100 */
[--C-:B------:R-:W-:Y:S02]  /*ba20*/  SHF.R.U32.HI R3, RZ, 0x18, R23.reuse ;  /* 0x00000018ff037819 */ /* 0x100fe40000011617 */
[C---:B------:R-:W-:Y:S02]  /*ba30*/  LEA.HI R44, P0, R23.reuse, UR14, RZ, 0x4 ;  /* 0x0000000e172c7c11 */ /* 0x040fe4000f8120ff */
[----:B------:R-:W-:Y:S01]  /*ba40*/  LOP3.LUT R34, R23, 0xf, RZ, 0xc0, !PT ;  /* 0x0000000f17227812 */ /* 0x000fe200078ec0ff */
[----:B------:R0:W5:Y:S01]  /*ba50*/  LDG.E.U8.CONSTANT R43, desc[UR10][R4.64] ;  /* 0x0000000a042b7981 */ /* 0x000162000c1e9100 */
[----:B------:R-:W-:Y:S02]  /*ba60*/  LOP3.LUT R3, R3, 0xf, RZ, 0xc0, !PT ;  /* 0x0000000f03037812 */ /* 0x000fe400078ec0ff */
[----:B------:R-:W-:Y:S01]  /*ba70*/  IADD3 R10, P3, PT, R9, UR14, RZ ;  /* 0x0000000e090a7c10 */ /* 0x000fe2000ff7e0ff */
[----:B------:R1:W4:Y:S01]  /*ba80*/  LDG.E.U8.CONSTANT R39, desc[UR10][R6.64] ;  /* 0x0000000a06277981 */ /* 0x000322000c1e9100 */
[----:B------:R-:W-:Y:S01]  /*ba90*/  IMAD.X R9, RZ, RZ, UR15, P2 ;  /* 0x0000000fff097e24 */ /* 0x000fe200090e06ff */
[C---:B------:R-:W-:Y:S01]  /*baa0*/  LOP3.LUT R14, R2.reuse, 0xf, RZ, 0xc0, !PT ;  /* 0x0000000f020e7812 */ /* 0x040fe200078ec0ff */
[----:B------:R-:W-:Y:S01]  /*bab0*/  IMAD.X R45, RZ, RZ, UR15, P0 ;  /* 0x0000000fff2d7e24 */ /* 0x000fe200080e06ff */
[----:B------:R-:W-:-:S02]  /*bac0*/  SHF.R.U64 R12, R2, 0x1c, R23 ;  /* 0x0000001c020c7819 */ /* 0x000fc40000001217 */
[--C-:B0-----:R-:W-:Y:S01]  /*bad0*/  SHF.R.U32.HI R4, RZ, 0x14, R23.reuse ;  /* 0x00000014ff047819 */ /* 0x101fe20000011617 */
[----:B------:R0:W5:Y:S01]  /*bae0*/  LDG.E.U8.CONSTANT R40, desc[UR10][R8.64] ;  /* 0x0000000a08287981 */ /* 0x000162000c1e9100 */
[C-C-:B------:R-:W-:Y:S02]  /*baf0*/  SHF.R.U64 R19, R2.reuse, 0x18, R23.reuse ;  /* 0x0000001802137819 */ /* 0x140fe40000001217 */
[--C-:B-1----:R-:W-:Y:S02]  /*bb00*/  SHF.R.U32.HI R6, RZ, 0x10, R23.reuse ;  /* 0x00000010ff067819 */ /* 0x102fe40000011617 */
[C-C-:B------:R-:W-:Y:S02]  /*bb10*/  SHF.R.U64 R13, R2.reuse, 0x14, R23.reuse ;  /* 0x00000014020d7819 */ /* 0x140fe40000001217 */
[C-C-:B------:R-:W-:Y:S02]  /*bb20*/  SHF.R.U64 R21, R2.reuse, 0x10, R23.reuse ;  /* 0x0000001002157819 */ /* 0x140fe40000001217 */
[----:B------:R-:W-:-:S02]  /*bb30*/  SHF.R.U64 R15, R2, 0xc, R23 ;  /* 0x0000000c020f7819 */ /* 0x000fc40000001217 */
[C-C-:B------:R-:W-:Y:S02]  /*bb40*/  SHF.R.U64 R20, R2.reuse, 0x8, R23.reuse ;  /* 0x0000000802147819 */ /* 0x140fe40000001217 */
[--C-:B------:R-:W-:Y:S02]  /*bb50*/  SHF.R.U64 R18, R2, 0x4, R23.reuse ;  /* 0x0000000402127819 */ /* 0x100fe40000001217 */
[----:B------:R-:W-:Y:S01]  /*bb60*/  IADD3 R34, P1, PT, R34, UR14, RZ ;  /* 0x0000000e22227c10 */ /* 0x000fe2000ff3e0ff */
[----:B------:R-:W-:Y:S01]  /*bb70*/  IMAD.X R11, RZ, RZ, UR15, P3 ;  /* 0x0000000fff0b7e24 */ /* 0x000fe200098e06ff */
[----:B------:R-:W-:Y:S01]  /*bb80*/  IADD3 R2, P0, PT, R3, UR14, RZ ;  /* 0x0000000e03027c10 */ /* 0x000fe2000ff1e0ff */
[----:B------:R-:W2:Y:S01]  /*bb90*/  LDG.E.U8.CONSTANT R44, desc[UR10][R44.64] ;  /* 0x0000000a2c2c7981 */ /* 0x000ea2000c1e9100 */
[----:B------:R-:W-:Y:S02]  /*bba0*/  LOP3.LUT R4, R4, 0xf, RZ, 0xc0, !PT ;  /* 0x0000000f04047812 */ /* 0x000fe400078ec0ff */
[----:B------:R-:W-:Y:S01]  /*bbb0*/  LOP3.LUT R6, R6, 0xf, RZ, 0xc0, !PT ;  /* 0x0000000f06067812 */ /* 0x000fe200078ec0ff */
[----:B------:R-:W-:Y:S01]  /*bbc0*/  IMAD.X R35, RZ, RZ, UR15, P1 ;  /* 0x0000000fff237e24 */ /* 0x000fe200088e06ff */
[--C-:B0-----:R-:W-:Y:S01]  /*bbd0*/  SHF.R.U32.HI R8, RZ, 0xc, R23.reuse ;  /* 0x0000000cff087819 */ /* 0x101fe20000011617 */
[----:B------:R-:W-:Y:S01]  /*bbe0*/  IMAD.X R3, RZ, RZ, UR15, P0 ;  /* 0x0000000fff037e24 */ /* 0x000fe200080e06ff */
[----:B------:R-:W-:Y:S01]  /*bbf0*/  SHF.R.U32.HI R9, RZ, 0x8, R23 ;  /* 0x00000008ff097819 */ /* 0x000fe20000011617 */
[----:B------:R0:W2:Y:S01]  /*bc00*/  LDG.E.U8.CONSTANT R41, desc[UR10][R10.64] ;  /* 0x0000000a0a297981 */ /* 0x0000a2000c1e9100 */
[----:B------:R-:W-:-:S02]  /*bc10*/  IADD3 R4, P0, PT, R4, UR14, RZ ;  /* 0x0000000e04047c10 */ /* 0x000fc4000ff1e0ff */
[----:B------:R-:W-:Y:S01]  /*bc20*/  IADD3 R6, P1, PT, R6, UR14, RZ ;  /* 0x0000000e06067c10 */ /* 0x000fe2000ff3e0ff */
[----:B------:R1:W2:Y:S01]  /*bc30*/  LDG.E.U8.CONSTANT R47, desc[UR10][R2.64] ;  /* 0x0000000a022f7981 */ /* 0x0002a2000c1e9100 */
[----:B------:R-:W-:Y:S02]  /*bc40*/  LOP3.LUT R8, R8, 0xf, RZ, 0xc0, !PT ;  /* 0x0000000f08087812 */ /* 0x000fe400078ec0ff */
[----:B------:R-:W-:Y:S01]  /*bc50*/  LOP3.LUT R9, R9, 0xf, RZ, 0xc0, !PT ;  /* 0x0000000f09097812 */ /* 0x000fe200078ec0ff */
[----:B------:R-:W-:Y:S01]  /*bc60*/  IMAD.X R5, RZ, RZ, UR15, P0 ;  /* 0x0000000fff057e24 */ /* 0x000fe200080e06ff */
[----:B------:R-:W-:Y:S01]  /*bc70*/  LOP3.LUT R12, R12, 0xf, RZ, 0xc0, !PT ;  /* 0x0000000f0c0c7812 */ /* 0x000fe200078ec0ff */
[----:B------:R-:W-:Y:S01]  /*bc80*/  IMAD.X R7, RZ, RZ, UR15, P1 ;  /* 0x0000000fff077e24 */ /* 0x000fe200088e06ff */
[----:B0-----:R-:W-:Y:S01]  /*bc90*/  SHF.R.U32.HI R10, RZ, 0x4, R23 ;  /* 0x00000004ff0a7819 */ /* 0x001fe20000011617 */
[----:B------:R-:W2:Y:S01]  /*bca0*/  LDG.E.U8.CONSTANT R34, desc[UR10][R34.64] ;  /* 0x0000000a22227981 */ /* 0x000ea2000c1e9100 */
[----:B------:R-:W-:-:S02]  /*bcb0*/  IADD3 R8, P0, PT, R8, UR14, RZ ;  /* 0x0000000e08087c10 */ /* 0x000fc4000ff1e0ff */
[----:B-1----:R-:W-:Y:S01]  /*bcc0*/  IADD3 R2, P1, PT, R9, UR14, RZ ;  /* 0x0000000e09027c10 */ /* 0x002fe2000ff3e0ff */
[----:B------:R0:W2:Y:S01]  /*bcd0*/  LDG.E.U8.CONSTANT R45, desc[UR10][R4.64] ;  /* 0x0000000a042d7981 */ /* 0x0000a2000c1e9100 */
[----:B------:R-:W-:Y:S01]  /*bce0*/  LOP3.LUT R10, R10, 0xf, RZ, 0xc0, !PT ;  /* 0x0000000f0a0a7812 */ /* 0x000fe200078ec0ff */
[----:B------:R-:W-:Y:S02]  /*bcf0*/  IMAD.X R9, RZ, RZ, UR15, P0 ;  /* 0x0000000fff097e24 */ /* 0x000fe400080e06ff */
[----:B------:R-:W-:Y:S01]  /*bd00*/  IMAD.X R3, RZ, RZ, UR15, P1 ;  /* 0x0000000fff037e24 */ /* 0x000fe200088e06ff */
[----:B------:R-:W-:Y:S01]  /*bd10*/  IADD3 R10, P0, PT, R10, UR14, RZ ;  /* 0x0000000e0a0a7c10 */ /* 0x000fe2000ff1e0ff */
[----:B------:R1:W2:Y:S01]  /*bd20*/  LDG.E.U8.CONSTANT R48, desc[UR10][R6.64] ;  /* 0x0000000a06307981 */ /* 0x0002a2000c1e9100 */
[----:B------:R-:W-:Y:S02]  /*bd30*/  IADD3 R12, P1, PT, R12, UR14, RZ ;  /* 0x0000000e0c0c7c10 */ /* 0x000fe4000ff3e0ff */
[----:B------:R-:W-:-:S02]  /*bd40*/  LOP3.LUT R19, R19, 0xf, RZ, 0xc0, !PT ;  /* 0x0000000f13137812 */ /* 0x000fc400078ec0ff */
[----:B0-----:R-:W-:Y:S01]  /*bd50*/  LOP3.LUT R5, R13, 0xf, RZ, 0xc0, !PT ;  /* 0x0000000f0d057812 */ /* 0x001fe200078ec0ff */
[----:B------:R-:W-:Y:S01]  /*bd60*/  IMAD.X R11, RZ, RZ, UR15, P0 ;  /* 0x0000000fff0b7e24 */ /* 0x000fe200080e06ff */
[----:B------:R-:W-:Y:S01]  /*bd70*/  IADD3 R4, P0, PT, R19, UR14, RZ ;  /* 0x0000000e13047c10 */ /* 0x000fe2000ff1e0ff */
[----:B------:R-:W-:Y:S01]  /*bd80*/  IMAD.X R13, RZ, RZ, UR15, P1 ;  /* 0x0000000fff0d7e24 */ /* 0x000fe200088e06ff */
[----:B------:R0:W2:Y:S01]  /*bd90*/  LDG.E.U8.CONSTANT R46, desc[UR10][R8.64] ;  /* 0x0000000a082e7981 */ /* 0x0000a2000c1e9100 */
[----:B-1----:R-:W-:Y:S02]  /*bda0*/  IADD3 R6, P1, PT, R5, UR14, RZ ;  /* 0x0000000e05067c10 */ /* 0x002fe4000ff3e0ff */
[----:B------:R-:W-:Y:S01]  /*bdb0*/  IMAD.X R5, RZ, RZ, UR15, P0 ;  /* 0x0000000fff057e24 */ /* 0x000fe200080e06ff */
[----:B------:R1:W2:Y:S02]  /*bdc0*/  LDG.E.U8.CONSTANT R49, desc[UR10][R2.64] ;  /* 0x0000000a02317981 */ /* 0x0002a4000c1e9100 */
[----:B------:R-:W-:-:S02]  /*bdd0*/  IMAD.X R7, RZ, RZ, UR15, P1 ;  /* 0x0000000fff077e24 */ /* 0x000fc400088e06ff */
[----:B------:R1:W2:Y:S01]  /*bde0*/  LDG.E.U8.CONSTANT R28, desc[UR10][R12.64] ;  /* 0x0000000a0c1c7981 */ /* 0x0002a2000c1e9100 */
[----:B0-----:R-:W-:Y:S02]  /*bdf0*/  LOP3.LUT R8, R21, 0xf, RZ, 0xc0, !PT ;  /* 0x0000000f15087812 */ /* 0x001fe400078ec0ff */
[----:B------:R-:W-:Y:S01]  /*be00*/  IADD3 R14, P1, PT, R14, UR14, RZ ;  /* 0x0000000e0e0e7c10 */ /* 0x000fe2000ff3e0ff */
[----:B------:R0:W2:Y:S01]  /*be10*/  LDG.E.U8.CONSTANT R31, desc[UR10][R4.64] ;  /* 0x0000000a041f7981 */ /* 0x0000a2000c1e9100 */
[----:B-1----:R-:W-:Y:S02]  /*be20*/  IADD3 R2, P0, PT, R8, UR14, RZ ;  /* 0x0000000e08027c10 */ /* 0x002fe4000ff1e0ff */
[----:B------:R-:W-:Y:S01]  /*be30*/  LOP3.LUT R8, R15, 0xf, RZ, 0xc0, !PT ;  /* 0x0000000f0f087812 */ /* 0x000fe200078ec0ff */
[----:B------:R-:W2:Y:S01]  /*be40*/  LDG.E.U8.CONSTANT R35, desc[UR10][R10.64] ;  /* 0x0000000a0a237981 */ /* 0x000ea2000c1e9100 */
[----:B------:R-:W-:Y:S02]  /*be50*/  LOP3.LUT R9, R20, 0xf, RZ, 0xc0, !PT ;  /* 0x0000000f14097812 */ /* 0x000fe400078ec0ff */
[----:B------:R-:W-:Y:S01]  /*be60*/  LOP3.LUT R12, R18, 0xf, RZ, 0xc0, !PT ;  /* 0x0000000f120c7812 */ /* 0x000fe200078ec0ff */
[----:B------:R-:W-:Y:S01]  /*be70*/  IMAD.X R3, RZ, RZ, UR15, P0 ;  /* 0x0000000fff037e24 */ /* 0x000fe200080e06ff */
[----:B------:R-:W-:Y:S01]  /*be80*/  IADD3 R8, P0, PT, R8, UR14, RZ ;  /* 0x0000000e08087c10 */ /* 0x000fe2000ff1e0ff */
[----:B------:R-:W-:Y:S01]  /*be90*/  IMAD.X R15, RZ, RZ, UR15, P1 ;  /* 0x0000000fff0f7e24 */ /* 0x000fe200088e06ff */
[----:B0-----:R-:W-:Y:S01]  /*bea0*/  IADD3 R4, P1, PT, R9, UR14, RZ ;  /* 0x0000000e09047c10 */ /* 0x001fe2000ff3e0ff */
[----:B------:R-:W2:Y:S01]  /*beb0*/  LDG.E.U8.CONSTANT R29, desc[UR10][R6.64] ;  /* 0x0000000a061d7981 */ /* 0x000ea2000c1e9100 */
[----:B------:R-:W-:Y:S01]  /*bec0*/  IADD3 R12, P2, PT, R12, UR14, RZ ;  /* 0x0000000e0c0c7c10 */ /* 0x000fe2000ff5e0ff */
[----:B------:R-:W-:-:S02]  /*bed0*/  IMAD.X R9, RZ, RZ, UR15, P0 ;  /* 0x0000000fff097e24 */ /* 0x000fc400080e06ff */
[----:B------:R-:W-:Y:S01]  /*bee0*/  IMAD.X R5, RZ, RZ, UR15, P1 ;  /* 0x0000000fff057e24 */ /* 0x000fe200088e06ff */
[----:B------:R-:W2:Y:S01]  /*bef0*/  LDG.E.U8.CONSTANT R30, desc[UR10][R2.64] ;  /* 0x0000000a021e7981 */ /* 0x000ea2000c1e9100 */
[----:B------:R-:W-:-:S03]  /*bf00*/  IMAD.X R13, RZ, RZ, UR15, P2 ;  /* 0x0000000fff0d7e24 */ /* 0x000fc600090e06ff */
[----:B------:R-:W2:Y:S04]  /*bf10*/  LDG.E.U8.CONSTANT R25, desc[UR10][R14.64] ;  /* 0x0000000a0e197981 */ /* 0x000ea8000c1e9100 */
[----:B------:R0:W2:Y:S04]  /*bf20*/  LDG.E.U8.CONSTANT R27, desc[UR10][R8.64] ;  /* 0x0000000a081b7981 */ /* 0x0000a8000c1e9100 */
[----:B------:R1:W2:Y:S04]  /*bf30*/  LDG.E.U8.CONSTANT R24, desc[UR10][R4.64] ;  /* 0x0000000a04187981 */ /* 0x0002a8000c1e9100 */
[----:B------:R2:W2:Y:S01]  /*bf40*/  LDG.E.U8.CONSTANT R26, desc[UR10][R12.64] ;  /* 0x0000000a0c1a7981 */ /* 0x0004a2000c1e9100 */
[----:B0-----:R-:W-:-:S02]  /*bf50*/  IMAD.MOV.U32 R8, RZ, RZ, 0x30303030 ;  /* 0x30303030ff087424 */ /* 0x001fc400078e00ff */
[----:B------:R-:W-:Y:S02]  /*bf60*/  IMAD.MOV.U32 R9, RZ, RZ, 0x30303030 ;  /* 0x30303030ff097424 */ /* 0x000fe400078e00ff */
[----:B-1----:R-:W-:Y:S02]  /*bf70*/  IMAD.MOV.U32 R4, RZ, RZ, 0x30303030 ;  /* 0x30303030ff047424 */ /* 0x002fe400078e00ff */
[----:B------:R-:W-:Y:S01]  /*bf80*/  IMAD.MOV.U32 R5, RZ, RZ, 0x30303030 ;  /* 0x30303030ff057424 */ /* 0x000fe200078e00ff */
[----:B------:R-:W-:Y:S02]  /*bf90*/  ISETP.NE.AND P0, PT, R0, RZ, PT ;  /* 0x000000ff0000720c */ /* 0x000fe40003f05270 */
[----:B---3--:R-:W-:Y:S02]  /*bfa0*/  PRMT R7, R37, 0x3340, R42 ;  /* 0x0000334025077816 */ /* 0x008fe4000000002a */
[----:B----4-:R-:W-:-:S04]  /*bfb0*/  PRMT R10, R38, 0x3340, R39 ;  /* 0x00003340260a7816 */ /* 0x010fc80000000027 */
[----:B------:R-:W-:Y:S02]  /*bfc0*/  PRMT R10, R7, 0x5410, R10 ;  /* 0x00005410070a7816 */ /* 0x000fe4000000000a */
[----:B-----5:R-:W-:Y:S02]  /*bfd0*/  PRMT R2, R40, 0x3340, R43 ;  /* 0x0000334028027816 */ /* 0x020fe4000000002b */
[----:B--2---:R-:W-:Y:S02]  /*bfe0*/  PRMT R11, R41, 0x3340, R36 ;  /* 0x00003340290b7816 */ /* 0x004fe40000000024 */
[----:B------:R-:W-:Y:S02]  /*bff0*/  PRMT R18, R44, 0x3340, R47 ;  /* 0x000033402c127816 */ /* 0x000fe4000000002f */
[----:B------:R-:W-:Y:S02]  /*c000*/  PRMT R11, R2, 0x5410, R11 ;  /* 0x00005410020b7816 */ /* 0x000fe4000000000b */
[----:B------:R-:W-:-:S04]  /*c010*/  PRMT R15, R45, 0x3340, R48 ;  /* 0x000033402d0f7816 */ /* 0x000fc80000000030 */
[----:B------:R-:W-:Y:S02]  /*c020*/  PRMT R12, R18, 0x5410, R15 ;  /* 0x00005410120c7816 */ /* 0x000fe4000000000f */
[----:B------:R-:W-:Y:S02]  /*c030*/  PRMT R7, R46, 0x3340, R49 ;  /* 0x000033402e077816 */ /* 0x000fe40000000031 */
[----:B------:R-:W-:Y:S02]  /*c040*/  PRMT R3, R28, 0x3340, R31 ;  /* 0x000033401c037816 */ /* 0x000fe4000000001f */
[----:B------:R-:W-:-:S04]  /*c050*/  PRMT R6, R35, 0x3340, R34 ;  /* 0x0000334023067816 */ /* 0x000fc80000000022 */
[----:B------:R-:W-:Y:S01]  /*c060*/  PRMT R13, R7, 0x5410, R6 ;  /* 0x00005410070d7816 */ /* 0x000fe20000000006 */
[----:B------:R-:W-:Y:S02]  /*c070*/  IMAD.MOV.U32 R6, RZ, RZ, 0x30303030 ;  /* 0x30303030ff067424 */ /* 0x000fe400078e00ff */
[----:B------:R-:W-:Y:S01]  /*c080*/  IMAD.MOV.U32 R7, RZ, RZ, 0x30303030 ;  /* 0x30303030ff077424 */ /* 0x000fe200078e00ff */
[----:B------:R-:W-:-:S04]  /*c090*/  PRMT R14, R29, 0x3340, R30 ;  /* 0x000033401d0e7816 */ /* 0x000fc8000000001e */
[----:B------:R-:W-:Y:S02]  /*c0a0*/  PRMT R14, R3, 0x5410, R14 ;  /* 0x00005410030e7816 */ /* 0x000fe4000000000e */
[----:B------:R-:W-:Y:S02]  /*c0b0*/  PRMT R2, R27, 0x3340, R24 ;  /* 0x000033401b027816 */ /* 0x000fe40000000018 */
[----:B------:R-:W-:-:S04]  /*c0c0*/  PRMT R15, R26, 0x3340, R25 ;  /* 0x000033401a0f7816 */ /* 0x000fc80000000019 */
[----:B------:R-:W-:Y:S01]  /*c0d0*/  PRMT R15, R2, 0x5410, R15 ;  /* 0x00005410020f7816 */ /* 0x000fe2000000000f */
[----:B------:R0:W-:Y:S04]  /*c0e0*/  STL.128 [R1], R4 ;  /* 0x0000000401007387 */ /* 0x0001e80000100c00 */
[----:B------:R0:W-:Y:S04]  /*c0f0*/  STL.128 [R1+0x10], R4 ;  /* 0x0000100401007387 */ /* 0x0001e80000100c00 */
[----:B------:R0:W-:Y:S04]  /*c100*/  STL.128 [R1+0x20], R8 ;  /* 0x0000200801007387 */ /* 0x0001e80000100c00 */
[----:B------:R0:W-:Y:S01]  /*c110*/  STL.128 [R1+0x30], R12 ;  /* 0x0000300c01007387 */ /* 0x0001e20000100c00 */
[----:B------:R-:W-:Y:S05]  /*c120*/  @P0 BRA `(.L_x_81) ;  /* 0x000000ac00280947 */ /* 0x000fea0003800000 */
[----:B------:R-:W1:Y:S01]  /*c130*/  S2UR UR7, SR_CgaCtaId ;  /* 0x00000000000779c3 */ /* 0x000e620000008800 */
[----:B------:R-:W-:Y:S01]  /*c140*/  UMOV UR6, 0x400 ;  /* 0x0000040000067882 */ /* 0x000fe20000000000 */
[----:B------:R-:W-:Y:S01]  /*c150*/  IMAD.U32 R42, R42, 0x10000, RZ ;  /* 0x000100002a2a7824 */ /* 0x000fe200078e00ff */
[----:B------:R-:W2:Y:S01]  /*c160*/  LDCU.128 UR56, c[0x3][0x30] ;  /* 0x00c00600ff3877ac */ /* 0x000ea20008000c00 */
[----:B------:R-:W-:Y:S02]  /*c170*/  IMAD.U32 R43, R43, 0x10000, RZ ;  /* 0x000100002b2b7824 */ /* 0x000fe400078e00ff */
[----:B------:R-:W-:Y:S01]  /*c180*/  IMAD.U32 R47, R47, 0x10000, RZ ;  /* 0x000100002f2f7824 */ /* 0x000fe200078e00ff */
[----:B------:R-:W3:Y:S01]  /*c190*/  LDCU.128 UR60, c[0x3][0x40] ;  /* 0x00c00800ff3c77ac */ /* 0x000ee20008000c00 */
[----:B------:R-:W4:Y:S01]  /*c1a0*/  LDC.64 R22, c[0x3][RZ] ;  /* 0x00c00000ff167b82 */ /* 0x000f220000000a00 */
[----:B------:R-:W-:Y:S01]  /*c1b0*/  LOP3.LUT R43, R43, 0xff0000, RZ, 0xc0, !PT ;  /* 0x00ff00002b2b7812 */ /* 0x000fe200078ec0ff */
[----:B------:R-:W-:Y:S01]  /*c1c0*/  IMAD.U32 R49, R49, 0x10000, RZ ;  /* 0x0001000031317824 */ /* 0x000fe200078e00ff */
[----:B------:R-:W-:Y:S01]  /*c1d0*/  LOP3.LUT R47, R47, 0xff0000, RZ, 0xc0, !PT ;  /* 0x00ff00002f2f7812 */ /* 0x000fe200078ec0ff */
[----:B------:R-:W5:Y:S03]  /*c1e0*/  LDCU.128 UR12, c[0x3][0x50] ;  /* 0x00c00a00ff0c77ac */ /* 0x000f660008000c00 */
[----:B------:R-:W-:Y:S01]  /*c1f0*/  LOP3.LUT R49, R49, 0xff0000, RZ, 0xc0, !PT ;  /* 0x00ff000031317812 */ /* 0x000fe200078ec0ff */
[----:B------:R-:W2:Y:S01]  /*c200*/  LDC.64 R18, c[0x3][0x8] ;  /* 0x00c00200ff127b82 */ /* 0x000ea20000000a00 */
[----:B------:R-:W-:Y:S01]  /*c210*/  IMAD R44, R44, 0x1000000, R47 ;  /* 0x010000002c2c7824 */ /* 0x000fe200078e022f */
[----:B------:R-:W5:Y:S03]  /*c220*/  LDCU.128 UR52, c[0x3][0x60] ;  /* 0x00c00c00ff3477ac */ /* 0x000f660008000c00 */
[----:B------:R-:W-:Y:S01]  /*c230*/  IMAD R45, R45, 0x100, R44 ;  /* 0x000001002d2d7824 */ /* 0x000fe200078e022c */
[----:B------:R-:W5:Y:S01]  /*c240*/  LDCU.128 UR48, c[0x3][0x70] ;  /* 0x00c00e00ff3077ac */ /* 0x000f620008000c00 */
[----:B-1----:R-:W-:Y:S01]  /*c250*/  ULEA UR6, UR7, UR6, 0x18 ;  /* 0x0000000607067291 */ /* 0x002fe2000f8ec0ff */
[----:B------:R-:W1:Y:S05]  /*c260*/  LDCU.128 UR44, c[0x3][0x80] ;  /* 0x00c01000ff2c77ac */ /* 0x000e6a0008000c00 */
[----:B------:R-:W-:Y:S01]  /*c270*/  IMAD.U32 R32, RZ, RZ, UR6 ;  /* 0x00000006ff207e24 */ /* 0x000fe2000f8e00ff */
[----:B------:R-:W1:Y:S04]  /*c280*/  LDCU.128 UR40, c[0x3][0x90] ;  /* 0x00c01200ff2877ac */ /* 0x000e680008000c00 */
[----:B0-----:R-:W0:Y:S01]  /*c290*/  LDS.128 R8, [R32+0x30] ;  /* 0x0000300020087984 */ /* 0x001e220000000c00 */
[----:B------:R-:W1:Y:S03]  /*c2a0*/  LDCU.128 UR36, c[0x3][0xa0] ;  /* 0x00c01400ff2477ac */ /* 0x000e660008000c00 */
[----:B------:R-:W3:Y:S01]  /*c2b0*/  LDS.128 R4, [R32+0x20] ;  /* 0x0000200020047984 */ /* 0x000ee20000000c00 */
[----:B------:R-:W1:Y:S01]  /*c2c0*/  LDCU.128 UR32, c[0x3][0xb0] ;  /* 0x00c01600ff2077ac */ /* 0x000e620008000c00 */
[----:B------:R-:W1:Y:S01]  /*c2d0*/  LDCU.128 UR28, c[0x3][0xc0] ;  /* 0x00c01800ff1c77ac */ /* 0x000e620008000c00 */
[----:B------:R-:W1:Y:S01]  /*c2e0*/  LDCU.128 UR24, c[0x3][0xd0] ;  /* 0x00c01a00ff1877ac */ /* 0x000e620008000c00 */
[----:B------:R-:W1:Y:S01]  /*c2f0*/  LDCU.128 UR20, c[0x3][0xe0] ;  /* 0x00c01c00ff1477ac */ /* 0x000e620008000c00 */
[----:B------:R-:W1:Y:S01]  /*c300*/  LDCU.128 UR16, c[0x3][0xf0] ;  /* 0x00c01e00ff1077ac */ /* 0x000e620008000c00 */
[----:B------:R-:W1:Y:S01]  /*c310*/  LDCU UR6, c[0x3][0x44] ;  /* 0x00c00880ff0677ac */ /* 0x000e620008000800 */
[----:B0-----:R-:W-:-:S02]  /*c320*/  SHF.R.W.U32 R2, R8, 0x6, R8 ;  /* 0x0000000608027819 */ /* 0x001fc40000001e08 */
[C-C-:B------:R-:W-:Y:S02]  /*c330*/  SHF.R.W.U32 R3, R8.reuse, 0xb, R8.reuse ;  /* 0x0000000b08037819 */ /* 0x140fe40000001e08 */
[----:B------:R-:W-:Y:S02]  /*c340*/  SHF.R.W.U32 R12, R8, 0x19, R8 ;  /* 0x00000019080c7819 */ /* 0x000fe40000001e08 */
[----:B---3--:R-:W-:Y:S02]  /*c350*/  SHF.R.W.U32 R50, R4, 0xd, R4 ;  /* 0x0000000d04327819 */ /* 0x008fe40000001e04 */
[----:B------:R-:W-:Y:S02]  /*c360*/  LOP3.LUT R2, R12, R3, R2, 0x96, !PT ;  /* 0x000000030c027212 */ /* 0x000fe400078e9602 */
[----:B------:R-:W-:Y:S02]  /*c370*/  LOP3.LUT R3, R10, R8, R9, 0xb8, !PT ;  /* 0x000000080a037212 */ /* 0x000fe400078eb809 */
[----:B------:R-:W-:-:S02]  /*c380*/  SHF.R.W.U32 R51, R4, 0x16, R4 ;  /* 0x0000001604337819 */ /* 0x000fc40000001e04 */
[----:B------:R-:W-:-:S04]  /*c390*/  IADD3 R3, PT, PT, R2, R3, R11 ;  /* 0x0000000302037210 */ /* 0x000fc80007ffe00b */
[----:B----4-:R-:W-:-:S05]  /*c3a0*/  IADD3 R12, PT, PT, R3, 0x30303030, R22 ;  /* 0x30303030030c7810 */ /* 0x010fca0007ffe016 */
[----:B------:R-:W-:-:S05]  /*c3b0*/  IMAD.IADD R52, R12, 0x1, R7 ;  /* 0x000000010c347824 */ /* 0x000fca00078e0207 */
[C-C-:B------:R-:W-:Y:S02]  /*c3c0*/  SHF.R.W.U32 R2, R52.reuse, 0x6, R52.reuse ;  /* 0x0000000634027819 */ /* 0x140fe40000001e34 */
[C-C-:B------:R-:W-:Y:S02]  /*c3d0*/  SHF.R.W.U32 R3, R52.reuse, 0xb, R52.reuse ;  /* 0x0000000b34037819 */ /* 0x140fe40000001e34 */
[----:B------:R-:W-:Y:S02]  /*c3e0*/  SHF.R.W.U32 R13, R52, 0x19, R52 ;  /* 0x00000019340d7819 */ /* 0x000fe40000001e34 */
[----:B------:R-:W-:Y:S02]  /*c3f0*/  LOP3.LUT R14, R9, R52, R8, 0xb8, !PT ;  /* 0x00000034090e7212 */ /* 0x000fe400078eb808 */
[----:B------:R-:W-:-:S04]  /*c400*/  LOP3.LUT R3, R13, R3, R2, 0x96, !PT ;  /* 0x000000030d037212 */ /* 0x000fc800078e9602 */
[----:B------:R-:W-:-:S04]  /*c410*/  IADD3 R14, PT, PT, R3, R14, R10 ;  /* 0x0000000e030e7210 */ /* 0x000fc80007ffe00a */
[----:B------:R-:W-:-:S05]  /*c420*/  IADD3 R59, PT, PT, R14, 0x30303030, R23 ;  /* 0x303030300e3b7810 */ /* 0x000fca0007ffe017 */
[----:B------:R-:W-:-:S05]  /*c430*/  IMAD.IADD R55, R59, 0x1, R6 ;  /* 0x000000013b377824 */ /* 0x000fca00078e0206 */
[C-C-:B------:R-:W-:Y:S02]  /*c440*/  SHF.R.W.U32 R2, R55.reuse, 0x6, R55.reuse ;  /* 0x0000000637027819 */ /* 0x140fe40000001e37 */
[C-C-:B------:R-:W-:Y:S02]  /*c450*/  SHF.R.W.U32 R3, R55.reuse, 0xb, R55.reuse ;  /* 0x0000000b37037819 */ /* 0x140fe40000001e37 */
[----:B------:R-:W-:Y:S02]  /*c460*/  SHF.R.W.U32 R13, R55, 0x19, R55 ;  /* 0x00000019370d7819 */ /* 0x000fe40000001e37 */
[----:B------:R-:W-:Y:S02]  /*c470*/  LOP3.LUT R14, R8, R55, R52, 0xb8, !PT ;  /* 0x00000037080e7212 */ /* 0x000fe400078eb834 */
[----:B------:R-:W-:-:S04]  /*c480*/  LOP3.LUT R2, R13, R3, R2, 0x96, !PT ;  /* 0x000000030d027212 */ /* 0x000fc800078e9602 */
[----:B------:R-:W-:-:S04]  /*c490*/  IADD3 R3, PT, PT, R2, R14, R9 ;  /* 0x0000000e02037210 */ /* 0x000fc80007ffe009 */
[----:B--2---:R-:W-:-:S05]  /*c4a0*/  IADD3 R14, PT, PT, R3, 0x30303030, R18 ;  /* 0x30303030030e7810 */ /* 0x004fca0007ffe012 */
[----:B------:R-:W-:-:S05]  /*c4b0*/  IMAD.IADD R3, R14, 0x1, R5 ;  /* 0x000000010e037824 */ /* 0x000fca00078e0205 */
[C-C-:B------:R-:W-:Y:S02]  /*c4c0*/  SHF.R.W.U32 R2, R3.reuse, 0x6, R3.reuse ;  /* 0x0000000603027819 */ /* 0x140fe40000001e03 */
[C-C-:B------:R-:W-:Y:S02]  /*c4d0*/  SHF.R.W.U32 R13, R3.reuse, 0xb, R3.reuse ;  /* 0x0000000b030d7819 */ /* 0x140fe40000001e03 */
[----:B------:R-:W-:Y:S02]  /*c4e0*/  SHF.R.W.U32 R15, R3, 0x19, R3 ;  /* 0x00000019030f7819 */ /* 0x000fe40000001e03 */
[----:B------:R-:W-:Y:S02]  /*c4f0*/  LOP3.LUT R20, R52, R3, R55, 0xb8, !PT ;  /* 0x0000000334147212 */ /* 0x000fe400078eb837 */
[----:B------:R-:W-:-:S04]  /*c500*/  LOP3.LUT R13, R15, R13, R2, 0x96, !PT ;  /* 0x0000000d0f0d7212 */ /* 0x000fc800078e9602 */
[----:B------:R-:W-:Y:S02]  /*c510*/  IADD3 R2, PT, PT, R13, R20, R8 ;  /* 0x000000140d027210 */ /* 0x000fe40007ffe008 */
[----:B------:R-:W0:Y:S01]  /*c520*/  LDC.64 R20, c[0x3][0x10] ;  /* 0x00c00400ff147b82 */ /* 0x000e220000000a00 */
[--C-:B------:R-:W-:Y:S02]  /*c530*/  SHF.R.W.U32 R13, R4, 0x2, R4.reuse ;  /* 0x00000002040d7819 */ /* 0x100fe40000001e04 */
[----:B------:R-:W-:Y:S02]  /*c540*/  IADD3 R15, PT, PT, R2, 0x30303030, R19 ;  /* 0x30303030020f7810 */ /* 0x000fe40007ffe013 */
[----:B------:R-:W-:Y:S02]  /*c550*/  LOP3.LUT R13, R51, R50, R13, 0x96, !PT ;  /* 0x00000032330d7212 */ /* 0x000fe400078e960d */
[----:B------:R-:W-:Y:S01]  /*c560*/  LOP3.LUT R50, R5, R6, R4, 0xe8, !PT ;  /* 0x0000000605327212 */ /* 0x000fe200078ee804 */
[----:B------:R-:W-:-:S03]  /*c570*/  IMAD.IADD R2, R4, 0x1, R15 ;  /* 0x0000000104027824 */ /* 0x000fc600078e020f */
[----:B------:R-:W-:Y:S02]  /*c580*/  IADD3 R58, PT, PT, R13, R12, R50 ;  /* 0x0000000c0d3a7210 */ /* 0x000fe40007ffe032 */
[C-C-:B------:R-:W-:Y:S02]  /*c590*/  SHF.R.W.U32 R53, R2.reuse, 0x6, R2.reuse ;  /* 0x0000000602357819 */ /* 0x140fe40000001e02 */
[C-C-:B------:R-:W-:Y:S02]  /*c5a0*/  SHF.R.W.U32 R54, R2.reuse, 0xb, R2.reuse ;  /* 0x0000000b02367819 */ /* 0x140fe40000001e02 */
[----:B------:R-:W-:Y:S02]  /*c5b0*/  SHF.R.W.U32 R56, R2, 0x19, R2 ;  /* 0x0000001902387819 */ /* 0x000fe40000001e02 */
[----:B------:R-:W-:Y:S02]  /*c5c0*/  SHF.R.W.U32 R12, R58, 0x2, R58 ;  /* 0x000000023a0c7819 */ /* 0x000fe40000001e3a */
[----:B------:R-:W-:-:S02]  /*c5d0*/  LOP3.LUT R53, R56, R54, R53, 0x96, !PT ;  /* 0x0000003638357212 */ /* 0x000fc400078e9635 */
[----:B------:R-:W-:Y:S02]  /*c5e0*/  LOP3.LUT R54, R55, R2, R3, 0xb8, !PT ;  /* 0x0000000237367212 */ /* 0x000fe400078eb803 */
[C---:B------:R-:W-:Y:S02]  /*c5f0*/  SHF.R.W.U32 R13, R58.reuse, 0xd, R58 ;  /* 0x0000000d3a0d7819 */ /* 0x040fe40000001e3a */
[----:B------:R-:W-:Y:S02]  /*c600*/  IADD3 R53, PT, PT, R53, R54, R52 ;  /* 0x0000003635357210 */ /* 0x000fe40007ffe034 */
[----:B------:R-:W-:Y:S02]  /*c610*/  SHF.R.W.U32 R52, R58, 0x16, R58 ;  /* 0x000000163a347819 */ /* 0x000fe40000001e3a */
[----:B0-----:R-:W-:Y:S02]  /*c620*/  IADD3 R50, PT, PT, R53, 0x30303030, R20 ;  /* 0x3030303035327810 */ /* 0x001fe40007ffe014 */
[----:B------:R-:W-:-:S02]  /*c630*/  LOP3.LUT R52, R52, R13, R12, 0x96, !PT ;  /* 0x0000000d34347212 */ /* 0x000fc400078e960c */
[----:B------:R-:W0:Y:S01]  /*c640*/  LDC.64 R12, c[0x3][0x18] ;  /* 0x00c00600ff0c7b82 */ /* 0x000e220000000a00 */
        /* <DEDUP_REMOVED lines=8> */
[----:B------:R-:W-:Y:S02]  /*c6d0*/  IADD3 R59, PT, PT, R52, R59, R53 ;  /* 0x0000003b343b7210 */ /* 0x000fe40007ffe035 */
[----:B------:R-:W-:-:S02]  /*c6e0*/  IADD3 R52, PT, PT, R54, 0x30303030, R21 ;  /* 0x3030303036347810 */ /* 0x000fc40007ffe015 */
[C-C-:B------:R-:W-:Y:S02]  /*c6f0*/  SHF.R.W.U32 R53, R59.reuse, 0x2, R59.reuse ;  /* 0x000000023b357819 */ /* 0x140fe40000001e3b */
[C-C-:B------:R-:W-:Y:S01]  /*c700*/  SHF.R.W.U32 R54, R59.reuse, 0xd, R59.reuse ;  /* 0x0000000d3b367819 */ /* 0x140fe20000001e3b */
[C---:B------:R-:W-:Y:S01]  /*c710*/  IMAD.IADD R57, R59.reuse, 0x1, R52 ;  /* 0x000000013b397824 */ /* 0x040fe200078e0234 */
[----:B------:R-:W-:-:S04]  /*c720*/  SHF.R.W.U32 R55, R59, 0x16, R59 ;  /* 0x000000163b377819 */ /* 0x000fc80000001e3b */
[C-C-:B------:R-:W-:Y:S02]  /*c730*/  SHF.R.W.U32 R56, R57.reuse, 0x6, R57.reuse ;  /* 0x0000000639387819 */ /* 0x140fe40000001e39 */
[C-C-:B------:R-:W-:Y:S02]  /*c740*/  SHF.R.W.U32 R61, R57.reuse, 0xb, R57.reuse ;  /* 0x0000000b393d7819 */ /* 0x140fe40000001e39 */
[----:B------:R-:W-:Y:S02]  /*c750*/  SHF.R.W.U32 R60, R57, 0x19, R57 ;  /* 0x00000019393c7819 */ /* 0x000fe40000001e39 */
[----:B------:R-:W-:Y:S02]  /*c760*/  LOP3.LUT R53, R55, R54, R53, 0x96, !PT ;  /* 0x0000003637357212 */ /* 0x000fe400078e9635 */
[----:B------:R-:W-:Y:S02]  /*c770*/  LOP3.LUT R56, R60, R61, R56, 0x96, !PT ;  /* 0x0000003d3c387212 */ /* 0x000fe400078e9638 */
[----:B------:R-:W-:-:S02]  /*c780*/  LOP3.LUT R60, R2, R57, R51, 0xb8, !PT ;  /* 0x00000039023c7212 */ /* 0x000fc400078eb833 */
[----:B------:R-:W-:Y:S02]  /*c790*/  LOP3.LUT R61, R58, R4, R59, 0xe8, !PT ;  /* 0x000000043a3d7212 */ /* 0x000fe400078ee83b */
[----:B------:R-:W-:Y:S02]  /*c7a0*/  IADD3 R3, PT, PT, R56, R60, R3 ;  /* 0x0000003c38037210 */ /* 0x000fe40007ffe003 */
[----:B------:R-:W-:Y:S02]  /*c7b0*/  IADD3 R61, PT, PT, R53, R14, R61 ;  /* 0x0000000e353d7210 */ /* 0x000fe40007ffe03d */
[----:B0-----:R-:W-:Y:S02]  /*c7c0*/  IADD3 R54, PT, PT, R3, 0x30303030, R12 ;  /* 0x3030303003367810 */ /* 0x001fe40007ffe00c */
[C-C-:B------:R-:W-:Y:S02]  /*c7d0*/  SHF.R.W.U32 R3, R61.reuse, 0x2, R61.reuse ;  /* 0x000000023d037819 */ /* 0x140fe40000001e3d */
[C-C-:B------:R-:W-:Y:S01]  /*c7e0*/  SHF.R.W.U32 R14, R61.reuse, 0xd, R61.reuse ;  /* 0x0000000d3d0e7819 */ /* 0x140fe20000001e3d */
[C---:B------:R-:W-:Y:S01]  /*c7f0*/  IMAD.IADD R56, R61.reuse, 0x1, R54 ;  /* 0x000000013d387824 */ /* 0x040fe200078e0236 */
[----:B------:R-:W-:-:S02]  /*c800*/  SHF.R.W.U32 R53, R61, 0x16, R61 ;  /* 0x000000163d357819 */ /* 0x000fc40000001e3d */
[----:B------:R-:W-:Y:S02]  /*c810*/  LOP3.LUT R58, R59, R58, R61, 0xe8, !PT ;  /* 0x0000003a3b3a7212 */ /* 0x000fe400078ee83d */
[C-C-:B------:R-:W-:Y:S02]  /*c820*/  SHF.R.W.U32 R55, R56.reuse, 0x6, R56.reuse ;  /* 0x0000000638377819 */ /* 0x140fe40000001e38 */
[C-C-:B------:R-:W-:Y:S02]  /*c830*/  SHF.R.W.U32 R60, R56.reuse, 0xb, R56.reuse ;  /* 0x0000000b383c7819 */ /* 0x140fe40000001e38 */
[----:B------:R-:W-:Y:S02]  /*c840*/  SHF.R.W.U32 R62, R56, 0x19, R56 ;  /* 0x00000019383e7819 */ /* 0x000fe40000001e38 */
[----:B------:R-:W-:Y:S02]  /*c850*/  LOP3.LUT R14, R53, R14, R3, 0x96, !PT ;  /* 0x0000000e350e7212 */ /* 0x000fe400078e9603 */
[----:B------:R-:W-:-:S02]  /*c860*/  LOP3.LUT R55, R62, R60, R55, 0x96, !PT ;  /* 0x0000003c3e377212 */ /* 0x000fc400078e9637 */
[----:B------:R-:W-:Y:S02]  /*c870*/  LOP3.LUT R60, R51, R56, R57, 0xb8, !PT ;  /* 0x00000038333c7212 */ /* 0x000fe400078eb839 */
[----:B------:R-:W-:Y:S02]  /*c880*/  IADD3 R58, PT, PT, R14, R15, R58 ;  /* 0x0000000f0e3a7210 */ /* 0x000fe40007ffe03a */
[----:B------:R-:W-:Y:S02]  /*c890*/  IADD3 R60, PT, PT, R55, R60, R2 ;  /* 0x0000003c373c7210 */ /* 0x000fe40007ffe002 */
[----:B------:R-:W0:Y:S01]  /*c8a0*/  LDC.64 R2, c[0x3][0x20] ;  /* 0x00c00800ff027b82 */ /* 0x000e220000000a00 */
[--C-:B------:R-:W-:Y:S02]  /*c8b0*/  SHF.R.W.U32 R14, R58, 0x2, R58.reuse ;  /* 0x000000023a0e7819 */ /* 0x100fe40000001e3a */
[----:B------:R-:W-:Y:S02]  /*c8c0*/  IADD3 R53, PT, PT, R60, 0x30303030, R13 ;  /* 0x303030303c357810 */ /* 0x000fe40007ffe00d */
[----:B------:R-:W-:-:S02]  /*c8d0*/  SHF.R.W.U32 R15, R58, 0xd, R58 ;  /* 0x0000000d3a0f7819 */ /* 0x000fc40000001e3a */
[C-C-:B------:R-:W-:Y:S01]  /*c8e0*/  SHF.R.W.U32 R60, R58.reuse, 0x16, R58.reuse ;  /* 0x000000163a3c7819 */ /* 0x140fe20000001e3a */
[----:B------:R-:W-:Y:S01]  /*c8f0*/  IMAD.IADD R55, R58, 0x1, R53 ;  /* 0x000000013a377824 */ /* 0x000fe200078e0235 */
[----:B------:R-:W-:Y:S02]  /*c900*/  LOP3.LUT R59, R61, R59, R58, 0xe8, !PT ;  /* 0x0000003b3d3b7212 */ /* 0x000fe400078ee83a */
[----:B------:R-:W-:Y:S02]  /*c910*/  LOP3.LUT R15, R60, R15, R14, 0x96, !PT ;  /* 0x0000000f3c0f7212 */ /* 0x000fe400078e960e */
[C-C-:B------:R-:W-:Y:S02]  /*c920*/  SHF.R.W.U32 R62, R55.reuse, 0x6, R55.reuse ;  /* 0x00000006373e7819 */ /* 0x140fe40000001e37 */
[C-C-:B------:R-:W-:Y:S02]  /*c930*/  SHF.R.W.U32 R63, R55.reuse, 0xb, R55.reuse ;  /* 0x0000000b373f7819 */ /* 0x140fe40000001e37 */
[----:B------:R-:W-:-:S02]  /*c940*/  SHF.R.W.U32 R64, R55, 0x19, R55 ;  /* 0x0000001937407819 */ /* 0x000fc40000001e37 */
[----:B------:R-:W-:Y:S02]  /*c950*/  IADD3 R59, PT, PT, R15, R50, R59 ;  /* 0x000000320f3b7210 */ /* 0x000fe40007ffe03b */
[----:B------:R-:W-:Y:S02]  /*c960*/  LOP3.LUT R62, R64, R63, R62, 0x96, !PT ;  /* 0x0000003f403e7212 */ /* 0x000fe400078e963e */
[----:B------:R-:W-:Y:S02]  /*c970*/  LOP3.LUT R63, R57, R55, R56, 0xb8, !PT ;  /* 0x00000037393f7212 */ /* 0x000fe400078eb838 */
[C---:B------:R-:W-:Y:S02]  /*c980*/  SHF.R.W.U32 R14, R59.reuse, 0x2, R59 ;  /* 0x000000023b0e7819 */ /* 0x040fe40000001e3b */
[----:B------:R-:W-:Y:S02]  /*c990*/  IADD3 R51, PT, PT, R62, R63, R51 ;  /* 0x0000003f3e337210 */ /* 0x000fe40007ffe033 */
[----:B------:R-:W-:-:S02]  /*c9a0*/  SHF.R.W.U32 R15, R59, 0xd, R59 ;  /* 0x0000000d3b0f7819 */ /* 0x000fc40000001e3b */
[----:B0-----:R-:W-:Y:S02]  /*c9b0*/  IADD3 R51, PT, PT, R51, 0x30303030, R2 ;  /* 0x3030303033337810 */ /* 0x001fe40007ffe002 */
[C-C-:B------:R-:W-:Y:S02]  /*c9c0*/  SHF.R.W.U32 R60, R59.reuse, 0x16, R59.reuse ;  /* 0x000000163b3c7819 */ /* 0x140fe40000001e3b */
[----:B------:R-:W-:Y:S01]  /*c9d0*/  LOP3.LUT R61, R58, R61, R59, 0xe8, !PT ;  /* 0x0000003d3a3d7212 */ /* 0x000fe200078ee83b */
[----:B------:R-:W-:Y:S01]  /*c9e0*/  IMAD.IADD R50, R59, 0x1, R51 ;  /* 0x000000013b327824 */ /* 0x000fe200078e0233 */
[----:B------:R-:W-:Y:S02]  /*c9f0*/  LOP3.LUT R15, R60, R15, R14, 0x96, !PT ;  /* 0x0000000f3c0f7212 */ /* 0x000fe400078e960e */
[----:B------:R-:W-:Y:S02]  /*ca00*/  LOP3.LUT R60, R42, 0xff0000, RZ, 0xc0, !PT ;  /* 0x00ff00002a3c7812 */ /* 0x000fe400078ec0ff */
[----:B------:R-:W-:-:S02]  /*ca10*/  SHF.R.W.U32 R62, R50, 0x6, R50 ;  /* 0x00000006323e7819 */ /* 0x000fc40000001e32 */
[C---:B------:R-:W-:Y:S01]  /*ca20*/  SHF.R.W.U32 R63, R50.reuse, 0xb, R50 ;  /* 0x0000000b323f7819 */ /* 0x040fe20000001e32 */
[----:B------:R-:W-:Y:S01]  /*ca30*/  IMAD R37, R37, 0x1000000, R60 ;  /* 0x0100000025257824 */ /* 0x000fe200078e023c */
[----:B------:R-:W-:Y:S02]  /*ca40*/  SHF.R.W.U32 R64, R50, 0x19, R50 ;  /* 0x0000001932407819 */ /* 0x000fe40000001e32 */
[----:B------:R-:W-:Y:S01]  /*ca50*/  LOP3.LUT R14, R56, R50, R55, 0xb8, !PT ;  /* 0x00000032380e7212 */ /* 0x000fe200078eb837 */
[----:B------:R-:W-:Y:S01]  /*ca60*/  IMAD R38, R38, 0x100, R37 ;  /* 0x0000010026267824 */ /* 0x000fe200078e0225 */
[----:B------:R-:W-:Y:S02]  /*ca70*/  LOP3.LUT R62, R64, R63, R62, 0x96, !PT ;  /* 0x0000003f403e7212 */ /* 0x000fe400078e963e */
[----:B------:R-:W-:Y:S01]  /*ca80*/  IADD3 R52, PT, PT, R15, R52, R61 ;  /* 0x000000340f347210 */ /* 0x000fe20007ffe03d */
[----:B------:R-:W-:Y:S01]  /*ca90*/  IMAD.IADD R37, R39, 0x1, R38 ;  /* 0x0000000127257824 */ /* 0x000fe200078e0226 */
[----:B------:R-:W-:-:S02]  /*caa0*/  IADD3 R62, PT, PT, R62, R14, R57 ;  /* 0x0000000e3e3e7210 */ /* 0x000fc40007ffe039 */
[----:B------:R-:W0:Y:S01]  /*cab0*/  LDC.64 R14, c[0x3][0x28] ;  /* 0x00c00a00ff0e7b82 */ /* 0x000e220000000a00 */
[--C-:B------:R-:W-:Y:S02]  /*cac0*/  SHF.R.W.U32 R60, R52, 0x2, R52.reuse ;  /* 0x00000002343c7819 */ /* 0x100fe40000001e34 */
[----:B------:R-:W-:Y:S02]  /*cad0*/  IADD3 R42, PT, PT, R62, 0x30303030, R3 ;  /* 0x303030303e2a7810 */ /* 0x000fe40007ffe003 */
[C-C-:B------:R-:W-:Y:S02]  /*cae0*/  SHF.R.W.U32 R61, R52.reuse, 0xd, R52.reuse ;  /* 0x0000000d343d7819 */ /* 0x140fe40000001e34 */
[C---:B------:R-:W-:Y:S01]  /*caf0*/  SHF.R.W.U32 R62, R52.reuse, 0x16, R52 ;  /* 0x00000016343e7819 */ /* 0x040fe20000001e34 */
[----:B------:R-:W-:Y:S01]  /*cb00*/  IMAD.IADD R57, R52, 0x1, R42 ;  /* 0x0000000134397824 */ /* 0x000fe200078e022a */
[----:B------:R-:W-:Y:S02]  /*cb10*/  LOP3.LUT R58, R59, R58, R52, 0xe8, !PT ;  /* 0x0000003a3b3a7212 */ /* 0x000fe400078ee834 */
[----:B------:R-:W-:-:S02]  /*cb20*/  LOP3.LUT R61, R62, R61, R60, 0x96, !PT ;  /* 0x0000003d3e3d7212 */ /* 0x000fc400078e963c */
[C-C-:B------:R-:W-:Y:S02]  /*cb30*/  SHF.R.W.U32 R63, R57.reuse, 0x6, R57.reuse ;  /* 0x00000006393f7819 */ /* 0x140fe40000001e39 */
[C-C-:B------:R-:W-:Y:S02]  /*cb40*/  SHF.R.W.U32 R64, R57.reuse, 0xb, R57.reuse ;  /* 0x0000000b39407819 */ /* 0x140fe40000001e39 */
[----:B------:R-:W-:Y:S02]  /*cb50*/  SHF.R.W.U32 R65, R57, 0x19, R57 ;  /* 0x0000001939417819 */ /* 0x000fe40000001e39 */
[----:B------:R-:W-:Y:S02]  /*cb60*/  LOP3.LUT R38, R55, R57, R50, 0xb8, !PT ;  /* 0x0000003937267212 */ /* 0x000fe400078eb832 */
[----:B------:R-:W-:Y:S02]  /*cb70*/  LOP3.LUT R63, R65, R64, R63, 0x96, !PT ;  /* 0x00000040413f7212 */ /* 0x000fe400078e963f */
[----:B------:R-:W-:-:S02]  /*cb80*/  IADD3 R54, PT, PT, R61, R54, R58 ;  /* 0x000000363d367210 */ /* 0x000fc40007ffe03a */
[----:B------:R-:W-:Y:S02]  /*cb90*/  IADD3 R38, PT, PT, R63, R38, R56 ;  /* 0x000000263f267210 */ /* 0x000fe40007ffe038 */
[----:B------:R-:W-:Y:S02]  /*cba0*/  SHF.R.W.U32 R56, R54, 0x16, R54 ;  /* 0x0000001636387819 */ /* 0x000fe40000001e36 */
[----:B0-----:R-:W-:Y:S01]  /*cbb0*/  IADD3 R39, PT, PT, R37, R14, R38 ;  /* 0x0000000e25277210 */ /* 0x001fe20007ffe026 */
[----:B------:R-:W-:Y:S01]  /*cbc0*/  IMAD R38, R40, 0x1000000, R43 ;  /* 0x0100000028267824 */ /* 0x000fe200078e022b */
[--C-:B------:R-:W-:Y:S02]  /*cbd0*/  SHF.R.W.U32 R43, R54, 0xd, R54.reuse ;  /* 0x0000000d362b7819 */ /* 0x100fe40000001e36 */
[----:B------:R-:W-:Y:S01]  /*cbe0*/  LOP3.LUT R59, R52, R59, R54, 0xe8, !PT ;  /* 0x0000003b343b7212 */ /* 0x000fe200078ee836 */
[C---:B------:R-:W-:Y:S02]  /*cbf0*/  IMAD.IADD R40, R54.reuse, 0x1, R39 ;  /* 0x0000000136287824 */ /* 0x040fe400078e0227 */
[----:B------:R-:W-:Y:S01]  /*cc00*/  IMAD R41, R41, 0x100, R38 ;  /* 0x0000010029297824 */ /* 0x000fe200078e0226 */
[----:B------:R-:W-:-:S02]  /*cc10*/  SHF.R.W.U32 R38, R54, 0x2, R54 ;  /* 0x0000000236267819 */ /* 0x000fc40000001e36 */
[--C-:B------:R-:W-:Y:S01]  /*cc20*/  SHF.R.W.U32 R58, R40, 0x6, R40.reuse ;  /* 0x00000006283a7819 */ /* 0x100fe20000001e28 */
[----:B------:R-:W-:Y:S01]  /*cc30*/  IMAD.IADD R36, R36, 0x1, R41 ;  /* 0x0000000124247824 */ /* 0x000fe200078e0229 */
[C-C-:B------:R-:W-:Y:S02]  /*cc40*/  SHF.R.W.U32 R61, R40.reuse, 0xb, R40.reuse ;  /* 0x0000000b283d7819 */ /* 0x140fe40000001e28 */
[----:B------:R-:W-:Y:S02]  /*cc50*/  SHF.R.W.U32 R60, R40, 0x19, R40 ;  /* 0x00000019283c7819 */ /* 0x000fe40000001e28 */
[----:B------:R-:W-:Y:S02]  /*cc60*/  LOP3.LUT R41, R50, R40, R57, 0xb8, !PT ;  /* 0x0000002832297212 */ /* 0x000fe400078eb839 */
[----:B------:R-:W-:Y:S02]  /*cc70*/  LOP3.LUT R58, R60, R61, R58, 0x96, !PT ;  /* 0x0000003d3c3a7212 */ /* 0x000fe400078e963a */
[----:B------:R-:W-:-:S02]  /*cc80*/  LOP3.LUT R38, R56, R43, R38, 0x96, !PT ;  /* 0x0000002b38267212 */ /* 0x000fc400078e9626 */
[----:B------:R-:W-:Y:S02]  /*cc90*/  IADD3 R41, PT, PT, R58, R41, R55 ;  /* 0x000000293a297210 */ /* 0x000fe40007ffe037 */
[----:B------:R-:W-:Y:S01]  /*cca0*/  IADD3 R53, PT, PT, R38, R53, R59 ;  /* 0x0000003526357210 */ /* 0x000fe20007ffe03b */
[----:B------:R-:W-:Y:S01]  /*ccb0*/  IMAD.IADD R38, R48, 0x1, R45 ;  /* 0x0000000130267824 */ /* 0x000fe200078e022d */
[----:B------:R-:W-:Y:S01]  /*ccc0*/  IADD3 R41, PT, PT, R36, R15, R41 ;  /* 0x0000000f24297210 */ /* 0x000fe20007ffe029 */
[----:B------:R-:W-:Y:S01]  /*ccd0*/  IMAD R48, R46, 0x1000000, R49 ;  /* 0x010000002e307824 */ /* 0x000fe200078e0231 */
[C-C-:B------:R-:W-:Y:S02]  /*cce0*/  SHF.R.W.U32 R44, R53.reuse, 0x2, R53.reuse ;  /* 0x00000002352c7819 */ /* 0x140fe40000001e35 */
[C---:B------:R-:W-:Y:S01]  /*ccf0*/  SHF.R.W.U32 R47, R53.reuse, 0xd, R53 ;  /* 0x0000000d352f7819 */ /* 0x040fe20000001e35 */
[C---:B------:R-:W-:Y:S01]  /*cd00*/  IMAD.IADD R43, R53.reuse, 0x1, R41 ;  /* 0x00000001352b7824 */ /* 0x040fe200078e0229 */
[--C-:B------:R-:W-:Y:S01]  /*cd10*/  SHF.R.W.U32 R55, R53, 0x16, R53.reuse ;  /* 0x0000001635377819 */ /* 0x100fe20000001e35 */
[----:B------:R-:W-:Y:S01]  /*cd20*/  IMAD R35, R35, 0x100, R48 ;  /* 0x0000010023237824 */ /* 0x000fe200078e0230 */
[----:B------:R-:W-:-:S02]  /*cd30*/  LOP3.LUT R52, R54, R52, R53, 0xe8, !PT ;  /* 0x0000003436347212 */ /* 0x000fc400078ee835 */
[C---:B------:R-:W-:Y:S01]  /*cd40*/  SHF.R.W.U32 R56, R43.reuse, 0x6, R43 ;  /* 0x000000062b387819 */ /* 0x040fe20000001e2b */
[----:B------:R-:W-:Y:S01]  /*cd50*/  IMAD.IADD R34, R34, 0x1, R35 ;  /* 0x0000000122227824 */ /* 0x000fe200078e0223 */
[C-C-:B------:R-:W-:Y:S02]  /*cd60*/  SHF.R.W.U32 R59, R43.reuse, 0xb, R43.reuse ;  /* 0x0000000b2b3b7819 */ /* 0x140fe40000001e2b */
[----:B------:R-:W-:Y:S02]  /*cd70*/  SHF.R.W.U32 R58, R43, 0x19, R43 ;  /* 0x000000192b3a7819 */ /* 0x000fe40000001e2b */
[----:B------:R-:W-:Y:S02]  /*cd80*/  LOP3.LUT R45, R57, R43, R40, 0xb8, !PT ;  /* 0x0000002b392d7212 */ /* 0x000fe400078eb828 */
[----:B------:R-:W-:Y:S02]  /*cd90*/  LOP3.LUT R59, R58, R59, R56, 0x96, !PT ;  /* 0x0000003b3a3b7212 */ /* 0x000fe400078e9638 */
[----:B------:R-:W-:-:S02]  /*cda0*/  LOP3.LUT R44, R55, R47, R44, 0x96, !PT ;  /* 0x0000002f372c7212 */ /* 0x000fc400078e962c */
[----:B------:R-:W-:Y:S02]  /*cdb0*/  IADD3 R45, PT, PT, R59, R45, R50 ;  /* 0x0000002d3b2d7210 */ /* 0x000fe40007ffe032 */
[----:B------:R-:W-:Y:S02]  /*cdc0*/  IADD3 R51, PT, PT, R44, R51, R52 ;  /* 0x000000332c337210 */ /* 0x000fe40007ffe034 */
[----:B------:R-:W-:Y:S02]  /*cdd0*/  IADD3 R44, PT, PT, R38, UR56, R45 ;  /* 0x00000038262c7c10 */ /* 0x000fe4000fffe02d */
        /* <DEDUP_REMOVED lines=11> */
[----:B------:R-:W-:Y:S01]  /*ce90*/  IADD3 R42, PT, PT, R45, R42, R54 ;  /* 0x0000002a2d2a7210 */ /* 0x000fe20007ffe036 */
[----:B------:R-:W-:Y:S01]  /*cea0*/  IMAD.U32 R45, R31, 0x10000, RZ ;  /* 0x000100001f2d7824 */ /* 0x000fe200078e00ff */
[----:B------:R-:W-:-:S04]  /*ceb0*/  IADD3 R35, PT, PT, R50, R49, R57 ;  /* 0x0000003132237210 */ /* 0x000fc80007ffe039 */
[----:B------:R-:W-:Y:S02]  /*cec0*/  IADD3 R35, PT, PT, R34, UR57, R35 ;  /* 0x0000003922237c10 */ /* 0x000fe4000fffe023 */
[----:B------:R-:W-:-:S03]  /*ced0*/  LOP3.LUT R45, R45, 0xff0000, RZ, 0xc0, !PT ;  /* 0x00ff00002d2d7812 */ /* 0x000fc600078ec0ff */
[----:B------:R-:W-:Y:S02]  /*cee0*/  IMAD.IADD R31, R42, 0x1, R35 ;  /* 0x000000012a1f7824 */ /* 0x000fe400078e0223 */
[----:B------:R-:W-:Y:S01]  /*cef0*/  IMAD R28, R28, 0x1000000, R45 ;  /* 0x010000001c1c7824 */ /* 0x000fe200078e022d */
[----:B------:R-:W-:Y:S02]  /*cf00*/  SHF.R.W.U32 R45, R42, 0x2, R42 ;  /* 0x000000022a2d7819 */ /* 0x000fe40000001e2a */
[--C-:B------:R-:W-:Y:S01]  /*cf10*/  SHF.R.W.U32 R47, R31, 0x6, R31.reuse ;  /* 0x000000061f2f7819 */ /* 0x100fe20000001e1f */
[----:B------:R-:W-:Y:S01]  /*cf20*/  IMAD R29, R29, 0x100, R28 ;  /* 0x000001001d1d7824 */ /* 0x000fe200078e021c */
[C-C-:B------:R-:W-:Y:S01]  /*cf30*/  SHF.R.W.U32 R48, R31.reuse, 0xb, R31.reuse ;  /* 0x0000000b1f307819 */ /* 0x140fe20000001e1f */
[----:B------:R-:W-:Y:S01]  /*cf40*/  IMAD.U32 R28, R24, 0x10000, RZ ;  /* 0x00010000181c7824 */ /* 0x000fe200078e00ff */
[----:B------:R-:W-:Y:S01]  /*cf50*/  SHF.R.W.U32 R49, R31, 0x19, R31 ;  /* 0x000000191f317819 */ /* 0x000fe20000001e1f */
[----:B------:R-:W-:Y:S01]  /*cf60*/  IMAD.IADD R30, R30, 0x1, R29 ;  /* 0x000000011e1e7824 */ /* 0x000fe200078e021d */
[----:B------:R-:W-:-:S02]  /*cf70*/  LOP3.LUT R50, R43, R31, R46, 0xb8, !PT ;  /* 0x0000001f2b327212 */ /* 0x000fc400078eb82e */
[----:B------:R-:W-:Y:S02]  /*cf80*/  LOP3.LUT R49, R49, R48, R47, 0x96, !PT ;  /* 0x0000003031317212 */ /* 0x000fe400078e962f */
[C-C-:B------:R-:W-:Y:S02]  /*cf90*/  SHF.R.W.U32 R48, R42.reuse, 0xd, R42.reuse ;  /* 0x0000000d2a307819 */ /* 0x140fe40000001e2a */
[----:B------:R-:W-:Y:S02]  /*cfa0*/  SHF.R.W.U32 R47, R42, 0x16, R42 ;  /* 0x000000162a2f7819 */ /* 0x000fe40000001e2a */
[----:B------:R-:W-:Y:S02]  /*cfb0*/  IADD3 R49, PT, PT, R49, R50, R40 ;  /* 0x0000003231317210 */ /* 0x000fe40007ffe028 */
[----:B------:R-:W-:Y:S02]  /*cfc0*/  LOP3.LUT R48, R47, R48, R45, 0x96, !PT ;  /* 0x000000302f307212 */ /* 0x000fe400078e962d */
[----:B------:R-:W-:-:S02]  /*cfd0*/  LOP3.LUT R40, R51, R53, R42, 0xe8, !PT ;  /* 0x0000003533287212 */ /* 0x000fc400078ee82a */
[----:B------:R-:W-:Y:S02]  /*cfe0*/  LOP3.LUT R28, R28, 0xff0000, RZ, 0xc0, !PT ;  /* 0x00ff00001c1c7812 */ /* 0x000fe400078ec0ff */
[----:B------:R-:W-:Y:S02]  /*cff0*/  IADD3 R40, PT, PT, R48, R39, R40 ;  /* 0x0000002730287210 */ /* 0x000fe40007ffe028 */
[----:B------:R-:W-:Y:S01]  /*d000*/  IADD3 R39, PT, PT, R30, UR58, R49 ;  /* 0x0000003a1e277c10 */ /* 0x000fe2000fffe031 */
[----:B------:R-:W-:Y:S01]  /*d010*/  IMAD R27, R27, 0x1000000, R28 ;  /* 0x010000001b1b7824 */ /* 0x000fe200078e021c */
[--C-:B------:R-:W-:Y:S02]  /*d020*/  SHF.R.W.U32 R28, R40, 0x2, R40.reuse ;  /* 0x00000002281c7819 */ /* 0x100fe40000001e28 */
[----:B------:R-:W-:Y:S01]  /*d030*/  LOP3.LUT R51, R42, R51, R40, 0xe8, !PT ;  /* 0x000000332a337212 */ /* 0x000fe200078ee828 */
[----:B------:R-:W-:-:S05]  /*d040*/  IMAD.IADD R24, R40, 0x1, R39 ;  /* 0x0000000128187824 */ /* 0x000fca00078e0227 */
[C-C-:B------:R-:W-:Y:S02]  /*d050*/  SHF.R.W.U32 R45, R24.reuse, 0x6, R24.reuse ;  /* 0x00000006182d7819 */ /* 0x140fe40000001e18 */
[C-C-:B------:R-:W-:Y:S02]  /*d060*/  SHF.R.W.U32 R48, R24.reuse, 0xb, R24.reuse ;  /* 0x0000000b18307819 */ /* 0x140fe40000001e18 */
[----:B------:R-:W-:Y:S02]  /*d070*/  SHF.R.W.U32 R47, R24, 0x19, R24 ;  /* 0x00000019182f7819 */ /* 0x000fe40000001e18 */
[----:B------:R-:W-:Y:S02]  /*d080*/  LOP3.LUT R49, R46, R24, R31, 0xb8, !PT ;  /* 0x000000182e317212 */ /* 0x000fe400078eb81f */
[----:B------:R-:W-:Y:S01]  /*d090*/  LOP3.LUT R50, R47, R48, R45, 0x96, !PT ;  /* 0x000000302f327212 */ /* 0x000fe200078e962d */
[----:B------:R-:W-:Y:S01]  /*d0a0*/  IMAD R48, R26, 0x100, R27 ;  /* 0x000001001a307824 */ /* 0x000fe200078e021b */
[----:B------:R-:W-:-:S02]  /*d0b0*/  SHF.R.W.U32 R45, R40, 0xd, R40 ;  /* 0x0000000d282d7819 */ /* 0x000fc40000001e28 */
[----:B------:R-:W-:Y:S02]  /*d0c0*/  SHF.R.W.U32 R47, R40, 0x16, R40 ;  /* 0x00000016282f7819 */ /* 0x000fe40000001e28 */
[----:B------:R-:W-:Y:S02]  /*d0d0*/  IADD3 R49, PT, PT, R50, R49, R43 ;  /* 0x0000003132317210 */ /* 0x000fe40007ffe02b */
[----:B------:R-:W-:Y:S01]  /*d0e0*/  LOP3.LUT R26, R47, R45, R28, 0x96, !PT ;  /* 0x0000002d2f1a7212 */ /* 0x000fe200078e961c */
[----:B------:R-:W-:Y:S01]  /*d0f0*/  IMAD.IADD R28, R25, 0x1, R48 ;  /* 0x00000001191c7824 */ /* 0x000fe200078e0230 */
[----:B------:R-:W-:Y:S02]  /*d100*/  SHF.R.U32.HI R43, RZ, 0xa, R29 ;  /* 0x0000000aff2b7819 */ /* 0x000fe4000001161d */
[----:B------:R-:W-:Y:S02]  /*d110*/  IADD3 R41, PT, PT, R26, R41, R51 ;  /* 0x000000291a297210 */ /* 0x000fe40007ffe033 */
[----:B------:R-:W-:-:S02]  /*d120*/  IADD3 R25, PT, PT, R28, UR59, R49 ;  /* 0x0000003b1c197c10 */ /* 0x000fc4000fffe031 */
[----:B------:R-:W-:Y:S02]  /*d130*/  SHF.R.W.U32 R29, R30, 0x13, R30 ;  /* 0x000000131e1d7819 */ /* 0x000fe40000001e1e */
[C---:B------:R-:W-:Y:S01]  /*d140*/  SHF.R.W.U32 R50, R41.reuse, 0xd, R41 ;  /* 0x0000000d29327819 */ /* 0x040fe20000001e29 */
[----:B------:R-:W-:Y:S01]  /*d150*/  IMAD.IADD R27, R41, 0x1, R25 ;  /* 0x00000001291b7824 */ /* 0x000fe200078e0219 */
[----:B------:R-:W-:Y:S02]  /*d160*/  LOP3.LUT R42, R40, R42, R41, 0xe8, !PT ;  /* 0x0000002a282a7212 */ /* 0x000fe400078ee829 */
[----:B------:R-:W-:Y:S02]  /*d170*/  SHF.R.U32.HI R48, RZ, 0xa, R48 ;  /* 0x0000000aff307819 */ /* 0x000fe40000011630 */
[C-C-:B------:R-:W-:Y:S02]  /*d180*/  SHF.R.W.U32 R26, R27.reuse, 0x6, R27.reuse ;  /* 0x000000061b1a7819 */ /* 0x140fe40000001e1b */
[----:B------:R-:W-:-:S02]  /*d190*/  SHF.R.W.U32 R45, R27, 0xb, R27 ;  /* 0x0000000b1b2d7819 */ /* 0x000fc40000001e1b */
[----:B------:R-:W-:Y:S02]  /*d1a0*/  SHF.R.W.U32 R47, R27, 0x19, R27 ;  /* 0x000000191b2f7819 */ /* 0x000fe40000001e1b */
[----:B------:R-:W-:Y:S02]  /*d1b0*/  LOP3.LUT R51, R31, R27, R24, 0xb8, !PT ;  /* 0x0000001b1f337212 */ /* 0x000fe400078eb818 */
[----:B------:R-:W-:Y:S02]  /*d1c0*/  LOP3.LUT R49, R47, R45, R26, 0x96, !PT ;  /* 0x0000002d2f317212 */ /* 0x000fe400078e961a */
[----:B------:R-:W-:Y:S02]  /*d1d0*/  SHF.R.W.U32 R26, R30, 0x11, R30 ;  /* 0x000000111e1a7819 */ /* 0x000fe40000001e1e */
[----:B------:R-:W-:Y:S02]  /*d1e0*/  SHF.R.W.U32 R45, R41, 0x2, R41 ;  /* 0x00000002292d7819 */ /* 0x000fe40000001e29 */
[----:B------:R-:W-:-:S02]  /*d1f0*/  LOP3.LUT R29, R29, R43, R26, 0x96, !PT ;  /* 0x0000002b1d1d7212 */ /* 0x000fc400078e961a */
[----:B------:R-:W-:Y:S02]  /*d200*/  SHF.R.W.U32 R47, R41, 0x16, R41 ;  /* 0x00000016292f7819 */ /* 0x000fe40000001e29 */
[----:B------:R-:W-:Y:S01]  /*d210*/  IADD3 R26, PT, PT, R49, R51, R46 ;  /* 0x00000033311a7210 */ /* 0x000fe20007ffe02e */
[----:B------:R-:W-:Y:S01]  /*d220*/  VIADD R29, R29, 0xcacacaca ;  /* 0xcacacaca1d1d7836 */ /* 0x000fe20000000000 */
[----:B------:R-:W-:Y:S02]  /*d230*/  LOP3.LUT R45, R47, R50, R45, 0x96, !PT ;  /* 0x000000322f2d7212 */ /* 0x000fe400078e962d */
[----:B------:R-:W-:Y:S02]  /*d240*/  SHF.R.W.U32 R43, R28, 0x11, R28 ;  /* 0x000000111c2b7819 */ /* 0x000fe40000001e1c */
[----:B------:R-:W-:Y:S02]  /*d250*/  IADD3 R45, PT, PT, R45, R44, R42 ;  /* 0x0000002c2d2d7210 */ /* 0x000fe40007ffe02a */
[----:B------:R-:W-:-:S02]  /*d260*/  IADD3 R26, PT, PT, R29, UR60, R26 ;  /* 0x0000003c1d1a7c10 */ /* 0x000fc4000fffe01a */
[----:B------:R-:W-:-:S03]  /*d270*/  SHF.R.W.U32 R49, R45, 0x16, R45 ;  /* 0x000000162d317819 */ /* 0x000fc60000001e2d */
[----:B------:R-:W-:-:S05]  /*d280*/  IMAD.IADD R42, R45, 0x1, R26 ;  /* 0x000000012d2a7824 */ /* 0x000fca00078e021a */
[C-C-:B------:R-:W-:Y:S02]  /*d290*/  SHF.R.W.U32 R44, R42.reuse, 0x6, R42.reuse ;  /* 0x000000062a2c7819 */ /* 0x140fe40000001e2a */
[C-C-:B------:R-:W-:Y:S02]  /*d2a0*/  SHF.R.W.U32 R47, R42.reuse, 0xb, R42.reuse ;  /* 0x0000000b2a2f7819 */ /* 0x140fe40000001e2a */
[----:B------:R-:W-:Y:S02]  /*d2b0*/  SHF.R.W.U32 R46, R42, 0x19, R42 ;  /* 0x000000192a2e7819 */ /* 0x000fe40000001e2a */
[----:B------:R-:W-:Y:S02]  /*d2c0*/  LOP3.LUT R51, R24, R42, R27, 0xb8, !PT ;  /* 0x0000002a18337212 */ /* 0x000fe400078eb81b */
[----:B------:R-:W-:Y:S02]  /*d2d0*/  LOP3.LUT R50, R46, R47, R44, 0x96, !PT ;  /* 0x0000002f2e327212 */ /* 0x000fe400078e962c */
[----:B------:R-:W-:-:S02]  /*d2e0*/  SHF.R.W.U32 R44, R28, 0x13, R28 ;  /* 0x000000131c2c7819 */ /* 0x000fc40000001e1c */
[C-C-:B------:R-:W-:Y:S02]  /*d2f0*/  SHF.R.W.U32 R46, R45.reuse, 0x2, R45.reuse ;  /* 0x000000022d2e7819 */ /* 0x140fe40000001e2d */
[----:B------:R-:W-:Y:S02]  /*d300*/  SHF.R.W.U32 R47, R45, 0xd, R45 ;  /* 0x0000000d2d2f7819 */ /* 0x000fe40000001e2d */
[----:B------:R-:W-:Y:S02]  /*d310*/  LOP3.LUT R44, R44, R48, R43, 0x96, !PT ;  /* 0x000000302c2c7212 */ /* 0x000fe400078e962b */
[----:B------:R-:W-:Y:S02]  /*d320*/  IADD3 R51, PT, PT, R50, R51, R31 ;  /* 0x0000003332337210 */ /* 0x000fe40007ffe01f */
[----:B------:R-:W-:Y:S02]  /*d330*/  LOP3.LUT R46, R49, R47, R46, 0x96, !PT ;  /* 0x0000002f312e7212 */ /* 0x000fe400078e962e */
[----:B------:R-:W-:-:S02]  /*d340*/  LOP3.LUT R50, R41, R40, R45, 0xe8, !PT ;  /* 0x0000002829327212 */ /* 0x000fc400078ee82d */
[----:B------:R-:W-:Y:S02]  /*d350*/  IADD3 R44, PT, PT, R44, -0x65656566, R37 ;  /* 0x9a9a9a9a2c2c7810 */ /* 0x000fe40007ffe025 */
[----:B------:R-:W-:Y:S02]  /*d360*/  IADD3 R50, PT, PT, R46, R35, R50 ;  /* 0x000000232e327210 */ /* 0x000fe40007ffe032 */
[----:B------:R-:W-:Y:S02]  /*d370*/  IADD3 R40, PT, PT, R44, UR61, R51 ;  /* 0x0000003d2c287c10 */ /* 0x000fe4000fffe033 */
[C-C-:B------:R-:W-:Y:S02]  /*d380*/  SHF.R.W.U32 R31, R29.reuse, 0x11, R29.reuse ;  /* 0x000000111d1f7819 */ /* 0x140fe40000001e1d */
[----:B------:R-:W-:Y:S01]  /*d390*/  SHF.R.W.U32 R46, R29, 0x13, R29 ;  /* 0x000000131d2e7819 */ /* 0x000fe20000001e1d */
[C---:B------:R-:W-:Y:S01]  /*d3a0*/  IMAD.IADD R43, R50.reuse, 0x1, R40 ;  /* 0x00000001322b7824 */ /* 0x040fe200078e0228 */
[----:B------:R-:W-:-:S04]  /*d3b0*/  SHF.R.W.U32 R49, R50, 0x16, R50 ;  /* 0x0000001632317819 */ /* 0x000fc80000001e32 */
[C-C-:B------:R-:W-:Y:S02]  /*d3c0*/  SHF.R.W.U32 R35, R43.reuse, 0x6, R43.reuse ;  /* 0x000000062b237819 */ /* 0x140fe40000001e2b */
[C-C-:B------:R-:W-:Y:S02]  /*d3d0*/  SHF.R.W.U32 R48, R43.reuse, 0xb, R43.reuse ;  /* 0x0000000b2b307819 */ /* 0x140fe40000001e2b */
[----:B------:R-:W-:Y:S02]  /*d3e0*/  SHF.R.W.U32 R47, R43, 0x19, R43 ;  /* 0x000000192b2f7819 */ /* 0x000fe40000001e2b */
[----:B------:R-:W-:Y:S02]  /*d3f0*/  LOP3.LUT R52, R27, R43, R42, 0xb8, !PT ;  /* 0x0000002b1b347212 */ /* 0x000fe400078eb82a */
[----:B------:R-:W-:Y:S02]  /*d400*/  LOP3.LUT R51, R47, R48, R35, 0x96, !PT ;  /* 0x000000302f337212 */ /* 0x000fe400078e9623 */
[----:B------:R-:W-:-:S02]  /*d410*/  SHF.R.U32.HI R35, RZ, 0xa, R29 ;  /* 0x0000000aff237819 */ /* 0x000fc4000001161d */
        /* <DEDUP_REMOVED lines=19> */
[----:B------:R-:W-:Y:S02]  /*d550*/  SHF.R.U32.HI R41, RZ, 0xa, R44 ;  /* 0x0000000aff297819 */ /* 0x000fe4000001162c */
[C-C-:B------:R-:W-:Y:S02]  /*d560*/  SHF.R.W.U32 R47, R24.reuse, 0x2, R24.reuse ;  /* 0x00000002182f7819 */ /* 0x140fe40000001e18 */
[----:B------:R-:W-:Y:S02]  /*d570*/  SHF.R.W.U32 R52, R24, 0xd, R24 ;  /* 0x0000000d18347819 */ /* 0x000fe40000001e18 */
[----:B------:R-:W-:Y:S02]  /*d580*/  LOP3.LUT R35, R46, R41, R35, 0x96, !PT ;  /* 0x000000292e237212 */ /* 0x000fe400078e9623 */
[----:B------:R-:W-:Y:S02]  /*d590*/  LOP3.LUT R52, R49, R52, R47, 0x96, !PT ;  /* 0x0000003431347212 */ /* 0x000fe400078e962f */
[----:B------:R-:W-:-:S02]  /*d5a0*/  IADD3 R51, PT, PT, R54, R51, R27 ;  /* 0x0000003336337210 */ /* 0x000fc40007ffe01b */
[----:B------:R-:W-:Y:S02]  /*d5b0*/  IADD3 R46, PT, PT, R35, -0x65656566, R38 ;  /* 0x9a9a9a9a232e7810 */ /* 0x000fe40007ffe026 */
[----:B------:R-:W-:Y:S02]  /*d5c0*/  IADD3 R45, PT, PT, R52, R25, R45 ;  /* 0x00000019342d7210 */ /* 0x000fe40007ffe02d */
[----:B------:R-:W-:Y:S02]  /*d5d0*/  IADD3 R25, PT, PT, R46, UR63, R51 ;  /* 0x0000003f2e197c10 */ /* 0x000fe4000fffe033 */
[----:B------:R-:W-:Y:S02]  /*d5e0*/  SHF.R.W.U32 R35, R31, 0x11, R31 ;  /* 0x000000111f237819 */ /* 0x000fe40000001e1f */
[C---:B------:R-:W-:Y:S01]  /*d5f0*/  SHF.R.W.U32 R54, R45.reuse, 0xd, R45 ;  /* 0x0000000d2d367819 */ /* 0x040fe20000001e2d */
        /* <DEDUP_REMOVED lines=8> */
[--C-:B------:R-:W-:Y:S02]  /*d680*/  SHF.R.W.U32 R52, R31, 0x13, R31.reuse ;  /* 0x000000131f347819 */ /* 0x100fe40000001e1f */
[----:B------:R-:W-:Y:S02]  /*d690*/  SHF.R.U32.HI R41, RZ, 0xa, R31 ;  /* 0x0000000aff297819 */ /* 0x000fe4000001161f */
[----:B------:R-:W-:Y:S02]  /*d6a0*/  SHF.R.W.U32 R47, R45, 0x2, R45 ;  /* 0x000000022d2f7819 */ /* 0x000fe40000001e2d */
[----:B------:R-:W-:Y:S02]  /*d6b0*/  LOP3.LUT R35, R52, R41, R35, 0x96, !PT ;  /* 0x0000002934237212 */ /* 0x000fe400078e9623 */
[----:B------:R-:W-:Y:S02]  /*d6c0*/  LOP3.LUT R47, R49, R54, R47, 0x96, !PT ;  /* 0x00000036312f7212 */ /* 0x000fe400078e962f */
[----:B------:R-:W-:-:S02]  /*d6d0*/  IADD3 R42, PT, PT, R51, R53, R42 ;  /* 0x00000035332a7210 */ /* 0x000fc40007ffe02a */
[----:B------:R-:W-:Y:S02]  /*d6e0*/  IADD3 R35, PT, PT, R35, -0x65656566, R34 ;  /* 0x9a9a9a9a23237810 */ /* 0x000fe40007ffe022 */
[----:B------:R-:W-:Y:S02]  /*d6f0*/  IADD3 R26, PT, PT, R47, R26, R50 ;  /* 0x0000001a2f1a7210 */ /* 0x000fe40007ffe032 */
[----:B-----5:R-:W-:Y:S02]  /*d700*/  IADD3 R47, PT, PT, R35, UR12, R42 ;  /* 0x0000000c232f7c10 */ /* 0x020fe4000fffe02a */
        /* <DEDUP_REMOVED lines=30> */
[--C-:B------:R-:W-:Y:S02]  /*d8f0*/  SHF.R.W.U32 R51, R53, 0xd, R53.reuse ;  /* 0x0000000d35337819 */ /* 0x100fe40000001e35 */
[----:B------:R-:W-:Y:S02]  /*d900*/  LOP3.LUT R49, R49, R42, R40, 0x96, !PT ;  /* 0x0000002a31317212 */ /* 0x000fe400078e9628 */
        /* <DEDUP_REMOVED lines=20> */
[----:B------:R-:W-:Y:S02]  /*da50*/  IADD3 R57, PT, PT, R56, R57, R27 ;  /* 0x0000003938397210 */ /* 0x000fe40007ffe01b */
[----:B------:R-:W-:-:S02]  /*da60*/  LOP3.LUT R51, R53, R26, R40, 0xe8, !PT ;  /* 0x0000001a35337212 */ /* 0x000fc400078ee828 */
[----:B------:R-:W-:Y:S02]  /*da70*/  IADD3 R42, PT, PT, R42, -0x65656566, R29 ;  /* 0x9a9a9a9a2a2a7810 */ /* 0x000fe40007ffe01d */
[----:B------:R-:W-:Y:S02]  /*da80*/  IADD3 R51, PT, PT, R54, R25, R51 ;  /* 0x0000001936337210 */ /* 0x000fe40007ffe033 */
[----:B------:R-:W-:Y:S02]  /*da90*/  IADD3 R26, PT, PT, R42, UR15, R57 ;  /* 0x0000000f2a1a7c10 */ /* 0x000fe4000fffe039 */
[----:B------:R-:W-:Y:S02]  /*daa0*/  SHF.R.W.U32 R27, R45, 0x11, R45 ;  /* 0x000000112d1b7819 */ /* 0x000fe40000001e2d */
        /* <DEDUP_REMOVED lines=8> */
[----:B------:R-:W-:-:S02]  /*db30*/  SHF.R.W.U32 R48, R45, 0x13, R45 ;  /* 0x000000132d307819 */ /* 0x000fc40000001e2d */
[----:B------:R-:W-:Y:S02]  /*db40*/  SHF.R.U32.HI R39, RZ, 0xa, R45 ;  /* 0x0000000aff277819 */ /* 0x000fe4000001162d */
        /* <DEDUP_REMOVED lines=10> */
[----:B------:R-:W-:Y:S01]  /*dbf0*/  IMAD.IADD R48, R52, 0x1, R27 ;  /* 0x0000000134307824 */ /* 0x000fe200078e021b */
[----:B------:R-:W-:-:S02]  /*dc00*/  SHF.R.U32.HI R57, RZ, 0x3, R37 ;  /* 0x00000003ff397819 */ /* 0x000fc40000011625 */
[C-C-:B------:R-:W-:Y:S02]  /*dc10*/  SHF.R.W.U32 R47, R42.reuse, 0x11, R42.reuse ;  /* 0x000000112a2f7819 */ /* 0x140fe40000001e2a */
[--C-:B------:R-:W-:Y:S02]  /*dc20*/  SHF.R.W.U32 R54, R42, 0x13, R42.reuse ;  /* 0x000000132a367819 */ /* 0x100fe40000001e2a */
[----:B------:R-:W-:Y:S02]  /*dc30*/  SHF.R.U32.HI R53, RZ, 0xa, R42 ;  /* 0x0000000aff357819 */ /* 0x000fe4000001162a */
[C-C-:B------:R-:W-:Y:S02]  /*dc40*/  SHF.R.W.U32 R58, R48.reuse, 0x6, R48.reuse ;  /* 0x00000006303a7819 */ /* 0x140fe40000001e30 */
[C-C-:B------:R-:W-:Y:S02]  /*dc50*/  SHF.R.W.U32 R59, R48.reuse, 0xb, R48.reuse ;  /* 0x0000000b303b7819 */ /* 0x140fe40000001e30 */
[----:B------:R-:W-:-:S02]  /*dc60*/  SHF.R.W.U32 R60, R48, 0x19, R48 ;  /* 0x00000019303c7819 */ /* 0x000fc40000001e30 */
[----:B------:R-:W-:Y:S02]  /*dc70*/  LOP3.LUT R55, R56, R57, R55, 0x96, !PT ;  /* 0x0000003938377212 */ /* 0x000fe400078e9637 */
[----:B------:R-:W-:Y:S02]  /*dc80*/  LOP3.LUT R54, R54, R53, R47, 0x96, !PT ;  /* 0x0000003536367212 */ /* 0x000fe400078e962f */
[C-C-:B------:R-:W-:Y:S02]  /*dc90*/  SHF.R.W.U32 R47, R39.reuse, 0x11, R39.reuse ;  /* 0x00000011272f7819 */ /* 0x140fe40000001e27 */
[--C-:B------:R-:W-:Y:S02]  /*dca0*/  SHF.R.W.U32 R56, R39, 0x13, R39.reuse ;  /* 0x0000001327387819 */ /* 0x100fe40000001e27 */
[----:B------:R-:W-:Y:S02]  /*dcb0*/  SHF.R.U32.HI R53, RZ, 0xa, R39 ;  /* 0x0000000aff357819 */ /* 0x000fe40000011627 */
        /* <DEDUP_REMOVED lines=8> */
[----:B------:R-:W-:Y:S01]  /*dd40*/  VIADD R40, R54, 0x30303030 ;  /* 0x3030303036287836 */ /* 0x000fe20000000000 */
[----:B------:R-:W-:Y:S02]  /*dd50*/  LOP3.LUT R57, R59, R58, R57, 0x96, !PT ;  /* 0x0000003a3b397212 */ /* 0x000fe400078e9639 */
[----:B------:R-:W-:Y:S02]  /*dd60*/  IADD3 R61, PT, PT, R60, R61, R41 ;  /* 0x0000003d3c3d7210 */ /* 0x000fe40007ffe029 */
[----:B------:R-:W-:Y:S02]  /*dd70*/  IADD3 R54, PT, PT, R57, R24, R47 ;  /* 0x0000001839367210 */ /* 0x000fe40007ffe02f */
[----:B------:R-:W-:Y:S02]  /*dd80*/  IADD3 R47, PT, PT, R40, UR53, R61 ;  /* 0x00000035282f7c10 */ /* 0x000fe4000fffe03d */
[----:B------:R-:W-:-:S02]  /*dd90*/  IADD3 R24, PT, PT, R37, R53, R46 ;  /* 0x0000003525187210 */ /* 0x000fc40007ffe02e */
[--C-:B------:R-:W-:Y:S01]  /*dda0*/  SHF.R.W.U32 R41, R36, 0x7, R36.reuse ;  /* 0x0000000724297819 */ /* 0x100fe20000001e24 */
[----:B------:R-:W-:Y:S01]  /*ddb0*/  IMAD.IADD R37, R54, 0x1, R47 ;  /* 0x0000000136257824 */ /* 0x000fe200078e022f */
[--C-:B------:R-:W-:Y:S02]  /*ddc0*/  SHF.R.W.U32 R56, R36, 0x12, R36.reuse ;  /* 0x0000001224387819 */ /* 0x100fe40000001e24 */
[----:B------:R-:W-:Y:S02]  /*ddd0*/  SHF.R.U32.HI R55, RZ, 0x3, R36 ;  /* 0x00000003ff377819 */ /* 0x000fe40000011624 */
[C-C-:B------:R-:W-:Y:S02]  /*dde0*/  SHF.R.W.U32 R57, R37.reuse, 0x6, R37.reuse ;  /* 0x0000000625397819 */ /* 0x140fe40000001e25 */
[C-C-:B------:R-:W-:Y:S02]  /*ddf0*/  SHF.R.W.U32 R58, R37.reuse, 0xb, R37.reuse ;  /* 0x0000000b253a7819 */ /* 0x140fe40000001e25 */
[----:B------:R-:W-:-:S02]  /*de00*/  SHF.R.W.U32 R59, R37, 0x19, R37 ;  /* 0x00000019253b7819 */ /* 0x000fc40000001e25 */
[----:B------:R-:W-:Y:S02]  /*de10*/  LOP3.LUT R41, R56, R55, R41, 0x96, !PT ;  /* 0x0000003738297212 */ /* 0x000fe400078e9629 */
[C-C-:B------:R-:W-:Y:S02]  /*de20*/  SHF.R.W.U32 R53, R54.reuse, 0x2, R54.reuse ;  /* 0x0000000236357819 */ /* 0x140fe40000001e36 */
[C---:B------:R-:W-:Y:S01]  /*de30*/  SHF.R.W.U32 R56, R54.reuse, 0xd, R54 ;  /* 0x0000000d36387819 */ /* 0x040fe20000001e36 */
[----:B------:R-:W-:Y:S01]  /*de40*/  IMAD.IADD R41, R41, 0x1, R24 ;  /* 0x0000000129297824 */ /* 0x000fe200078e0218 */
[----:B------:R-:W-:Y:S02]  /*de50*/  SHF.R.W.U32 R55, R54, 0x16, R54 ;  /* 0x0000001636377819 */ /* 0x000fe40000001e36 */
[----:B------:R-:W-:Y:S02]  /*de60*/  LOP3.LUT R57, R59, R58, R57, 0x96, !PT ;  /* 0x0000003a3b397212 */ /* 0x000fe400078e9639 */
[----:B------:R-:W-:-:S02]  /*de70*/  LOP3.LUT R58, R25, R37, R48, 0xb8, !PT ;  /* 0x00000025193a7212 */ /* 0x000fc400078eb830 */
[----:B------:R-:W-:Y:S02]  /*de80*/  LOP3.LUT R56, R55, R56, R53, 0x96, !PT ;  /* 0x0000003837387212 */ /* 0x000fe400078e9635 */
[C-C-:B------:R-:W-:Y:S02]  /*de90*/  SHF.R.W.U32 R24, R40.reuse, 0x11, R40.reuse ;  /* 0x0000001128187819 */ /* 0x140fe40000001e28 */
[--C-:B------:R-:W-:Y:S02]  /*dea0*/  SHF.R.W.U32 R53, R40, 0x13, R40.reuse ;  /* 0x0000001328357819 */ /* 0x100fe40000001e28 */
[----:B------:R-:W-:Y:S02]  /*deb0*/  SHF.R.U32.HI R55, RZ, 0xa, R40 ;  /* 0x0000000aff377819 */ /* 0x000fe40000011628 */
[----:B------:R-:W-:Y:S02]  /*dec0*/  LOP3.LUT R51, R52, R51, R54, 0xe8, !PT ;  /* 0x0000003334337212 */ /* 0x000fe400078ee836 */
[----:B------:R-:W-:-:S02]  /*ded0*/  IADD3 R58, PT, PT, R57, R58, R50 ;  /* 0x0000003a393a7210 */ /* 0x000fc40007ffe032 */
[----:B------:R-:W-:Y:S02]  /*dee0*/  LOP3.LUT R24, R53, R55, R24, 0x96, !PT ;  /* 0x0000003735187212 */ /* 0x000fe400078e9618 */
[----:B------:R-:W-:Y:S02]  /*def0*/  IADD3 R53, PT, PT, R56, R49, R51 ;  /* 0x0000003138357210 */ /* 0x000fe40007ffe033 */
[----:B------:R-:W-:Y:S02]  /*df00*/  IADD3 R49, PT, PT, R41, UR54, R58 ;  /* 0x0000003629317c10 */ /* 0x000fe4000fffe03a */
[C-C-:B------:R-:W-:Y:S02]  /*df10*/  SHF.R.W.U32 R51, R38.reuse, 0x7, R38.reuse ;  /* 0x0000000726337819 */ /* 0x140fe40000001e26 */
[--C-:B------:R-:W-:Y:S01]  /*df20*/  SHF.R.W.U32 R56, R38, 0x12, R38.reuse ;  /* 0x0000001226387819 */ /* 0x100fe20000001e26 */
[----:B------:R-:W-:Y:S01]  /*df30*/  IMAD.IADD R50, R53, 0x1, R49 ;  /* 0x0000000135327824 */ /* 0x000fe200078e0231 */
[----:B------:R-:W-:-:S02]  /*df40*/  SHF.R.U32.HI R55, RZ, 0x3, R38 ;  /* 0x00000003ff377819 */ /* 0x000fc40000011626 */
[C-C-:B------:R-:W-:Y:S02]  /*df50*/  SHF.R.W.U32 R57, R53.reuse, 0x2, R53.reuse ;  /* 0x0000000235397819 */ /* 0x140fe40000001e35 */
[C-C-:B------:R-:W-:Y:S02]  /*df60*/  SHF.R.W.U32 R58, R53.reuse, 0xd, R53.reuse ;  /* 0x0000000d353a7819 */ /* 0x140fe40000001e35 */
[----:B------:R-:W-:Y:S02]  /*df70*/  SHF.R.W.U32 R59, R53, 0x16, R53 ;  /* 0x00000016353b7819 */ /* 0x000fe40000001e35 */
[C-C-:B------:R-:W-:Y:S02]  /*df80*/  SHF.R.W.U32 R60, R50.reuse, 0x6, R50.reuse ;  /* 0x00000006323c7819 */ /* 0x140fe40000001e32 */
[C-C-:B------:R-:W-:Y:S02]  /*df90*/  SHF.R.W.U32 R61, R50.reuse, 0xb, R50.reuse ;  /* 0x0000000b323d7819 */ /* 0x140fe40000001e32 */
[----:B------:R-:W-:-:S02]  /*dfa0*/  SHF.R.W.U32 R62, R50, 0x19, R50 ;  /* 0x00000019323e7819 */ /* 0x000fc40000001e32 */
[----:B------:R-:W-:Y:S02]  /*dfb0*/  LOP3.LUT R51, R56, R55, R51, 0x96, !PT ;  /* 0x0000003738337212 */ /* 0x000fe400078e9633 */
[----:B------:R-:W-:Y:S02]  /*dfc0*/  IADD3 R24, PT, PT, R36, R24, R35 ;  /* 0x0000001824187210 */ /* 0x000fe40007ffe023 */
[----:B------:R-:W-:Y:S02]  /*dfd0*/  LOP3.LUT R57, R59, R58, R57, 0x96, !PT ;  /* 0x0000003a3b397212 */ /* 0x000fe400078e9639 */
[----:B------:R-:W-:Y:S01]  /*dfe0*/  LOP3.LUT R60, R62, R61, R60, 0x96, !PT ;  /* 0x0000003d3e3c7212 */ /* 0x000fe200078e963c */
[----:B------:R-:W-:Y:S01]  /*dff0*/  IMAD.IADD R24, R51, 0x1, R24 ;  /* 0x0000000133187824 */ /* 0x000fe200078e0218 */
[----:B------:R-:W-:Y:S02]  /*e000*/  LOP3.LUT R58, R48, R50, R37, 0xb8, !PT ;  /* 0x00000032303a7212 */ /* 0x000fe400078eb825 */
[----:B------:R-:W-:-:S02]  /*e010*/  SHF.R.W.U32 R36, R41, 0x11, R41 ;  /* 0x0000001129247819 */ /* 0x000fc40000001e29 */
[--C-:B------:R-:W-:Y:S02]  /*e020*/  SHF.R.W.U32 R55, R41, 0x13, R41.reuse ;  /* 0x0000001329377819 */ /* 0x100fe40000001e29 */
[----:B------:R-:W-:Y:S02]  /*e030*/  SHF.R.U32.HI R56, RZ, 0xa, R41 ;  /* 0x0000000aff387819 */ /* 0x000fe40000011629 */
[----:B------:R-:W-:Y:S02]  /*e040*/  LOP3.LUT R52, R54, R52, R53, 0xe8, !PT ;  /* 0x0000003436347212 */ /* 0x000fe400078ee835 */
[----:B------:R-:W-:Y:S02]  /*e050*/  IADD3 R25, PT, PT, R60, R58, R25 ;  /* 0x0000003a3c197210 */ /* 0x000fe40007ffe019 */
[----:B------:R-:W-:Y:S02]  /*e060*/  LOP3.LUT R55, R55, R56, R36, 0x96, !PT ;  /* 0x0000003837377212 */ /* 0x000fe400078e9624 */
[----:B------:R-:W-:-:S02]  /*e070*/  IADD3 R52, PT, PT, R57, R26, R52 ;  /* 0x0000001a39347210 */ /* 0x000fc40007ffe034 */
[----:B------:R-:W-:Y:S02]  /*e080*/  IADD3 R36, PT, PT, R24, UR55, R25 ;  /* 0x0000003718247c10 */ /* 0x000fe4000fffe019 */
[C-C-:B------:R-:W-:Y:S02]  /*e090*/  SHF.R.W.U32 R25, R34.reuse, 0x7, R34.reuse ;  /* 0x0000000722197819 */ /* 0x140fe40000001e22 */
[----:B------:R-:W-:Y:S01]  /*e0a0*/  SHF.R.W.U32 R26, R34, 0x12, R34 ;  /* 0x00000012221a7819 */ /* 0x000fe20000001e22 */
[----:B------:R-:W-:Y:S01]  /*e0b0*/  IMAD.IADD R51, R52, 0x1, R36 ;  /* 0x0000000134337824 */ /* 0x000fe200078e0224 */
[----:B------:R-:W-:Y:S02]  /*e0c0*/  SHF.R.U32.HI R56, RZ, 0x3, R34 ;  /* 0x00000003ff387819 */ /* 0x000fe40000011622 */
[----:B------:R-:W-:Y:S02]  /*e0d0*/  IADD3 R38, PT, PT, R38, R55, R43 ;  /* 0x0000003726267210 */ /* 0x000fe40007ffe02b */
[----:B------:R-:W-:-:S02]  /*e0e0*/  SHF.R.W.U32 R60, R51, 0x6, R51 ;  /* 0x00000006333c7819 */ /* 0x000fc40000001e33 */
[C-C-:B------:R-:W-:Y:S02]  /*e0f0*/  SHF.R.W.U32 R61, R51.reuse, 0xb, R51.reuse ;  /* 0x0000000b333d7819 */ /* 0x140fe40000001e33 */
[----:B------:R-:W-:Y:S02]  /*e100*/  SHF.R.W.U32 R62, R51, 0x19, R51 ;  /* 0x00000019333e7819 */ /* 0x000fe40000001e33 */
[----:B------:R-:W-:Y:S02]  /*e110*/  LOP3.LUT R25, R26, R56, R25, 0x96, !PT ;  /* 0x000000381a197212 */ /* 0x000fe400078e9619 */
[C-C-:B------:R-:W-:Y:S02]  /*e120*/  SHF.R.W.U32 R57, R52.reuse, 0x2, R52.reuse ;  /* 0x0000000234397819 */ /* 0x140fe40000001e34 */
[C---:B------:R-:W-:Y:S01]  /*e130*/  SHF.R.W.U32 R58, R52.reuse, 0xd, R52 ;  /* 0x0000000d343a7819 */ /* 0x040fe20000001e34 */
[----:B------:R-:W-:Y:S01]  /*e140*/  IMAD.IADD R25, R25, 0x1, R38 ;  /* 0x0000000119197824 */ /* 0x000fe200078e0226 */
[----:B------:R-:W-:-:S02]  /*e150*/  SHF.R.W.U32 R59, R52, 0x16, R52 ;  /* 0x00000016343b7819 */ /* 0x000fc40000001e34 */
[----:B------:R-:W-:Y:S02]  /*e160*/  LOP3.LUT R61, R62, R61, R60, 0x96, !PT ;  /* 0x0000003d3e3d7212 */ /* 0x000fe400078e963c */
[----:B------:R-:W-:Y:S02]  /*e170*/  LOP3.LUT R26, R37, R51, R50, 0xb8, !PT ;  /* 0x00000033251a7212 */ /* 0x000fe400078eb832 */
[----:B------:R-:W-:Y:S02]  /*e180*/  LOP3.LUT R58, R59, R58, R57, 0x96, !PT ;  /* 0x0000003a3b3a7212 */ /* 0x000fe400078e9639 */
[----:B------:R-:W-:Y:S02]  /*e190*/  LOP3.LUT R55, R53, R54, R52, 0xe8, !PT ;  /* 0x0000003635377212 */ /* 0x000fe400078ee834 */
[----:B------:R-:W-:Y:S02]  /*e1a0*/  IADD3 R48, PT, PT, R61, R26, R48 ;  /* 0x0000001a3d307210 */ /* 0x000fe40007ffe030 */
[----:B------:R-:W-:-:S02]  /*e1b0*/  IADD3 R55, PT, PT, R58, R27, R55 ;  /* 0x0000001b3a377210 */ /* 0x000fc40007ffe037 */
[----:B------:R-:W-:Y:S02]  /*e1c0*/  IADD3 R48, PT, PT, R25, UR48, R48 ;  /* 0x0000003019307c10 */ /* 0x000fe4000fffe030 */
[C-C-:B------:R-:W-:Y:S02]  /*e1d0*/  SHF.R.W.U32 R26, R24.reuse, 0x11, R24.reuse ;  /* 0x00000011181a7819 */ /* 0x140fe40000001e18 */
[----:B------:R-:W-:Y:S01]  /*e1e0*/  SHF.R.W.U32 R27, R24, 0x13, R24 ;  /* 0x00000013181b7819 */ /* 0x000fe20000001e18 */
[----:B------:R-:W-:Y:S01]  /*e1f0*/  IMAD.IADD R38, R55, 0x1, R48 ;  /* 0x0000000137267824 */ /* 0x000fe200078e0230 */
[----:B------:R-:W-:Y:S02]  /*e200*/  SHF.R.U32.HI R54, RZ, 0xa, R24 ;  /* 0x0000000aff367819 */ /* 0x000fe40000011618 */
[----:B------:R-:W-:Y:S02]  /*e210*/  SHF.R.W.U32 R56, R30, 0x7, R30 ;  /* 0x000000071e387819 */ /* 0x000fe40000001e1e */
[----:B------:R-:W-:-:S02]  /*e220*/  LOP3.LUT R26, R27, R54, R26, 0x96, !PT ;  /* 0x000000361b1a7212 */ /* 0x000fc400078e961a */
        /* <DEDUP_REMOVED lines=8> */
[--C-:B------:R-:W-:Y:S01]  /*e2b0*/  SHF.R.W.U32 R56, R55, 0x2, R55.reuse ;  /* 0x0000000237387819 */ /* 0x100fe20000001e37 */
[----:B------:R-:W-:Y:S01]  /*e2c0*/  IMAD.IADD R26, R27, 0x1, R26 ;  /* 0x000000011b1a7824 */ /* 0x000fe200078e021a */
[C-C-:B------:R-:W-:Y:S02]  /*e2d0*/  SHF.R.W.U32 R59, R55.reuse, 0xd, R55.reuse ;  /* 0x0000000d373b7819 */ /* 0x140fe40000001e37 */
[----:B------:R-:W-:Y:S02]  /*e2e0*/  SHF.R.W.U32 R58, R55, 0x16, R55 ;  /* 0x00000016373a7819 */ /* 0x000fe40000001e37 */
[----:B------:R-:W-:-:S02]  /*e2f0*/  LOP3.LUT R61, R50, R38, R51, 0xb8, !PT ;  /* 0x00000026323d7212 */ /* 0x000fc400078eb833 */
[C-C-:B------:R-:W-:Y:S02]  /*e300*/  SHF.R.W.U32 R34, R25.reuse, 0x11, R25.reuse ;  /* 0x0000001119227819 */ /* 0x140fe40000001e19 */
[--C-:B------:R-:W-:Y:S02]  /*e310*/  SHF.R.W.U32 R57, R25, 0x13, R25.reuse ;  /* 0x0000001319397819 */ /* 0x100fe40000001e19 */
[----:B------:R-:W-:Y:S02]  /*e320*/  SHF.R.U32.HI R54, RZ, 0xa, R25 ;  /* 0x0000000aff367819 */ /* 0x000fe40000011619 */
[----:B------:R-:W-:Y:S02]  /*e330*/  LOP3.LUT R56, R58, R59, R56, 0x96, !PT ;  /* 0x0000003b3a387212 */ /* 0x000fe400078e9638 */
[----:B------:R-:W-:Y:S02]  /*e340*/  IADD3 R61, PT, PT, R60, R61, R37 ;  /* 0x0000003d3c3d7210 */ /* 0x000fe40007ffe025 */
[----:B------:R-:W-:-:S02]  /*e350*/  LOP3.LUT R53, R52, R53, R55, 0xe8, !PT ;  /* 0x0000003534357212 */ /* 0x000fc400078ee837 */
[----:B------:R-:W-:Y:S02]  /*e360*/  LOP3.LUT R57, R57, R54, R34, 0x96, !PT ;  /* 0x0000003639397212 */ /* 0x000fe400078e9622 */
[C-C-:B------:R-:W-:Y:S02]  /*e370*/  SHF.R.W.U32 R27, R28.reuse, 0x7, R28.reuse ;  /* 0x000000071c1b7819 */ /* 0x140fe40000001e1c */
[--C-:B------:R-:W-:Y:S02]  /*e380*/  SHF.R.W.U32 R54, R28, 0x12, R28.reuse ;  /* 0x000000121c367819 */ /* 0x100fe40000001e1c */
[----:B------:R-:W-:Y:S02]  /*e390*/  SHF.R.U32.HI R37, RZ, 0x3, R28 ;  /* 0x00000003ff257819 */ /* 0x000fe4000001161c */
[----:B------:R-:W-:Y:S02]  /*e3a0*/  IADD3 R53, PT, PT, R56, R47, R53 ;  /* 0x0000002f38357210 */ /* 0x000fe40007ffe035 */
[----:B------:R-:W-:-:S02]  /*e3b0*/  IADD3 R34, PT, PT, R26, UR49, R61 ;  /* 0x000000311a227c10 */ /* 0x000fc4000fffe03d */
[----:B------:R-:W-:Y:S02]  /*e3c0*/  LOP3.LUT R27, R54, R37, R27, 0x96, !PT ;  /* 0x00000025361b7212 */ /* 0x000fe400078e961b */
[----:B------:R-:W-:Y:S01]  /*e3d0*/  IADD3 R30, PT, PT, R30, R57, R42 ;  /* 0x000000391e1e7210 */ /* 0x000fe20007ffe02a */
[C---:B------:R-:W-:Y:S01]  /*e3e0*/  IMAD.IADD R37, R53.reuse, 0x1, R34 ;  /* 0x0000000135257824 */ /* 0x040fe200078e0222 */
[C-C-:B------:R-:W-:Y:S02]  /*e3f0*/  SHF.R.W.U32 R47, R53.reuse, 0x2, R53.reuse ;  /* 0x00000002352f7819 */ /* 0x140fe40000001e35 */
[----:B------:R-:W-:Y:S01]  /*e400*/  SHF.R.W.U32 R54, R53, 0xd, R53 ;  /* 0x0000000d35367819 */ /* 0x000fe20000001e35 */
[----:B------:R-:W-:Y:S01]  /*e410*/  IMAD.IADD R27, R27, 0x1, R30 ;  /* 0x000000011b1b7824 */ /* 0x000fe200078e021e */
[C-C-:B------:R-:W-:Y:S02]  /*e420*/  SHF.R.W.U32 R57, R37.reuse, 0x6, R37.reuse ;  /* 0x0000000625397819 */ /* 0x140fe40000001e25 */
[----:B------:R-:W-:-:S02]  /*e430*/  SHF.R.W.U32 R58, R37, 0xb, R37 ;  /* 0x0000000b253a7819 */ /* 0x000fc40000001e25 */
[----:B------:R-:W-:Y:S02]  /*e440*/  SHF.R.W.U32 R59, R37, 0x19, R37 ;  /* 0x00000019253b7819 */ /* 0x000fe40000001e25 */
[----:B------:R-:W-:Y:S02]  /*e450*/  SHF.R.W.U32 R56, R53, 0x16, R53 ;  /* 0x0000001635387819 */ /* 0x000fe40000001e35 */
[----:B------:R-:W-:Y:S02]  /*e460*/  LOP3.LUT R57, R59, R58, R57, 0x96, !PT ;  /* 0x0000003a3b397212 */ /* 0x000fe400078e9639 */
[----:B------:R-:W-:Y:S02]  /*e470*/  LOP3.LUT R58, R51, R37, R38, 0xb8, !PT ;  /* 0x00000025333a7212 */ /* 0x000fe400078eb826 */
        /* <DEDUP_REMOVED lines=30> */
[--C-:B------:R-:W-:Y:S01]  /*e660*/  SHF.R.W.U32 R57, R27, 0x13, R27.reuse ;  /* 0x000000131b397819 */ /* 0x100fe20000001e1b */
        /* <DEDUP_REMOVED lines=11> */
[C-C-:B------:R-:W-:Y:S02]  /*e720*/  SHF.R.W.U32 R57, R55.reuse, 0x2, R55.reuse ;  /* 0x0000000237397819 */ /* 0x140fe40000001e37 */
[--C-:B------:R-:W-:Y:S01]  /*e730*/  SHF.R.W.U32 R58, R55, 0xd, R55.reuse ;  /* 0x0000000d373a7819 */ /* 0x100fe20000001e37 */
[----:B------:R-:W-:Y:S01]  /*e740*/  IMAD.IADD R29, R51, 0x1, R30 ;  /* 0x00000001331d7824 */ /* 0x000fe200078e021e */
[----:B------:R-:W-:Y:S02]  /*e750*/  SHF.R.W.U32 R59, R55, 0x16, R55 ;  /* 0x00000016373b7819 */ /* 0x000fe40000001e37 */
[----:B------:R-:W-:Y:S02]  /*e760*/  LOP3.LUT R61, R62, R61, R60, 0x96, !PT ;  /* 0x0000003d3e3d7212 */ /* 0x000fe400078e963c */
[----:B------:R-:W-:-:S02]  /*e770*/  LOP3.LUT R54, R37, R49, R50, 0xb8, !PT ;  /* 0x0000003125367212 */ /* 0x000fc400078eb832 */
[----:B------:R-:W-:Y:S02]  /*e780*/  LOP3.LUT R57, R59, R58, R57, 0x96, !PT ;  /* 0x0000003a3b397212 */ /* 0x000fe400078e9639 */
[----:B------:R-:W-:Y:S02]  /*e790*/  LOP3.LUT R53, R52, R53, R55, 0xe8, !PT ;  /* 0x0000003534357212 */ /* 0x000fe400078ee837 */
[----:B------:R-:W-:Y:S02]  /*e7a0*/  IADD3 R54, PT, PT, R61, R54, R38 ;  /* 0x000000363d367210 */ /* 0x000fe40007ffe026 */
[----:B------:R-:W-:Y:S02]  /*e7b0*/  IADD3 R53, PT, PT, R57, R48, R53 ;  /* 0x0000003039357210 */ /* 0x000fe40007ffe035 */
[----:B-1----:R-:W-:Y:S02]  /*e7c0*/  IADD3 R48, PT, PT, R29, UR44, R54 ;  /* 0x0000002c1d307c10 */ /* 0x002fe4000fffe036 */
[----:B------:R-:W-:-:S02]  /*e7d0*/  SHF.R.W.U32 R30, R28, 0x11, R28 ;  /* 0x000000111c1e7819 */ /* 0x000fc40000001e1c */
[----:B------:R-:W-:Y:S01]  /*e7e0*/  SHF.R.W.U32 R51, R28, 0x13, R28 ;  /* 0x000000131c337819 */ /* 0x000fe20000001e1c */
[----:B------:R-:W-:Y:S01]  /*e7f0*/  IMAD.IADD R38, R53, 0x1, R48 ;  /* 0x0000000135267824 */ /* 0x000fe200078e0230 */
[----:B------:R-:W-:Y:S02]  /*e800*/  SHF.R.U32.HI R54, RZ, 0xa, R28 ;  /* 0x0000000aff367819 */ /* 0x000fe4000001161c */
[--C-:B------:R-:W-:Y:S02]  /*e810*/  SHF.R.W.U32 R56, R31, 0x7, R31.reuse ;  /* 0x000000071f387819 */ /* 0x100fe40000001e1f */
[----:B------:R-:W-:Y:S02]  /*e820*/  LOP3.LUT R30, R51, R54, R30, 0x96, !PT ;  /* 0x00000036331e7212 */ /* 0x000fe400078e961e */
[--C-:B------:R-:W-:Y:S02]  /*e830*/  SHF.R.W.U32 R51, R31, 0x12, R31.reuse ;  /* 0x000000121f337819 */ /* 0x100fe40000001e1f */
[----:B------:R-:W-:-:S02]  /*e840*/  SHF.R.U32.HI R54, RZ, 0x3, R31 ;  /* 0x00000003ff367819 */ /* 0x000fc4000001161f */
[C-C-:B------:R-:W-:Y:S02]  /*e850*/  SHF.R.W.U32 R57, R38.reuse, 0x6, R38.reuse ;  /* 0x0000000626397819 */ /* 0x140fe40000001e26 */
[C-C-:B------:R-:W-:Y:S02]  /*e860*/  SHF.R.W.U32 R58, R38.reuse, 0xb, R38.reuse ;  /* 0x0000000b263a7819 */ /* 0x140fe40000001e26 */
[----:B------:R-:W-:Y:S02]  /*e870*/  SHF.R.W.U32 R59, R38, 0x19, R38 ;  /* 0x00000019263b7819 */ /* 0x000fe40000001e26 */
[----:B------:R-:W-:Y:S02]  /*e880*/  LOP3.LUT R51, R51, R54, R56, 0x96, !PT ;  /* 0x0000003633337212 */ /* 0x000fe400078e9638 */
[----:B------:R-:W-:Y:S02]  /*e890*/  IADD3 R30, PT, PT, R44, R30, R41 ;  /* 0x0000001e2c1e7210 */ /* 0x000fe40007ffe029 */
[----:B------:R-:W-:-:S02]  /*e8a0*/  LOP3.LUT R60, R59, R58, R57, 0x96, !PT ;  /* 0x0000003a3b3c7212 */ /* 0x000fc400078e9639 */
[--C-:B------:R-:W-:Y:S01]  /*e8b0*/  SHF.R.W.U32 R56, R53, 0x2, R53.reuse ;  /* 0x0000000235387819 */ /* 0x100fe20000001e35 */
[----:B------:R-:W-:Y:S01]  /*e8c0*/  IMAD.IADD R30, R51, 0x1, R30 ;  /* 0x00000001331e7824 */ /* 0x000fe200078e021e */
[C-C-:B------:R-:W-:Y:S02]  /*e8d0*/  SHF.R.W.U32 R59, R53.reuse, 0xd, R53.reuse ;  /* 0x0000000d353b7819 */ /* 0x140fe40000001e35 */
[----:B------:R-:W-:Y:S02]  /*e8e0*/  SHF.R.W.U32 R58, R53, 0x16, R53 ;  /* 0x00000016353a7819 */ /* 0x000fe40000001e35 */
[----:B------:R-:W-:Y:S02]  /*e8f0*/  LOP3.LUT R61, R50, R38, R49, 0xb8, !PT ;  /* 0x00000026323d7212 */ /* 0x000fe400078eb831 */
[C-C-:B------:R-:W-:Y:S02]  /*e900*/  SHF.R.W.U32 R44, R29.reuse, 0x11, R29.reuse ;  /* 0x000000111d2c7819 */ /* 0x140fe40000001e1d */
[----:B------:R-:W-:-:S02]  /*e910*/  SHF.R.W.U32 R57, R29, 0x13, R29 ;  /* 0x000000131d397819 */ /* 0x000fc40000001e1d */
[----:B------:R-:W-:Y:S02]  /*e920*/  SHF.R.U32.HI R54, RZ, 0xa, R29 ;  /* 0x0000000aff367819 */ /* 0x000fe4000001161d */
[----:B------:R-:W-:Y:S02]  /*e930*/  LOP3.LUT R59, R58, R59, R56, 0x96, !PT ;  /* 0x0000003b3a3b7212 */ /* 0x000fe400078e9638 */
[----:B------:R-:W-:Y:S02]  /*e940*/  IADD3 R37, PT, PT, R60, R61, R37 ;  /* 0x0000003d3c257210 */ /* 0x000fe40007ffe025 */
[----:B------:R-:W-:Y:S02]  /*e950*/  LOP3.LUT R52, R55, R52, R53, 0xe8, !PT ;  /* 0x0000003437347212 */ /* 0x000fe400078ee835 */
[----:B------:R-:W-:Y:S02]  /*e960*/  LOP3.LUT R44, R57, R54, R44, 0x96, !PT ;  /* 0x00000036392c7212 */ /* 0x000fe400078e962c */
[----:B------:R-:W-:-:S02]  /*e970*/  SHF.R.W.U32 R51, R46, 0x7, R46 ;  /* 0x000000072e337819 */ /* 0x000fc40000001e2e */
[--C-:B------:R-:W-:Y:S02]  /*e980*/  SHF.R.W.U32 R54, R46, 0x12, R46.reuse ;  /* 0x000000122e367819 */ /* 0x100fe40000001e2e */
[----:B------:R-:W-:Y:S02]  /*e990*/  SHF.R.U32.HI R56, RZ, 0x3, R46 ;  /* 0x00000003ff387819 */ /* 0x000fe4000001162e */
[----:B------:R-:W-:Y:S02]  /*e9a0*/  IADD3 R52, PT, PT, R59, R34, R52 ;  /* 0x000000223b347210 */ /* 0x000fe40007ffe034 */
[----:B------:R-:W-:Y:S02]  /*e9b0*/  IADD3 R37, PT, PT, R30, UR45, R37 ;  /* 0x0000002d1e257c10 */ /* 0x000fe4000fffe025 */
[----:B------:R-:W-:Y:S02]  /*e9c0*/  LOP3.LUT R54, R54, R56, R51, 0x96, !PT ;  /* 0x0000003836367212 */ /* 0x000fe400078e9633 */
[----:B------:R-:W-:Y:S01]  /*e9d0*/  IADD3 R31, PT, PT, R31, R44, R24 ;  /* 0x0000002c1f1f7210 */ /* 0x000fe20007ffe018 */
[C---:B------:R-:W-:Y:S01]  /*e9e0*/  IMAD.IADD R51, R52.reuse, 0x1, R37 ;  /* 0x0000000134337824 */ /* 0x040fe200078e0225 */
[----:B------:R-:W-:-:S02]  /*e9f0*/  SHF.R.W.U32 R34, R52, 0x2, R52 ;  /* 0x0000000234227819 */ /* 0x000fc40000001e34 */
[--C-:B------:R-:W-:Y:S01]  /*ea00*/  SHF.R.W.U32 R57, R52, 0xd, R52.reuse ;  /* 0x0000000d34397819 */ /* 0x100fe20000001e34 */
[----:B------:R-:W-:Y:S01]  /*ea10*/  IMAD.IADD R31, R54, 0x1, R31 ;  /* 0x00000001361f7824 */ /* 0x000fe200078e021f */
[C-C-:B------:R-:W-:Y:S02]  /*ea20*/  SHF.R.W.U32 R56, R51.reuse, 0x6, R51.reuse ;  /* 0x0000000633387819 */ /* 0x140fe40000001e33 */
[C-C-:B------:R-:W-:Y:S02]  /*ea30*/  SHF.R.W.U32 R59, R51.reuse, 0xb, R51.reuse ;  /* 0x0000000b333b7819 */ /* 0x140fe40000001e33 */
[----:B------:R-:W-:Y:S02]  /*ea40*/  SHF.R.W.U32 R58, R51, 0x19, R51 ;  /* 0x00000019333a7819 */ /* 0x000fe40000001e33 */
[----:B------:R-:W-:Y:S02]  /*ea50*/  SHF.R.W.U32 R44, R52, 0x16, R52 ;  /* 0x00000016342c7819 */ /* 0x000fe40000001e34 */
[----:B------:R-:W-:-:S02]  /*ea60*/  LOP3.LUT R59, R58, R59, R56, 0x96, !PT ;  /* 0x0000003b3a3b7212 */ /* 0x000fc400078e9638 */
[----:B------:R-:W-:Y:S02]  /*ea70*/  LOP3.LUT R56, R49, R51, R38, 0xb8, !PT ;  /* 0x0000003331387212 */ /* 0x000fe400078eb826 */
[----:B------:R-:W-:Y:S02]  /*ea80*/  LOP3.LUT R54, R44, R57, R34, 0x96, !PT ;  /* 0x000000392c367212 */ /* 0x000fe400078e9622 */
[C-C-:B------:R-:W-:Y:S02]  /*ea90*/  SHF.R.W.U32 R34, R30.reuse, 0x11, R30.reuse ;  /* 0x000000111e227819 */ /* 0x140fe40000001e1e */
[--C-:B------:R-:W-:Y:S02]  /*eaa0*/  SHF.R.W.U32 R57, R30, 0x13, R30.reuse ;  /* 0x000000131e397819 */ /* 0x100fe40000001e1e */
[----:B------:R-:W-:Y:S02]  /*eab0*/  SHF.R.U32.HI R44, RZ, 0xa, R30 ;  /* 0x0000000aff2c7819 */ /* 0x000fe4000001161e */
[----:B------:R-:W-:-:S02]  /*eac0*/  LOP3.LUT R55, R53, R55, R52, 0xe8, !PT ;  /* 0x0000003735377212 */ /* 0x000fc400078ee834 */
[----:B------:R-:W-:Y:S02]  /*ead0*/  IADD3 R56, PT, PT, R59, R56, R50 ;  /* 0x000000383b387210 */ /* 0x000fe40007ffe032 */
        /* <DEDUP_REMOVED lines=28> */
[--C-:B------:R-:W-:Y:S01]  /*eca0*/  SHF.R.W.U32 R53, R43, 0x12, R43.reuse ;  /* 0x000000122b357819 */ /* 0x100fe20000001e2b */
        /* <DEDUP_REMOVED lines=34> */
[----:B------:R-:W-:Y:S02]  /*eed0*/  SHF.R.U32.HI R55, RZ, 0xa, R35 ;  /* 0x0000000aff377819 */ /* 0x000fe40000011623 */
[----:B------:R-:W-:Y:S02]  /*eee0*/  LOP3.LUT R60, R59, R58, R57, 0x96, !PT ;  /* 0x0000003a3b3c7212 */ /* 0x000fe400078e9639 */
[----:B------:R-:W-:-:S02]  /*eef0*/  LOP3.LUT R61, R50, R52, R47, 0xb8, !PT ;  /* 0x00000034323d7212 */ /* 0x000fc400078eb82f */
[C-C-:B------:R-:W-:Y:S02]  /*ef00*/  SHF.R.W.U32 R57, R38.reuse, 0x2, R38.reuse ;  /* 0x0000000226397819 */ /* 0x140fe40000001e26 */
[C-C-:B------:R-:W-:Y:S02]  /*ef10*/  SHF.R.W.U32 R58, R38.reuse, 0xd, R38.reuse ;  /* 0x0000000d263a7819 */ /* 0x140fe40000001e26 */
[----:B------:R-:W-:Y:S02]  /*ef20*/  SHF.R.W.U32 R59, R38, 0x16, R38 ;  /* 0x00000016263b7819 */ /* 0x000fe40000001e26 */
        /* <DEDUP_REMOVED lines=13> */
[--C-:B------:R-:W-:Y:S01]  /*f000*/  SHF.R.W.U32 R56, R51, 0xd, R51.reuse ;  /* 0x0000000d33387819 */ /* 0x100fe20000001e33 */
[----:B------:R-:W-:Y:S01]  /*f010*/  IMAD.IADD R37, R37, 0x1, R54 ;  /* 0x0000000125257824 */ /* 0x000fe200078e0236 */
[----:B------:R-:W-:Y:S02]  /*f020*/  SHF.R.W.U32 R55, R51, 0x16, R51 ;  /* 0x0000001633377819 */ /* 0x000fe40000001e33 */
[----:B------:R-:W-:-:S02]  /*f030*/  SHF.R.W.U32 R58, R45, 0x6, R45 ;  /* 0x000000062d3a7819 */ /* 0x000fc40000001e2d */
[C-C-:B------:R-:W-:Y:S02]  /*f040*/  SHF.R.W.U32 R59, R45.reuse, 0xb, R45.reuse ;  /* 0x0000000b2d3b7819 */ /* 0x140fe40000001e2d */
[----:B------:R-:W-:Y:S02]  /*f050*/  SHF.R.W.U32 R60, R45, 0x19, R45 ;  /* 0x000000192d3c7819 */ /* 0x000fe40000001e2d */
[----:B------:R-:W-:Y:S02]  /*f060*/  LOP3.LUT R57, R55, R56, R53, 0x96, !PT ;  /* 0x0000003837397212 */ /* 0x000fe400078e9635 */
[----:B------:R-:W-:Y:S02]  /*f070*/  LOP3.LUT R59, R60, R59, R58, 0x96, !PT ;  /* 0x0000003b3c3b7212 */ /* 0x000fe400078e963a */
[----:B------:R-:W-:Y:S02]  /*f080*/  LOP3.LUT R56, R47, R45, R52, 0xb8, !PT ;  /* 0x0000002d2f387212 */ /* 0x000fe400078eb834 */
[----:B------:R-:W-:-:S02]  /*f090*/  LOP3.LUT R49, R38, R49, R51, 0xe8, !PT ;  /* 0x0000003126317212 */ /* 0x000fc400078ee833 */
[----:B------:R-:W-:Y:S02]  /*f0a0*/  IADD3 R56, PT, PT, R59, R56, R50 ;  /* 0x000000383b387210 */ /* 0x000fe40007ffe032 */
[----:B------:R-:W-:Y:S02]  /*f0b0*/  IADD3 R50, PT, PT, R57, R44, R49 ;  /* 0x0000002c39327210 */ /* 0x000fe40007ffe031 */
[----:B------:R-:W-:Y:S02]  /*f0c0*/  IADD3 R49, PT, PT, R37, UR42, R56 ;  /* 0x0000002a25317c10 */ /* 0x000fe4000fffe038 */
[C-C-:B------:R-:W-:Y:S02]  /*f0d0*/  SHF.R.W.U32 R53, R36.reuse, 0x11, R36.reuse ;  /* 0x0000001124357819 */ /* 0x140fe40000001e24 */
[--C-:B------:R-:W-:Y:S01]  /*f0e0*/  SHF.R.W.U32 R54, R36, 0x13, R36.reuse ;  /* 0x0000001324367819 */ /* 0x100fe20000001e24 */
[----:B------:R-:W-:Y:S01]  /*f0f0*/  IMAD.IADD R44, R50, 0x1, R49 ;  /* 0x00000001322c7824 */ /* 0x000fe200078e0231 */
[----:B------:R-:W-:-:S02]  /*f100*/  SHF.R.U32.HI R55, RZ, 0xa, R36 ;  /* 0x0000000aff377819 */ /* 0x000fc40000011624 */
[----:B------:R-:W-:Y:S02]  /*f110*/  SHF.R.U32.HI R56, RZ, 0x3, R39 ;  /* 0x00000003ff387819 */ /* 0x000fe40000011627 */
[----:B------:R-:W-:Y:S02]  /*f120*/  LOP3.LUT R53, R54, R55, R53, 0x96, !PT ;  /* 0x0000003736357212 */ /* 0x000fe400078e9635 */
[C-C-:B------:R-:W-:Y:S02]  /*f130*/  SHF.R.W.U32 R54, R39.reuse, 0x7, R39.reuse ;  /* 0x0000000727367819 */ /* 0x140fe40000001e27 */
[----:B------:R-:W-:Y:S02]  /*f140*/  SHF.R.W.U32 R55, R39, 0x12, R39 ;  /* 0x0000001227377819 */ /* 0x000fe40000001e27 */
[C-C-:B------:R-:W-:Y:S02]  /*f150*/  SHF.R.W.U32 R57, R50.reuse, 0x2, R50.reuse ;  /* 0x0000000232397819 */ /* 0x140fe40000001e32 */
[----:B------:R-:W-:-:S02]  /*f160*/  SHF.R.W.U32 R58, R50, 0xd, R50 ;  /* 0x0000000d323a7819 */ /* 0x000fc40000001e32 */
[----:B------:R-:W-:Y:S02]  /*f170*/  SHF.R.W.U32 R59, R50, 0x16, R50 ;  /* 0x00000016323b7819 */ /* 0x000fe40000001e32 */
[C-C-:B------:R-:W-:Y:S02]  /*f180*/  SHF.R.W.U32 R60, R44.reuse, 0x6, R44.reuse ;  /* 0x000000062c3c7819 */ /* 0x140fe40000001e2c */
[C-C-:B------:R-:W-:Y:S02]  /*f190*/  SHF.R.W.U32 R61, R44.reuse, 0xb, R44.reuse ;  /* 0x0000000b2c3d7819 */ /* 0x140fe40000001e2c */
[----:B------:R-:W-:Y:S02]  /*f1a0*/  SHF.R.W.U32 R62, R44, 0x19, R44 ;  /* 0x000000192c3e7819 */ /* 0x000fe40000001e2c */
[----:B------:R-:W-:Y:S02]  /*f1b0*/  LOP3.LUT R54, R55, R56, R54, 0x96, !PT ;  /* 0x0000003837367212 */ /* 0x000fe400078e9636 */
[----:B------:R-:W-:-:S02]  /*f1c0*/  IADD3 R53, PT, PT, R42, R53, R29 ;  /* 0x000000352a357210 */ /* 0x000fc40007ffe01d */
[----:B------:R-:W-:Y:S02]  /*f1d0*/  LOP3.LUT R57, R59, R58, R57, 0x96, !PT ;  /* 0x0000003a3b397212 */ /* 0x000fe400078e9639 */
        /* <DEDUP_REMOVED lines=9> */
[----:B------:R-:W-:Y:S02]  /*f270*/  IADD3 R53, PT, PT, R57, R46, R58 ;  /* 0x0000002e39357210 */ /* 0x000fe40007ffe03a */
[----:B------:R-:W-:Y:S02]  /*f280*/  IADD3 R42, PT, PT, R38, UR43, R59 ;  /* 0x0000002b262a7c10 */ /* 0x000fe4000fffe03b */
[----:B------:R-:W-:-:S02]  /*f290*/  SHF.R.W.U32 R46, R40, 0x7, R40 ;  /* 0x00000007282e7819 */ /* 0x000fc40000001e28 */
[----:B------:R-:W-:Y:S01]  /*f2a0*/  SHF.R.W.U32 R57, R40, 0x12, R40 ;  /* 0x0000001228397819 */ /* 0x000fe20000001e28 */
[----:B------:R-:W-:Y:S01]  /*f2b0*/  IMAD.IADD R47, R53, 0x1, R42 ;  /* 0x00000001352f7824 */ /* 0x000fe200078e022a */
[----:B------:R-:W-:Y:S02]  /*f2c0*/  SHF.R.U32.HI R54, RZ, 0x3, R40 ;  /* 0x00000003ff367819 */ /* 0x000fe40000011628 */
[----:B------:R-:W-:Y:S02]  /*f2d0*/  IADD3 R39, PT, PT, R39, R55, R30 ;  /* 0x0000003727277210 */ /* 0x000fe40007ffe01e */
        /* <DEDUP_REMOVED lines=14> */
[----:B------:R-:W-:Y:S02]  /*f3c0*/  IADD3 R46, PT, PT, R39, UR36, R46 ;  /* 0x00000024272e7c10 */ /* 0x000fe4000fffe02e */
        /* <DEDUP_REMOVED lines=14> */
[C---:B------:R-:W-:Y:S01]  /*f4b0*/  SHF.R.W.U32 R52, R39.reuse, 0x11, R39 ;  /* 0x0000001127347819 */ /* 0x040fe20000001e27 */
[----:B------:R-:W-:Y:S01]  /*f4c0*/  IMAD.IADD R40, R54, 0x1, R55 ;  /* 0x0000000136287824 */ /* 0x000fe200078e0237 */
[--C-:B------:R-:W-:Y:S02]  /*f4d0*/  SHF.R.W.U32 R57, R39, 0x13, R39.reuse ;  /* 0x0000001327397819 */ /* 0x100fe40000001e27 */
[----:B------:R-:W-:Y:S02]  /*f4e0*/  SHF.R.U32.HI R56, RZ, 0xa, R39 ;  /* 0x0000000aff387819 */ /* 0x000fe40000011627 */
[C-C-:B------:R-:W-:Y:S02]  /*f4f0*/  SHF.R.W.U32 R58, R51.reuse, 0x2, R51.reuse ;  /* 0x00000002333a7819 */ /* 0x140fe40000001e33 */
[C-C-:B------:R-:W-:Y:S02]  /*f500*/  SHF.R.W.U32 R59, R51.reuse, 0xd, R51.reuse ;  /* 0x0000000d333b7819 */ /* 0x140fe40000001e33 */
[----:B------:R-:W-:-:S02]  /*f510*/  SHF.R.W.U32 R60, R51, 0x16, R51 ;  /* 0x00000016333c7819 */ /* 0x000fc40000001e33 */
[----:B------:R-:W-:Y:S02]  /*f520*/  LOP3.LUT R61, R44, R48, R47, 0xb8, !PT ;  /* 0x000000302c3d7212 */ /* 0x000fe400078eb82f */
[----:B------:R-:W-:Y:S02]  /*f530*/  LOP3.LUT R56, R57, R56, R52, 0x96, !PT ;  /* 0x0000003839387212 */ /* 0x000fe400078e9634 */
[----:B------:R-:W-:Y:S02]  /*f540*/  LOP3.LUT R52, R60, R59, R58, 0x96, !PT ;  /* 0x0000003b3c347212 */ /* 0x000fe400078e963a */
[----:B------:R-:W-:Y:S02]  /*f550*/  LOP3.LUT R55, R53, R50, R51, 0xe8, !PT ;  /* 0x0000003235377212 */ /* 0x000fe400078ee833 */
[----:B------:R-:W-:Y:S02]  /*f560*/  IADD3 R61, PT, PT, R62, R61, R45 ;  /* 0x0000003d3e3d7210 */ /* 0x000fe40007ffe02d */
[----:B------:R-:W-:-:S02]  /*f570*/  IADD3 R52, PT, PT, R52, R43, R55 ;  /* 0x0000002b34347210 */ /* 0x000fc40007ffe037 */
[C-C-:B------:R-:W-:Y:S02]  /*f580*/  SHF.R.W.U32 R45, R24.reuse, 0x7, R24.reuse ;  /* 0x00000007182d7819 */ /* 0x140fe40000001e18 */
[--C-:B------:R-:W-:Y:S02]  /*f590*/  SHF.R.W.U32 R50, R24, 0x12, R24.reuse ;  /* 0x0000001218327819 */ /* 0x100fe40000001e18 */
[----:B------:R-:W-:Y:S02]  /*f5a0*/  SHF.R.U32.HI R54, RZ, 0x3, R24 ;  /* 0x00000003ff367819 */ /* 0x000fe40000011618 */
        /* <DEDUP_REMOVED lines=23> */
[----:B------:R-:W-:Y:S01]  /*f720*/  SHF.R.W.U32 R56, R25, 0x12, R25 ;  /* 0x0000001219387819 */ /* 0x000fe20000001e19 */
        /* <DEDUP_REMOVED lines=22> */
[C---:B------:R-:W-:Y:S02]  /*f890*/  SHF.R.W.U32 R53, R26.reuse, 0x7, R26 ;  /* 0x000000071a357819 */ /* 0x040fe40000001e1a */
        /* <DEDUP_REMOVED lines=9> */
[--C-:B------:R-:W-:Y:S01]  /*f930*/  SHF.R.W.U32 R58, R51, 0xd, R51.reuse ;  /* 0x0000000d333a7819 */ /* 0x100fe20000001e33 */
        /* <DEDUP_REMOVED lines=28> */
[----:B------:R-:W-:Y:S02]  /*fb00*/  LOP3.LUT R58, R60, R59, R58, 0x96, !PT ;  /* 0x0000003b3c3a7212 */ /* 0x000fe400078e963a */
[----:B------:R-:W-:Y:S02]  /*fb10*/  LOP3.LUT R53, R51, R50, R52, 0xe8, !PT ;  /* 0x0000003233357212 */ /* 0x000fe400078ee834 */
[----:B------:R-:W-:Y:S02]  /*fb20*/  IADD3 R61, PT, PT, R62, R61, R45 ;  /* 0x0000003d3e3d7210 */ /* 0x000fe40007ffe02d */
[----:B------:R-:W-:Y:S02]  /*fb30*/  IADD3 R53, PT, PT, R58, R43, R53 ;  /* 0x0000002b3a357210 */ /* 0x000fe40007ffe035 */
[C-C-:B------:R-:W-:Y:S02]  /*fb40*/  SHF.R.W.U32 R45, R28.reuse, 0x7, R28.reuse ;  /* 0x000000071c2d7819 */ /* 0x140fe40000001e1c */
[----:B------:R-:W-:-:S02]  /*fb50*/  SHF.R.W.U32 R50, R28, 0x12, R28 ;  /* 0x000000121c327819 */ /* 0x000fc40000001e1c */
[----:B------:R-:W-:Y:S02]  /*fb60*/  SHF.R.U32.HI R54, RZ, 0x3, R28 ;  /* 0x00000003ff367819 */ /* 0x000fe4000001161c */
[----:B------:R-:W-:Y:S02]  /*fb70*/  IADD3 R43, PT, PT, R26, UR33, R61 ;  /* 0x000000211a2b7c10 */ /* 0x000fe4000fffe03d */
[C-C-:B------:R-:W-:Y:S02]  /*fb80*/  SHF.R.W.U32 R55, R25.reuse, 0x11, R25.reuse ;  /* 0x0000001119377819 */ /* 0x140fe40000001e19 */
[--C-:B------:R-:W-:Y:S02]  /*fb90*/  SHF.R.W.U32 R56, R25, 0x13, R25.reuse ;  /* 0x0000001319387819 */ /* 0x100fe40000001e19 */
[----:B------:R-:W-:Y:S02]  /*fba0*/  SHF.R.U32.HI R57, RZ, 0xa, R25 ;  /* 0x0000000aff397819 */ /* 0x000fe40000011619 */
[----:B------:R-:W-:Y:S01]  /*fbb0*/  LOP3.LUT R50, R50, R54, R45, 0x96, !PT ;  /* 0x0000003632327212 */ /* 0x000fe200078e962d */
[----:B------:R-:W-:Y:S01]  /*fbc0*/  IMAD.IADD R45, R53, 0x1, R43 ;  /* 0x00000001352d7824 */ /* 0x000fe200078e022b */
[----:B------:R-:W-:-:S02]  /*fbd0*/  LOP3.LUT R55, R56, R57, R55, 0x96, !PT ;  /* 0x0000003938377212 */ /* 0x000fc400078e9637 */
[----:B------:R-:W-:Y:S02]  /*fbe0*/  SHF.R.W.U32 R54, R53, 0x2, R53 ;  /* 0x0000000235367819 */ /* 0x000fe40000001e35 */
[C-C-:B------:R-:W-:Y:S02]  /*fbf0*/  SHF.R.W.U32 R57, R45.reuse, 0x6, R45.reuse ;  /* 0x000000062d397819 */ /* 0x140fe40000001e2d */
[C-C-:B------:R-:W-:Y:S02]  /*fc00*/  SHF.R.W.U32 R58, R45.reuse, 0xb, R45.reuse ;  /* 0x0000000b2d3a7819 */ /* 0x140fe40000001e2d */
[----:B------:R-:W-:Y:S02]  /*fc10*/  SHF.R.W.U32 R59, R45, 0x19, R45 ;  /* 0x000000192d3b7819 */ /* 0x000fe40000001e2d */
[----:B------:R-:W-:Y:S02]  /*fc20*/  IADD3 R27, PT, PT, R27, R55, R38 ;  /* 0x000000371b1b7210 */ /* 0x000fe40007ffe026 */
[----:B------:R-:W-:-:S02]  /*fc30*/  SHF.R.W.U32 R55, R53, 0xd, R53 ;  /* 0x0000000d35377819 */ /* 0x000fc40000001e35 */
[----:B------:R-:W-:Y:S01]  /*fc40*/  SHF.R.W.U32 R56, R53, 0x16, R53 ;  /* 0x0000001635387819 */ /* 0x000fe20000001e35 */
[----:B------:R-:W-:Y:S01]  /*fc50*/  IMAD.IADD R27, R50, 0x1, R27 ;  /* 0x00000001321b7824 */ /* 0x000fe200078e021b */
[----:B------:R-:W-:Y:S02]  /*fc60*/  LOP3.LUT R57, R59, R58, R57, 0x96, !PT ;  /* 0x0000003a3b397212 */ /* 0x000fe400078e9639 */
[----:B------:R-:W-:Y:S02]  /*fc70*/  LOP3.LUT R58, R47, R45, R46, 0xb8, !PT ;  /* 0x0000002d2f3a7212 */ /* 0x000fe400078eb82e */
[----:B------:R-:W-:Y:S02]  /*fc80*/  LOP3.LUT R56, R56, R55, R54, 0x96, !PT ;  /* 0x0000003738387212 */ /* 0x000fe400078e9636 */
[C-C-:B------:R-:W-:Y:S02]  /*fc90*/  SHF.R.W.U32 R50, R26.reuse, 0x11, R26.reuse ;  /* 0x000000111a327819 */ /* 0x140fe40000001e1a */
[----:B------:R-:W-:-:S02]  /*fca0*/  SHF.R.W.U32 R55, R26, 0x13, R26 ;  /* 0x000000131a377819 */ /* 0x000fc40000001e1a */
[----:B------:R-:W-:Y:S02]  /*fcb0*/  SHF.R.U32.HI R54, RZ, 0xa, R26 ;  /* 0x0000000aff367819 */ /* 0x000fe4000001161a */
[----:B------:R-:W-:Y:S02]  /*fcc0*/  LOP3.LUT R51, R52, R51, R53, 0xe8, !PT ;  /* 0x0000003334337212 */ /* 0x000fe400078ee835 */
[----:B------:R-:W-:Y:S02]  /*fcd0*/  IADD3 R58, PT, PT, R57, R58, R44 ;  /* 0x0000003a393a7210 */ /* 0x000fe40007ffe02c */
[----:B------:R-:W-:Y:S02]  /*fce0*/  LOP3.LUT R54, R55, R54, R50, 0x96, !PT ;  /* 0x0000003637367212 */ /* 0x000fe400078e9632 */
[----:B------:R-:W-:Y:S02]  /*fcf0*/  IADD3 R50, PT, PT, R56, R49, R51 ;  /* 0x0000003138327210 */ /* 0x000fe40007ffe033 */
[----:B------:R-:W-:-:S02]  /*fd00*/  IADD3 R49, PT, PT, R27, UR34, R58 ;  /* 0x000000221b317c10 */ /* 0x000fc4000fffe03a */
[C-C-:B------:R-:W-:Y:S02]  /*fd10*/  SHF.R.W.U32 R51, R29.reuse, 0x7, R29.reuse ;  /* 0x000000071d337819 */ /* 0x140fe40000001e1d */
[----:B------:R-:W-:Y:S01]  /*fd20*/  SHF.R.W.U32 R56, R29, 0x12, R29 ;  /* 0x000000121d387819 */ /* 0x000fe20000001e1d */
[C---:B------:R-:W-:Y:S01]  /*fd30*/  IMAD.IADD R44, R50.reuse, 0x1, R49 ;  /* 0x00000001322c7824 */ /* 0x040fe200078e0231 */
[----:B------:R-:W-:Y:S02]  /*fd40*/  SHF.R.U32.HI R55, RZ, 0x3, R29 ;  /* 0x00000003ff377819 */ /* 0x000fe4000001161d */
[C-C-:B------:R-:W-:Y:S02]  /*fd50*/  SHF.R.W.U32 R57, R50.reuse, 0x2, R50.reuse ;  /* 0x0000000232397819 */ /* 0x140fe40000001e32 */
[C-C-:B------:R-:W-:Y:S02]  /*fd60*/  SHF.R.W.U32 R58, R50.reuse, 0xd, R50.reuse ;  /* 0x0000000d323a7819 */ /* 0x140fe40000001e32 */
[----:B------:R-:W-:-:S02]  /*fd70*/  SHF.R.W.U32 R59, R50, 0x16, R50 ;  /* 0x00000016323b7819 */ /* 0x000fc40000001e32 */
[C-C-:B------:R-:W-:Y:S02]  /*fd80*/  SHF.R.W.U32 R60, R44.reuse, 0x6, R44.reuse ;  /* 0x000000062c3c7819 */ /* 0x140fe40000001e2c */
[C-C-:B------:R-:W-:Y:S02]  /*fd90*/  SHF.R.W.U32 R61, R44.reuse, 0xb, R44.reuse ;  /* 0x0000000b2c3d7819 */ /* 0x140fe40000001e2c */
[----:B------:R-:W-:Y:S02]  /*fda0*/  SHF.R.W.U32 R62, R44, 0x19, R44 ;  /* 0x000000192c3e7819 */ /* 0x000fe40000001e2c */
[----:B------:R-:W-:Y:S02]  /*fdb0*/  LOP3.LUT R51, R56, R55, R51, 0x96, !PT ;  /* 0x0000003738337212 */ /* 0x000fe400078e9633 */
[----:B------:R-:W-:Y:S02]  /*fdc0*/  IADD3 R28, PT, PT, R28, R54, R39 ;  /* 0x000000361c1c7210 */ /* 0x000fe40007ffe027 */
[----:B------:R-:W-:-:S02]  /*fdd0*/  LOP3.LUT R57, R59, R58, R57, 0x96, !PT ;  /* 0x0000003a3b397212 */ /* 0x000fc400078e9639 */
[----:B------:R-:W-:Y:S01]  /*fde0*/  LOP3.LUT R60, R62, R61, R60, 0x96, !PT ;  /* 0x0000003d3e3c7212 */ /* 0x000fe200078e963c */
[----:B------:R-:W-:Y:S01]  /*fdf0*/  IMAD.IADD R28, R51, 0x1, R28 ;  /* 0x00000001331c7824 */ /* 0x000fe200078e021c */
[----:B------:R-:W-:Y:S02]  /*fe00*/  LOP3.LUT R58, R46, R44, R45, 0xb8, !PT ;  /* 0x0000002c2e3a7212 */ /* 0x000fe400078eb82d */
[----:B------:R-:W-:Y:S02]  /*fe10*/  LOP3.LUT R52, R53, R52, R50, 0xe8, !PT ;  /* 0x0000003435347212 */ /* 0x000fe400078ee832 */
[----:B------:R-:W-:Y:S02]  /*fe20*/  IADD3 R47, PT, PT, R60, R58, R47 ;  /* 0x0000003a3c2f7210 */ /* 0x000fe40007ffe02f */
[----:B------:R-:W-:Y:S02]  /*fe30*/  IADD3 R51, PT, PT, R57, R42, R52 ;  /* 0x0000002a39337210 */ /* 0x000fe40007ffe034 */
[----:B------:R-:W-:-:S02]  /*fe40*/  IADD3 R42, PT, PT, R28, UR35, R47 ;  /* 0x000000231c2a7c10 */ /* 0x000fc4000fffe02f */
[C-C-:B------:R-:W-:Y:S02]  /*fe50*/  SHF.R.W.U32 R54, R27.reuse, 0x11, R27.reuse ;  /* 0x000000111b367819 */ /* 0x140fe40000001e1b */
[--C-:B------:R-:W-:Y:S01]  /*fe60*/  SHF.R.W.U32 R55, R27, 0x13, R27.reuse ;  /* 0x000000131b377819 */ /* 0x100fe20000001e1b */
[----:B------:R-:W-:Y:S01]  /*fe70*/  IMAD.IADD R47, R51, 0x1, R42 ;  /* 0x00000001332f7824 */ /* 0x000fe200078e022a */
[----:B------:R-:W-:Y:S02]  /*fe80*/  SHF.R.U32.HI R56, RZ, 0xa, R27 ;  /* 0x0000000aff387819 */ /* 0x000fe4000001161b */
[C---:B------:R-:W-:Y:S02]  /*fe90*/  SHF.R.W.U32 R52, R30.reuse, 0x7, R30 ;  /* 0x000000071e347819 */ /* 0x040fe40000001e1e */
[----:B------:R-:W-:Y:S02]  /*fea0*/  LOP3.LUT R54, R55, R56, R54, 0x96, !PT ;  /* 0x0000003837367212 */ /* 0x000fe400078e9636 */
[----:B------:R-:W-:-:S02]  /*feb0*/  SHF.R.W.U32 R55, R30, 0x12, R30 ;  /* 0x000000121e377819 */ /* 0x000fc40000001e1e */
[----:B------:R-:W-:Y:S02]  /*fec0*/  SHF.R.U32.HI R56, RZ, 0x3, R30 ;  /* 0x00000003ff387819 */ /* 0x000fe4000001161e */
[C-C-:B------:R-:W-:Y:S02]  /*fed0*/  SHF.R.W.U32 R60, R47.reuse, 0x6, R47.reuse ;  /* 0x000000062f3c7819 */ /* 0x140fe40000001e2f */
[C-C-:B------:R-:W-:Y:S02]  /*fee0*/  SHF.R.W.U32 R61, R47.reuse, 0xb, R47.reuse ;  /* 0x0000000b2f3d7819 */ /* 0x140fe40000001e2f */
[----:B------:R-:W-:Y:S02]  /*fef0*/  SHF.R.W.U32 R62, R47, 0x19, R47 ;  /* 0x000000192f3e7819 */ /* 0x000fe40000001e2f */
[----:B------:R-:W-:Y:S02]  /*ff00*/  LOP3.LUT R52, R55, R56, R52, 0x96, !PT ;  /* 0x0000003837347212 */ /* 0x000fe400078e9634 */
[----:B------:R-:W-:-:S02]  /*ff10*/  IADD3 R29, PT, PT, R29, R54, R40 ;  /* 0x000000361d1d7210 */ /* 0x000fc40007ffe028 */
[C-C-:B------:R-:W-:Y:S02]  /*ff20*/  SHF.R.W.U32 R57, R51.reuse, 0x2, R51.reuse ;  /* 0x0000000233397819 */ /* 0x140fe40000001e33 */
[C---:B------:R-:W-:Y:S01]  /*ff30*/  SHF.R.W.U32 R58, R51.reuse, 0xd, R51 ;  /* 0x0000000d333a7819 */ /* 0x040fe20000001e33 */
[----:B------:R-:W-:Y:S01]  /*ff40*/  IMAD.IADD R29, R52, 0x1, R29 ;  /* 0x00000001341d7824 */ /* 0x000fe200078e021d */
[----:B------:R-:W-:Y:S02]  /*ff50*/  SHF.R.W.U32 R59, R51, 0x16, R51 ;  /* 0x00000016333b7819 */ /* 0x000fe40000001e33 */
[----:B------:R-:W-:Y:S02]  /*ff60*/  LOP3.LUT R61, R62, R61, R60, 0x96, !PT ;  /* 0x0000003d3e3d7212 */ /* 0x000fe400078e963c */
[----:B------:R-:W-:Y:S02]  /*ff70*/  LOP3.LUT R54, R45, R47, R44, 0xb8, !PT ;  /* 0x0000002f2d367212 */ /* 0x000fe400078eb82c */
[----:B------:R-:W-:-:S02]  /*ff80*/  LOP3.LUT R57, R59, R58, R57, 0x96, !PT ;  /* 0x0000003a3b397212 */ /* 0x000fc400078e9639 */
[----:B------:R-:W-:Y:S02]  /*ff90*/  LOP3.LUT R53, R50, R53, R51, 0xe8, !PT ;  /* 0x0000003532357212 */ /* 0x000fe400078ee833 */
[----:B------:R-:W-:Y:S02]  /*ffa0*/  IADD3 R46, PT, PT, R61, R54, R46 ;  /* 0x000000363d2e7210 */ /* 0x000fe40007ffe02e */
[----:B------:R-:W-:Y:S02]  /*ffb0*/  IADD3 R52, PT, PT, R57, R48, R53 ;  /* 0x0000003039347210 */ /* 0x000fe40007ffe035 */
[----:B------:R-:W-:Y:S02]  /*ffc0*/  IADD3 R48, PT, PT, R29, UR28, R46 ;  /* 0x0000001c1d307c10 */ /* 0x000fe4000fffe02e */
[C-C-:B------:R-:W-:Y:S02]  /*ffd0*/  SHF.R.W.U32 R53, R28.reuse, 0x11, R28.reuse ;  /* 0x000000111c357819 */ /* 0x140fe40000001e1c */
[----:B------:R-:W-:Y:S01]  /*ffe0*/  SHF.R.W.U32 R54, R28, 0x13, R28 ;  /* 0x000000131c367819 */ /* 0x000fe20000001e1c */
        /* <DEDUP_REMOVED lines=12> */
[C---:B------:R-:W-:Y:S01]  /*100b0*/  SHF.R.W.U32 R55, R29.reuse, 0x11, R29 ;  /* 0x000000111d377819 */ /* 0x040fe20000001e1d */
[----:B------:R-:W-:Y:S01]  /*100c0*/  IMAD.IADD R30, R54, 0x1, R53 ;  /* 0x00000001361e7824 */ /* 0x000fe200078e0235 */
[----:B------:R-:W-:-:S02]  /*100d0*/  SHF.R.W.U32 R56, R29, 0x13, R29 ;  /* 0x000000131d387819 */ /* 0x000fc40000001e1d */
[----:B------:R-:W-:Y:S02]  /*100e0*/  SHF.R.U32.HI R57, RZ, 0xa, R29 ;  /* 0x0000000aff397819 */ /* 0x000fe4000001161d */
[C-C-:B------:R-:W-:Y:S02]  /*100f0*/  SHF.R.W.U32 R58, R52.reuse, 0x2, R52.reuse ;  /* 0x00000002343a7819 */ /* 0x140fe40000001e34 */
[C-C-:B------:R-:W-:Y:S02]  /*10100*/  SHF.R.W.U32 R59, R52.reuse, 0xd, R52.reuse ;  /* 0x0000000d343b7819 */ /* 0x140fe40000001e34 */
[----:B------:R-:W-:Y:S02]  /*10110*/  SHF.R.W.U32 R60, R52, 0x16, R52 ;  /* 0x00000016343c7819 */ /* 0x000fe40000001e34 */
[----:B------:R-:W-:Y:S02]  /*10120*/  LOP3.LUT R61, R44, R46, R47, 0xb8, !PT ;  /* 0x0000002e2c3d7212 */ /* 0x000fe400078eb82f */
        /* <DEDUP_REMOVED lines=9> */
[----:B------:R-:W-:Y:S02]  /*101c0*/  LOP3.LUT R50, R50, R53, R45, 0x96, !PT ;  /* 0x0000003532327212 */ /* 0x000fe400078e962d */
[----:B------:R-:W-:Y:S01]  /*101d0*/  IADD3 R31, PT, PT, R31, R55, R24 ;  /* 0x000000371f1f7210 */ /* 0x000fe20007ffe018 */
[C---:B------:R-:W-:Y:S01]  /*101e0*/  IMAD.IADD R45, R54.reuse, 0x1, R43 ;  /* 0x00000001362d7824 */ /* 0x040fe200078e022b */
[C-C-:B------:R-:W-:Y:S02]  /*101f0*/  SHF.R.W.U32 R53, R54.reuse, 0x2, R54.reuse ;  /* 0x0000000236357819 */ /* 0x140fe40000001e36 */
[----:B------:R-:W-:Y:S01]  /*10200*/  SHF.R.W.U32 R56, R54, 0xd, R54 ;  /* 0x0000000d36387819 */ /* 0x000fe20000001e36 */
[----:B------:R-:W-:Y:S01]  /*10210*/  IMAD.IADD R31, R50, 0x1, R31 ;  /* 0x00000001321f7824 */ /* 0x000fe200078e021f */
[----:B------:R-:W-:-:S02]  /*10220*/  SHF.R.W.U32 R57, R45, 0x6, R45 ;  /* 0x000000062d397819 */ /* 0x000fc40000001e2d */
[C-C-:B------:R-:W-:Y:S02]  /*10230*/  SHF.R.W.U32 R58, R45.reuse, 0xb, R45.reuse ;  /* 0x0000000b2d3a7819 */ /* 0x140fe40000001e2d */
[----:B------:R-:W-:Y:S02]  /*10240*/  SHF.R.W.U32 R59, R45, 0x19, R45 ;  /* 0x000000192d3b7819 */ /* 0x000fe40000001e2d */
[----:B------:R-:W-:Y:S02]  /*10250*/  SHF.R.W.U32 R55, R54, 0x16, R54 ;  /* 0x0000001636377819 */ /* 0x000fe40000001e36 */
[----:B------:R-:W-:Y:S02]  /*10260*/  LOP3.LUT R57, R59, R58, R57, 0x96, !PT ;  /* 0x0000003a3b397212 */ /* 0x000fe400078e9639 */
[----:B------:R-:W-:Y:S02]  /*10270*/  LOP3.LUT R58, R47, R45, R46, 0xb8, !PT ;  /* 0x0000002d2f3a7212 */ /* 0x000fe400078eb82e */
[----:B------:R-:W-:-:S02]  /*10280*/  LOP3.LUT R56, R55, R56, R53, 0x96, !PT ;  /* 0x0000003837387212 */ /* 0x000fc400078e9635 */
[----:B------:R-:W-:Y:S02]  /*10290*/  LOP3.LUT R51, R52, R51, R54, 0xe8, !PT ;  /* 0x0000003334337212 */ /* 0x000fe400078ee836 */
[----:B------:R-:W-:Y:S02]  /*102a0*/  IADD3 R44, PT, PT, R57, R58, R44 ;  /* 0x0000003a392c7210 */ /* 0x000fe40007ffe02c */
[C-C-:B------:R-:W-:Y:S02]  /*102b0*/  SHF.R.W.U32 R50, R30.reuse, 0x11, R30.reuse ;  /* 0x000000111e327819 */ /* 0x140fe40000001e1e */
[--C-:B------:R-:W-:Y:S02]  /*102c0*/  SHF.R.W.U32 R53, R30, 0x13, R30.reuse ;  /* 0x000000131e357819 */ /* 0x100fe40000001e1e */
[----:B------:R-:W-:Y:S02]  /*102d0*/  SHF.R.U32.HI R55, RZ, 0xa, R30 ;  /* 0x0000000aff377819 */ /* 0x000fe4000001161e */
[----:B------:R-:W-:-:S02]  /*102e0*/  IADD3 R49, PT, PT, R56, R49, R51 ;  /* 0x0000003138317210 */ /* 0x000fc40007ffe033 */
[----:B------:R-:W-:Y:S02]  /*102f0*/  IADD3 R44, PT, PT, R31, UR30, R44 ;  /* 0x0000001e1f2c7c10 */ /* 0x000fe4000fffe02c */
[----:B------:R-:W-:Y:S02]  /*10300*/  LOP3.LUT R53, R53, R55, R50, 0x96, !PT ;  /* 0x0000003735357212 */ /* 0x000fe400078e9632 */
[--C-:B------:R-:W-:Y:S01]  /*10310*/  SHF.R.W.U32 R51, R35, 0x7, R35.reuse ;  /* 0x0000000723337819 */ /* 0x100fe20000001e23 */
[----:B------:R-:W-:Y:S01]  /*10320*/  IMAD.IADD R50, R49, 0x1, R44 ;  /* 0x0000000131327824 */ /* 0x000fe200078e022c */
[--C-:B------:R-:W-:Y:S02]  /*10330*/  SHF.R.W.U32 R56, R35, 0x12, R35.reuse ;  /* 0x0000001223387819 */ /* 0x100fe40000001e23 */
[----:B------:R-:W-:Y:S02]  /*10340*/  SHF.R.U32.HI R55, RZ, 0x3, R35 ;  /* 0x00000003ff377819 */ /* 0x000fe40000011623 */
[----:B------:R-:W-:-:S02]  /*10350*/  SHF.R.W.U32 R57, R49, 0x2, R49 ;  /* 0x0000000231397819 */ /* 0x000fc40000001e31 */
[C-C-:B------:R-:W-:Y:S02]  /*10360*/  SHF.R.W.U32 R58, R49.reuse, 0xd, R49.reuse ;  /* 0x0000000d313a7819 */ /* 0x140fe40000001e31 */
[----:B------:R-:W-:Y:S02]  /*10370*/  SHF.R.W.U32 R59, R49, 0x16, R49 ;  /* 0x00000016313b7819 */ /* 0x000fe40000001e31 */
[C-C-:B------:R-:W-:Y:S02]  /*10380*/  SHF.R.W.U32 R60, R50.reuse, 0x6, R50.reuse ;  /* 0x00000006323c7819 */ /* 0x140fe40000001e32 */
[C-C-:B------:R-:W-:Y:S02]  /*10390*/  SHF.R.W.U32 R61, R50.reuse, 0xb, R50.reuse ;  /* 0x0000000b323d7819 */ /* 0x140fe40000001e32 */
[----:B------:R-:W-:Y:S02]  /*103a0*/  SHF.R.W.U32 R62, R50, 0x19, R50 ;  /* 0x00000019323e7819 */ /* 0x000fe40000001e32 */
[----:B------:R-:W-:-:S02]  /*103b0*/  LOP3.LUT R51, R56, R55, R51, 0x96, !PT ;  /* 0x0000003738337212 */ /* 0x000fc400078e9633 */
[----:B------:R-:W-:Y:S02]  /*103c0*/  IADD3 R34, PT, PT, R34, R53, R25 ;  /* 0x0000003522227210 */ /* 0x000fe40007ffe019 */
[----:B------:R-:W-:Y:S02]  /*103d0*/  LOP3.LUT R57, R59, R58, R57, 0x96, !PT ;  /* 0x0000003a3b397212 */ /* 0x000fe400078e9639 */
[----:B------:R-:W-:Y:S01]  /*103e0*/  LOP3.LUT R60, R62, R61, R60, 0x96, !PT ;  /* 0x0000003d3e3c7212 */ /* 0x000fe200078e963c */
[----:B------:R-:W-:Y:S01]  /*103f0*/  IMAD.IADD R34, R51, 0x1, R34 ;  /* 0x0000000133227824 */ /* 0x000fe200078e0222 */
[----:B------:R-:W-:Y:S02]  /*10400*/  LOP3.LUT R58, R46, R50, R45, 0xb8, !PT ;  /* 0x000000322e3a7212 */ /* 0x000fe400078eb82d */
[----:B------:R-:W-:Y:S02]  /*10410*/  LOP3.LUT R52, R54, R52, R49, 0xe8, !PT ;  /* 0x0000003436347212 */ /* 0x000fe400078ee831 */
[----:B------:R-:W-:-:S02]  /*10420*/  IADD3 R47, PT, PT, R60, R58, R47 ;  /* 0x0000003a3c2f7210 */ /* 0x000fc40007ffe02f */
[----:B------:R-:W-:Y:S02]  /*10430*/  IADD3 R51, PT, PT, R57, R42, R52 ;  /* 0x0000002a39337210 */ /* 0x000fe40007ffe034 */
[----:B------:R-:W-:Y:S02]  /*10440*/  IADD3 R42, PT, PT, R34, UR31, R47 ;  /* 0x0000001f222a7c10 */ /* 0x000fe4000fffe02f */
[C-C-:B------:R-:W-:Y:S02]  /*10450*/  SHF.R.W.U32 R53, R31.reuse, 0x11, R31.reuse ;  /* 0x000000111f357819 */ /* 0x140fe40000001e1f */
[--C-:B------:R-:W-:Y:S01]  /*10460*/  SHF.R.W.U32 R56, R31, 0x13, R31.reuse ;  /* 0x000000131f387819 */ /* 0x100fe20000001e1f */
[----:B------:R-:W-:Y:S01]  /*10470*/  IMAD.IADD R47, R51, 0x1, R42 ;  /* 0x00000001332f7824 */ /* 0x000fe200078e022a */
[----:B------:R-:W-:Y:S02]  /*10480*/  SHF.R.U32.HI R55, RZ, 0xa, R31 ;  /* 0x0000000aff377819 */ /* 0x000fe4000001161f */
[----:B------:R-:W-:-:S02]  /*10490*/  SHF.R.W.U32 R52, R36, 0x7, R36 ;  /* 0x0000000724347819 */ /* 0x000fc40000001e24 */
[----:B------:R-:W-:Y:S02]  /*104a0*/  LOP3.LUT R53, R56, R55, R53, 0x96, !PT ;  /* 0x0000003738357212 */ /* 0x000fe400078e9635 */
[--C-:B------:R-:W-:Y:S02]  /*104b0*/  SHF.R.W.U32 R55, R36, 0x12, R36.reuse ;  /* 0x0000001224377819 */ /* 0x100fe40000001e24 */
[----:B------:R-:W-:Y:S02]  /*104c0*/  SHF.R.U32.HI R56, RZ, 0x3, R36 ;  /* 0x00000003ff387819 */ /* 0x000fe40000011624 */
[C-C-:B------:R-:W-:Y:S02]  /*104d0*/  SHF.R.W.U32 R60, R47.reuse, 0x6, R47.reuse ;  /* 0x000000062f3c7819 */ /* 0x140fe40000001e2f */
[C-C-:B------:R-:W-:Y:S02]  /*104e0*/  SHF.R.W.U32 R61, R47.reuse, 0xb, R47.reuse ;  /* 0x0000000b2f3d7819 */ /* 0x140fe40000001e2f */
[----:B------:R-:W-:-:S02]  /*104f0*/  SHF.R.W.U32 R62, R47, 0x19, R47 ;  /* 0x000000192f3e7819 */ /* 0x000fc40000001e2f */
[----:B------:R-:W-:Y:S02]  /*10500*/  LOP3.LUT R52, R55, R56, R52, 0x96, !PT ;  /* 0x0000003837347212 */ /* 0x000fe400078e9634 */
[----:B------:R-:W-:Y:S02]  /*10510*/  IADD3 R35, PT, PT, R35, R53, R26 ;  /* 0x0000003523237210 */ /* 0x000fe40007ffe01a */
[C-C-:B------:R-:W-:Y:S02]  /*10520*/  SHF.R.W.U32 R57, R51.reuse, 0x2, R51.reuse ;  /* 0x0000000233397819 */ /* 0x140fe40000001e33 */
[C---:B------:R-:W-:Y:S01]  /*10530*/  SHF.R.W.U32 R58, R51.reuse, 0xd, R51 ;  /* 0x0000000d333a7819 */ /* 0x040fe20000001e33 */
[----:B------:R-:W-:Y:S01]  /*10540*/  IMAD.IADD R35, R52, 0x1, R35 ;  /* 0x0000000134237824 */ /* 0x000fe200078e0223 */
[----:B------:R-:W-:Y:S02]  /*10550*/  SHF.R.W.U32 R59, R51, 0x16, R51 ;  /* 0x00000016333b7819 */ /* 0x000fe40000001e33 */
[----:B------:R-:W-:-:S02]  /*10560*/  LOP3.LUT R61, R62, R61, R60, 0x96, !PT ;  /* 0x0000003d3e3d7212 */ /* 0x000fc400078e963c */
[----:B------:R-:W-:Y:S02]  /*10570*/  LOP3.LUT R53, R45, R47, R50, 0xb8, !PT ;  /* 0x0000002f2d357212 */ /* 0x000fe400078eb832 */
[----:B------:R-:W-:Y:S02]  /*10580*/  LOP3.LUT R57, R59, R58, R57, 0x96, !PT ;  /* 0x0000003a3b397212 */ /* 0x000fe400078e9639 */
[----:B------:R-:W-:Y:S02]  /*10590*/  LOP3.LUT R54, R49, R54, R51, 0xe8, !PT ;  /* 0x0000003631367212 */ /* 0x000fe400078ee833 */
[----:B------:R-:W-:Y:S02]  /*105a0*/  IADD3 R46, PT, PT, R61, R53, R46 ;  /* 0x000000353d2e7210 */ /* 0x000fe40007ffe02e */
[----:B------:R-:W-:Y:S02]  /*105b0*/  IADD3 R52, PT, PT, R57, R48, R54 ;  /* 0x0000003039347210 */ /* 0x000fe40007ffe036 */
[----:B------:R-:W-:-:S02]  /*105c0*/  IADD3 R48, PT, PT, R35, UR24, R46 ;  /* 0x0000001823307c10 */ /* 0x000fc4000fffe02e */
[C-C-:B------:R-:W-:Y:S02]  /*105d0*/  SHF.R.W.U32 R53, R34.reuse, 0x11, R34.reuse ;  /* 0x0000001122357819 */ /* 0x140fe40000001e22 */
[----:B------:R-:W-:Y:S01]  /*105e0*/  SHF.R.W.U32 R54, R34, 0x13, R34 ;  /* 0x0000001322367819 */ /* 0x000fe20000001e22 */
        /* <DEDUP_REMOVED lines=11> */
[----:B------:R-:W-:Y:S02]  /*106a0*/  LOP3.LUT R62, R59, R58, R57, 0x96, !PT ;  /* 0x0000003a3b3e7212 */ /* 0x000fe400078e9639 */
[--C-:B------:R-:W-:Y:S01]  /*106b0*/  SHF.R.W.U32 R58, R52, 0x2, R52.reuse ;  /* 0x00000002343a7819 */ /* 0x100fe20000001e34 */
[----:B------:R-:W-:Y:S01]  /*106c0*/  IMAD.IADD R36, R54, 0x1, R53 ;  /* 0x0000000136247824 */ /* 0x000fe200078e0235 */
[C-C-:B------:R-:W-:Y:S02]  /*106d0*/  SHF.R.W.U32 R59, R52.reuse, 0xd, R52.reuse ;  /* 0x0000000d343b7819 */ /* 0x140fe40000001e34 */
[----:B------:R-:W-:Y:S02]  /*106e0*/  SHF.R.W.U32 R60, R52, 0x16, R52 ;  /* 0x00000016343c7819 */ /* 0x000fe40000001e34 */
[----:B------:R-:W-:Y:S02]  /*106f0*/  LOP3.LUT R61, R50, R46, R47, 0xb8, !PT ;  /* 0x0000002e323d7212 */ /* 0x000fe400078eb82f */
[----:B------:R-:W-:-:S02]  /*10700*/  LOP3.LUT R58, R60, R59, R58, 0x96, !PT ;  /* 0x0000003b3c3a7212 */ /* 0x000fc400078e963a */
[----:B------:R-:W-:Y:S02]  /*10710*/  LOP3.LUT R53, R51, R49, R52, 0xe8, !PT ;  /* 0x0000003133357212 */ /* 0x000fe400078ee834 */
[----:B------:R-:W-:Y:S02]  /*10720*/  IADD3 R61, PT, PT, R62, R61, R45 ;  /* 0x0000003d3e3d7210 */ /* 0x000fe40007ffe02d */
[----:B------:R-:W-:Y:S02]  /*10730*/  IADD3 R53, PT, PT, R58, R43, R53 ;  /* 0x0000002b3a357210 */ /* 0x000fe40007ffe035 */
[C-C-:B------:R-:W-:Y:S02]  /*10740*/  SHF.R.W.U32 R55, R35.reuse, 0x11, R35.reuse ;  /* 0x0000001123377819 */ /* 0x140fe40000001e23 */
[--C-:B------:R-:W-:Y:S02]  /*10750*/  SHF.R.W.U32 R56, R35, 0x13, R35.reuse ;  /* 0x0000001323387819 */ /* 0x100fe40000001e23 */
[----:B------:R-:W-:-:S02]  /*10760*/  SHF.R.U32.HI R57, RZ, 0xa, R35 ;  /* 0x0000000aff397819 */ /* 0x000fc40000011623 */
[C-C-:B------:R-:W-:Y:S02]  /*10770*/  SHF.R.W.U32 R45, R38.reuse, 0x7, R38.reuse ;  /* 0x00000007262d7819 */ /* 0x140fe40000001e26 */
[--C-:B------:R-:W-:Y:S02]  /*10780*/  SHF.R.W.U32 R54, R38, 0x12, R38.reuse ;  /* 0x0000001226367819 */ /* 0x100fe40000001e26 */
[----:B------:R-:W-:Y:S02]  /*10790*/  SHF.R.U32.HI R49, RZ, 0x3, R38 ;  /* 0x00000003ff317819 */ /* 0x000fe40000011626 */
[----:B------:R-:W-:Y:S02]  /*107a0*/  IADD3 R43, PT, PT, R36, UR25, R61 ;  /* 0x00000019242b7c10 */ /* 0x000fe4000fffe03d */
[----:B------:R-:W-:Y:S02]  /*107b0*/  LOP3.LUT R55, R56, R57, R55, 0x96, !PT ;  /* 0x0000003938377212 */ /* 0x000fe400078e9637 */
[----:B------:R-:W-:Y:S01]  /*107c0*/  LOP3.LUT R49, R54, R49, R45, 0x96, !PT ;  /* 0x0000003136317212 */ /* 0x000fe200078e962d */
[----:B------:R-:W-:Y:S01]  /*107d0*/  IMAD.IADD R45, R53, 0x1, R43 ;  /* 0x00000001352d7824 */ /* 0x000fe200078e022b */
[----:B------:R-:W-:-:S02]  /*107e0*/  IADD3 R54, PT, PT, R37, R55, R28 ;  /* 0x0000003725367210 */ /* 0x000fc40007ffe01c */
[C-C-:B------:R-:W-:Y:S02]  /*107f0*/  SHF.R.W.U32 R55, R53.reuse, 0x2, R53.reuse ;  /* 0x0000000235377819 */ /* 0x140fe40000001e35 */
[--C-:B------:R-:W-:Y:S01]  /*10800*/  SHF.R.W.U32 R56, R53, 0xd, R53.reuse ;  /* 0x0000000d35387819 */ /* 0x100fe20000001e35 */
[----:B------:R-:W-:Y:S01]  /*10810*/  IMAD.IADD R37, R49, 0x1, R54 ;  /* 0x0000000131257824 */ /* 0x000fe200078e0236 */
[----:B------:R-:W-:Y:S02]  /*10820*/  SHF.R.W.U32 R57, R53, 0x16, R53 ;  /* 0x0000001635397819 */ /* 0x000fe40000001e35 */
[C-C-:B------:R-:W-:Y:S02]  /*10830*/  SHF.R.W.U32 R58, R45.reuse, 0x6, R45.reuse ;  /* 0x000000062d3a7819 */ /* 0x140fe40000001e2d */
[C-C-:B------:R-:W-:Y:S02]  /*10840*/  SHF.R.W.U32 R59, R45.reuse, 0xb, R45.reuse ;  /* 0x0000000b2d3b7819 */ /* 0x140fe40000001e2d */
[----:B------:R-:W-:-:S02]  /*10850*/  SHF.R.W.U32 R60, R45, 0x19, R45 ;  /* 0x000000192d3c7819 */ /* 0x000fc40000001e2d */
[----:B------:R-:W-:Y:S02]  /*10860*/  LOP3.LUT R57, R57, R56, R55, 0x96, !PT ;  /* 0x0000003839397212 */ /* 0x000fe400078e9637 */
[----:B------:R-:W-:Y:S02]  /*10870*/  LOP3.LUT R59, R60, R59, R58, 0x96, !PT ;  /* 0x0000003b3c3b7212 */ /* 0x000fe400078e963a */
[----:B------:R-:W-:Y:S02]  /*10880*/  LOP3.LUT R56, R47, R45, R46, 0xb8, !PT ;  /* 0x0000002d2f387212 */ /* 0x000fe400078eb82e */
[C-C-:B------:R-:W-:Y:S02]  /*10890*/  SHF.R.W.U32 R49, R36.reuse, 0x11, R36.reuse ;  /* 0x0000001124317819 */ /* 0x140fe40000001e24 */
[--C-:B------:R-:W-:Y:S02]  /*108a0*/  SHF.R.W.U32 R54, R36, 0x13, R36.reuse ;  /* 0x0000001324367819 */ /* 0x100fe40000001e24 */
[----:B------:R-:W-:-:S02]  /*108b0*/  SHF.R.U32.HI R55, RZ, 0xa, R36 ;  /* 0x0000000aff377819 */ /* 0x000fc40000011624 */
[----:B------:R-:W-:Y:S02]  /*108c0*/  LOP3.LUT R51, R52, R51, R53, 0xe8, !PT ;  /* 0x0000003334337212 */ /* 0x000fe400078ee835 */
        /* <DEDUP_REMOVED lines=25> */
[--C-:B------:R-:W-:Y:S01]  /*10a60*/  SHF.R.W.U32 R55, R37, 0x13, R37.reuse ;  /* 0x0000001325377819 */ /* 0x100fe20000001e25 */
[----:B------:R-:W-:Y:S01]  /*10a70*/  IMAD.IADD R47, R51, 0x1, R42 ;  /* 0x00000001332f7824 */ /* 0x000fe200078e022a */
[----:B------:R-:W-:Y:S02]  /*10a80*/  SHF.R.U32.HI R54, RZ, 0xa, R37 ;  /* 0x0000000aff367819 */ /* 0x000fe40000011625 */
[C---:B------:R-:W-:Y:S02]  /*10a90*/  SHF.R.W.U32 R56, R40.reuse, 0x7, R40 ;  /* 0x0000000728387819 */ /* 0x040fe40000001e28 */
        /* <DEDUP_REMOVED lines=23> */
[----:B------:R-:W-:Y:S02]  /*10c10*/  IADD3 R31, PT, PT, R40, R52, R31 ;  /* 0x00000034281f7210 */ /* 0x000fe40007ffe01f */
[C-C-:B------:R-:W-:Y:S01]  /*10c20*/  SHF.R.W.U32 R46, R41.reuse, 0x7, R41.reuse ;  /* 0x00000007292e7819 */ /* 0x140fe20000001e29 */
[----:B------:R-:W-:Y:S01]  /*10c30*/  IMAD.IADD R40, R48, 0x1, R30 ;  /* 0x0000000130287824 */ /* 0x000fe200078e021e */
[--C-:B------:R-:W-:Y:S02]  /*10c40*/  SHF.R.W.U32 R53, R41, 0x12, R41.reuse ;  /* 0x0000001229357819 */ /* 0x100fe40000001e29 */
[----:B------:R-:W-:Y:S02]  /*10c50*/  SHF.R.U32.HI R54, RZ, 0x3, R41 ;  /* 0x00000003ff367819 */ /* 0x000fe40000011629 */
[----:B------:R-:W-:-:S02]  /*10c60*/  SHF.R.W.U32 R55, R40, 0x6, R40 ;  /* 0x0000000628377819 */ /* 0x000fc40000001e28 */
[C-C-:B------:R-:W-:Y:S02]  /*10c70*/  SHF.R.W.U32 R56, R40.reuse, 0xb, R40.reuse ;  /* 0x0000000b28387819 */ /* 0x140fe40000001e28 */
[----:B------:R-:W-:Y:S02]  /*10c80*/  SHF.R.W.U32 R57, R40, 0x19, R40 ;  /* 0x0000001928397819 */ /* 0x000fe40000001e28 */
[----:B------:R-:W-:Y:S02]  /*10c90*/  LOP3.LUT R46, R53, R54, R46, 0x96, !PT ;  /* 0x00000036352e7212 */ /* 0x000fe400078e962e */
        /* <DEDUP_REMOVED lines=15> */
[C-C-:B------:R-:W-:Y:S01]  /*10d90*/  SHF.R.W.U32 R50, R24.reuse, 0x7, R24.reuse ;  /* 0x0000000718327819 */ /* 0x140fe20000001e18 */
[----:B------:R-:W-:Y:S01]  /*10da0*/  IMAD.IADD R31, R45, 0x1, R43 ;  /* 0x000000012d1f7824 */ /* 0x000fe200078e022b */
        /* <DEDUP_REMOVED lines=35> */
[----:B------:R-:W-:Y:S02]  /*10fe0*/  SHF.R.W.U32 R46, R49, 0x16, R49 ;  /* 0x00000016312e7819 */ /* 0x000fe40000001e31 */
[----:B------:R-:W-:Y:S02]  /*10ff0*/  LOP3.LUT R52, R40, R44, R31, 0xb8, !PT ;  /* 0x0000002c28347212 */ /* 0x000fe400078eb81f */
[----:B------:R-:W-:Y:S02]  /*11000*/  LOP3.LUT R53, R46, R51, R24, 0x96, !PT ;  /* 0x000000332e357212 */ /* 0x000fe400078e9618 */
[----:B------:R-:W-:Y:S02]  /*11010*/  IADD3 R52, PT, PT, R54, R52, R47 ;  /* 0x0000003436347210 */ /* 0x000fe40007ffe02f */
[C-C-:B------:R-:W-:Y:S02]  /*11020*/  SHF.R.W.U32 R24, R41.reuse, 0x11, R41.reuse ;  /* 0x0000001129187819 */ /* 0x140fe40000001e29 */
[----:B------:R-:W-:-:S02]  /*11030*/  SHF.R.W.U32 R47, R41, 0x13, R41 ;  /* 0x00000013292f7819 */ /* 0x000fc40000001e29 */
[----:B------:R-:W-:Y:S02]  /*11040*/  SHF.R.U32.HI R41, RZ, 0xa, R41 ;  /* 0x0000000aff297819 */ /* 0x000fe40000011629 */
[----:B------:R-:W-:Y:S02]  /*11050*/  LOP3.LUT R50, R45, R48, R49, 0xe8, !PT ;  /* 0x000000302d327212 */ /* 0x000fe400078ee831 */
[----:B------:R-:W-:Y:S02]  /*11060*/  LOP3.LUT R41, R47, R41, R24, 0x96, !PT ;  /* 0x000000292f297212 */ /* 0x000fe400078e9618 */
[----:B------:R-:W-:Y:S02]  /*11070*/  IADD3 R42, PT, PT, R53, R42, R50 ;  /* 0x0000002a352a7210 */ /* 0x000fe40007ffe032 */
[----:B------:R-:W-:Y:S02]  /*11080*/  IADD3 R24, PT, PT, R35, UR23, R52 ;  /* 0x0000001723187c10 */ /* 0x000fe4000fffe034 */
[----:B------:R-:W-:-:S02]  /*11090*/  SHF.R.W.U32 R46, R26, 0x7, R26 ;  /* 0x000000071a2e7819 */ /* 0x000fc40000001e1a */
[--C-:B------:R-:W-:Y:S02]  /*110a0*/  SHF.R.W.U32 R51, R26, 0x12, R26.reuse ;  /* 0x000000121a337819 */ /* 0x100fe40000001e1a */
[----:B------:R-:W-:Y:S02]  /*110b0*/  SHF.R.U32.HI R48, RZ, 0x3, R26 ;  /* 0x00000003ff307819 */ /* 0x000fe4000001161a */
[----:B------:R-:W-:Y:S01]  /*110c0*/  IADD3 R41, PT, PT, R25, R41, R36 ;  /* 0x0000002919297210 */ /* 0x000fe20007ffe024 */
[C---:B------:R-:W-:Y:S01]  /*110d0*/  IMAD.IADD R25, R42.reuse, 0x1, R24 ;  /* 0x000000012a197824 */ /* 0x040fe200078e0218 */
[----:B------:R-:W-:Y:S02]  /*110e0*/  LOP3.LUT R46, R51, R48, R46, 0x96, !PT ;  /* 0x00000030332e7212 */ /* 0x000fe400078e962e */
[C-C-:B------:R-:W-:Y:S02]  /*110f0*/  SHF.R.W.U32 R36, R42.reuse, 0x2, R42.reuse ;  /* 0x000000022a247819 */ /* 0x140fe40000001e2a */
[--C-:B------:R-:W-:Y:S01]  /*11100*/  SHF.R.W.U32 R47, R42, 0xd, R42.reuse ;  /* 0x0000000d2a2f7819 */ /* 0x100fe20000001e2a */
[----:B------:R-:W-:Y:S01]  /*11110*/  IMAD.IADD R41, R46, 0x1, R41 ;  /* 0x000000012e297824 */ /* 0x000fe200078e0229 */
[----:B------:R-:W-:-:S02]  /*11120*/  SHF.R.W.U32 R48, R42, 0x16, R42 ;  /* 0x000000162a307819 */ /* 0x000fc40000001e2a */
[C-C-:B------:R-:W-:Y:S02]  /*11130*/  SHF.R.W.U32 R50, R25.reuse, 0x6, R25.reuse ;  /* 0x0000000619327819 */ /* 0x140fe40000001e19 */
[C-C-:B------:R-:W-:Y:S02]  /*11140*/  SHF.R.W.U32 R53, R25.reuse, 0xb, R25.reuse ;  /* 0x0000000b19357819 */ /* 0x140fe40000001e19 */
[----:B------:R-:W-:Y:S02]  /*11150*/  SHF.R.W.U32 R52, R25, 0x19, R25 ;  /* 0x0000001919347819 */ /* 0x000fe40000001e19 */
[----:B------:R-:W-:Y:S02]  /*11160*/  LOP3.LUT R51, R48, R47, R36, 0x96, !PT ;  /* 0x0000002f30337212 */ /* 0x000fe400078e9624 */
[----:B------:R-:W-:Y:S02]  /*11170*/  LOP3.LUT R53, R52, R53, R50, 0x96, !PT ;  /* 0x0000003534357212 */ /* 0x000fe400078e9632 */
[----:B------:R-:W-:-:S02]  /*11180*/  LOP3.LUT R46, R31, R25, R44, 0xb8, !PT ;  /* 0x000000191f2e7212 */ /* 0x000fc400078eb82c */
[C-C-:B------:R-:W-:Y:S02]  /*11190*/  SHF.R.W.U32 R36, R35.reuse, 0x11, R35.reuse ;  /* 0x0000001123247819 */ /* 0x140fe40000001e23 */
[--C-:B------:R-:W-:Y:S02]  /*111a0*/  SHF.R.W.U32 R47, R35, 0x13, R35.reuse ;  /* 0x00000013232f7819 */ /* 0x100fe40000001e23 */
[----:B------:R-:W-:Y:S02]  /*111b0*/  SHF.R.U32.HI R35, RZ, 0xa, R35 ;  /* 0x0000000aff237819 */ /* 0x000fe40000011623 */
[----:B------:R-:W-:Y:S02]  /*111c0*/  LOP3.LUT R45, R49, R45, R42, 0xe8, !PT ;  /* 0x0000002d312d7212 */ /* 0x000fe400078ee82a */
[----:B------:R-:W-:Y:S02]  /*111d0*/  IADD3 R46, PT, PT, R53, R46, R40 ;  /* 0x0000002e352e7210 */ /* 0x000fe40007ffe028 */
[----:B------:R-:W-:-:S02]  /*111e0*/  LOP3.LUT R47, R47, R35, R36, 0x96, !PT ;  /* 0x000000232f2f7212 */ /* 0x000fc400078e9624 */
[----:B------:R-:W-:Y:S02]  /*111f0*/  IADD3 R35, PT, PT, R51, R30, R45 ;  /* 0x0000001e33237210 */ /* 0x000fe40007ffe02d */
[----:B------:R-:W-:Y:S02]  /*11200*/  IADD3 R30, PT, PT, R41, UR16, R46 ;  /* 0x00000010291e7c10 */ /* 0x000fe4000fffe02e */
[C-C-:B------:R-:W-:Y:S02]  /*11210*/  SHF.R.W.U32 R40, R27.reuse, 0x7, R27.reuse ;  /* 0x000000071b287819 */ /* 0x140fe40000001e1b */
[--C-:B------:R-:W-:Y:S01]  /*11220*/  SHF.R.W.U32 R45, R27, 0x12, R27.reuse ;  /* 0x000000121b2d7819 */ /* 0x100fe20000001e1b */
[----:B------:R-:W-:Y:S01]  /*11230*/  IMAD.IADD R36, R35, 0x1, R30 ;  /* 0x0000000123247824 */ /* 0x000fe200078e021e */
[----:B------:R-:W-:Y:S02]  /*11240*/  SHF.R.U32.HI R46, RZ, 0x3, R27 ;  /* 0x00000003ff2e7819 */ /* 0x000fe4000001161b */
[----:B------:R-:W-:Y:S01]  /*11250*/  IADD3 R47, PT, PT, R26, R47, R37 ;  /* 0x0000002f1a2f7210 */ /* 0x000fe20007ffe025 */
[C---:B------:R-:W-:Y:S01]  /*11260*/  IMAD.IADD R11, R36.reuse, 0x1, R11 ;  /* 0x00000001240b7824 */ /* 0x040fe200078e020b */
        /* <DEDUP_REMOVED lines=32> */
[----:B------:R-:W-:Y:S01]  /*11470*/  LOP3.LUT R31, R25, R47, R36, 0xb8, !PT ;  /* 0x0000002f191f7212 */ /* 0x000fe200078eb824 */
[----:B------:R-:W-:Y:S01]  /*11480*/  IMAD.IADD R27, R37, 0x1, R38 ;  /* 0x00000001251b7824 */ /* 0x000fe200078e0226 */
[----:B------:R-:W-:-:S02]  /*11490*/  LOP3.LUT R41, R45, R46, R41, 0x96, !PT ;  /* 0x0000002e2d297212 */ /* 0x000fc400078e9629 */
[----:B------:R-:W-:Y:S02]  /*114a0*/  LOP3.LUT R42, R35, R42, R43, 0xe8, !PT ;  /* 0x0000002a232a7212 */ /* 0x000fe400078ee82b */
[----:B------:R-:W-:Y:S02]  /*114b0*/  IADD3 R44, PT, PT, R49, R31, R44 ;  /* 0x0000001f312c7210 */ /* 0x000fe40007ffe02c */
[----:B------:R-:W-:Y:S02]  /*114c0*/  IADD3 R42, PT, PT, R41, R34, R42 ;  /* 0x00000022292a7210 */ /* 0x000fe40007ffe02a */
[C-C-:B------:R-:W-:Y:S02]  /*114d0*/  SHF.R.W.U32 R31, R40.reuse, 0x11, R40.reuse ;  /* 0x00000011281f7819 */ /* 0x140fe40000001e28 */
[----:B------:R-:W-:Y:S02]  /*114e0*/  SHF.R.W.U32 R34, R40, 0x13, R40 ;  /* 0x0000001328227819 */ /* 0x000fe40000001e28 */
[----:B------:R-:W-:-:S02]  /*114f0*/  IADD3 R27, PT, PT, R27, UR18, R44 ;  /* 0x000000121b1b7c10 */ /* 0x000fc4000fffe02c */
[----:B------:R-:W-:Y:S02]  /*11500*/  SHF.R.U32.HI R40, RZ, 0xa, R40 ;  /* 0x0000000aff287819 */ /* 0x000fe40000011628 */
[C-C-:B------:R-:W-:Y:S02]  /*11510*/  SHF.R.W.U32 R37, R29.reuse, 0x7, R29.reuse ;  /* 0x000000071d257819 */ /* 0x140fe40000001e1d */
[----:B------:R-:W-:Y:S02]  /*11520*/  SHF.R.W.U32 R38, R29, 0x12, R29 ;  /* 0x000000121d267819 */ /* 0x000fe40000001e1d */
[----:B------:R-:W-:Y:S01]  /*11530*/  LOP3.LUT R31, R34, R40, R31, 0x96, !PT ;  /* 0x00000028221f7212 */ /* 0x000fe200078e961f */
[----:B------:R-:W-:Y:S01]  /*11540*/  IMAD.IADD R40, R42, 0x1, R27 ;  /* 0x000000012a287824 */ /* 0x000fe200078e021b */
[----:B------:R-:W-:Y:S02]  /*11550*/  SHF.R.U32.HI R29, RZ, 0x3, R29 ;  /* 0x00000003ff1d7819 */ /* 0x000fe4000001161d */
[----:B------:R-:W-:Y:S01]  /*11560*/  IADD3 R28, PT, PT, R28, R31, R39 ;  /* 0x0000001f1c1c7210 */ /* 0x000fe20007ffe027 */
[----:B------:R-:W-:Y:S01]  /*11570*/  IMAD.IADD R9, R40, 0x1, R9 ;  /* 0x0000000128097824 */ /* 0x000fe200078e0209 */
[----:B------:R-:W-:-:S02]  /*11580*/  LOP3.LUT R29, R38, R29, R37, 0x96, !PT ;  /* 0x0000001d261d7212 */ /* 0x000fc400078e9625 */
[C-C-:B------:R-:W-:Y:S02]  /*11590*/  SHF.R.W.U32 R38, R40.reuse, 0x6, R40.reuse ;  /* 0x0000000628267819 */ /* 0x140fe40000001e28 */
[C---:B------:R-:W-:Y:S01]  /*115a0*/  SHF.R.W.U32 R39, R40.reuse, 0xb, R40 ;  /* 0x0000000b28277819 */ /* 0x040fe20000001e28 */
[----:B------:R-:W-:Y:S01]  /*115b0*/  IMAD.IADD R29, R29, 0x1, R28 ;  /* 0x000000011d1d7824 */ /* 0x000fe200078e021c */
[----:B------:R-:W-:Y:S02]  /*115c0*/  SHF.R.W.U32 R41, R40, 0x19, R40 ;  /* 0x0000001928297819 */ /* 0x000fe40000001e28 */
[C---:B------:R-:W-:Y:S02]  /*115d0*/  SHF.R.W.U32 R31, R42.reuse, 0x2, R42 ;  /* 0x000000022a1f7819 */ /* 0x040fe40000001e2a */
[----:B------:R-:W-:Y:S02]  /*115e0*/  LOP3.LUT R38, R41, R39, R38, 0x96, !PT ;  /* 0x0000002729267212 */ /* 0x000fe400078e9626 */
[----:B------:R-:W-:-:S02]  /*115f0*/  SHF.R.W.U32 R34, R42, 0xd, R42 ;  /* 0x0000000d2a227819 */ /* 0x000fc40000001e2a */
[--C-:B------:R-:W-:Y:S02]  /*11600*/  SHF.R.W.U32 R37, R42, 0x16, R42.reuse ;  /* 0x000000162a257819 */ /* 0x100fe40000001e2a */
[----:B------:R-:W-:Y:S02]  /*11610*/  LOP3.LUT R39, R36, R40, R47, 0xb8, !PT ;  /* 0x0000002824277212 */ /* 0x000fe400078eb82f */
[----:B------:R-:W-:Y:S02]  /*11620*/  LOP3.LUT R31, R37, R34, R31, 0x96, !PT ;  /* 0x00000022251f7212 */ /* 0x000fe400078e961f */
[----:B------:R-:W-:Y:S02]  /*11630*/  LOP3.LUT R35, R43, R35, R42, 0xe8, !PT ;  /* 0x000000232b237212 */ /* 0x000fe400078ee82a */
[----:B------:R-:W-:Y:S01]  /*11640*/  IADD3 R38, PT, PT, R38, R39, R25 ;  /* 0x0000002726267210 */ /* 0x000fe20007ffe019 */
[----:B------:R-:W-:Y:S01]  /*11650*/  IMAD.IADD R25, R47, 0x1, R10 ;  /* 0x000000012f197824 */ /* 0x000fe200078e020a */
[----:B------:R-:W-:-:S02]  /*11660*/  IADD3 R31, PT, PT, R31, R24, R35 ;  /* 0x000000181f1f7210 */ /* 0x000fc40007ffe023 */
[----:B------:R-:W-:Y:S02]  /*11670*/  IADD3 R29, PT, PT, R29, UR19, R38 ;  /* 0x000000131d1d7c10 */ /* 0x000fe4000fffe026 */
[C-C-:B------:R-:W-:Y:S02]  /*11680*/  SHF.R.W.U32 R10, R31.reuse, 0x2, R31.reuse ;  /* 0x000000021f0a7819 */ /* 0x140fe40000001e1f */
[--C-:B------:R-:W-:Y:S02]  /*11690*/  IADD3 R8, PT, PT, R8, R29, R31.reuse ;  /* 0x0000001d08087210 */ /* 0x100fe40007ffe01f */
[----:B------:R-:W-:Y:S02]  /*116a0*/  SHF.R.W.U32 R35, R31, 0xd, R31 ;  /* 0x0000000d1f237819 */ /* 0x000fe40000001e1f */
[C-C-:B------:R-:W-:Y:S02]  /*116b0*/  SHF.R.W.U32 R28, R8.reuse, 0x6, R8.reuse ;  /* 0x00000006081c7819 */ /* 0x140fe40000001e08 */
[----:B------:R-:W-:-:S02]  /*116c0*/  SHF.R.W.U32 R37, R8, 0xb, R8 ;  /* 0x0000000b08257819 */ /* 0x000fc40000001e08 */
[----:B------:R-:W-:Y:S02]  /*116d0*/  SHF.R.W.U32 R34, R8, 0x19, R8 ;  /* 0x0000001908227819 */ /* 0x000fe40000001e08 */
[----:B------:R-:W-:Y:S02]  /*116e0*/  SHF.R.W.U32 R24, R31, 0x16, R31 ;  /* 0x000000161f187819 */ /* 0x000fe40000001e1f */
[----:B------:R-:W-:Y:S02]  /*116f0*/  LOP3.LUT R28, R34, R37, R28, 0x96, !PT ;  /* 0x00000025221c7212 */ /* 0x000fe400078e961c */
[----:B------:R-:W-:Y:S02]  /*11700*/  LOP3.LUT R34, R25, R8, R9, 0xb8, !PT ;  /* 0x0000000819227212 */ /* 0x000fe400078eb809 */
[----:B------:R-:W-:Y:S02]  /*11710*/  LOP3.LUT R35, R24, R35, R10, 0x96, !PT ;  /* 0x0000002318237212 */ /* 0x000fe400078e960a */
[----:B------:R-:W-:-:S02]  /*11720*/  IADD3 R37, PT, PT, R28, R34, R11 ;  /* 0x000000221c257210 */ /* 0x000fc40007ffe00b */
[----:B------:R-:W-:-:S03]  /*11730*/  LOP3.LUT R43, R42, R43, R31, 0xe8, !PT ;  /* 0x0000002b2a2b7212 */ /* 0x000fc600078ee81f */
[----:B------:R-:W-:Y:S01]  /*11740*/  IMAD.IADD R37, R37, 0x1, R22 ;  /* 0x0000000125257824 */ /* 0x000fe200078e0216 */
[----:B------:R-:W-:-:S04]  /*11750*/  IADD3 R30, PT, PT, R35, R30, R43 ;  /* 0x0000001e231e7210 */ /* 0x000fc80007ffe02b */
[----:B------:R-:W-:Y:S01]  /*11760*/  LOP3.LUT R24, R37, 0x80000000, RZ, 0x3c, !PT ;  /* 0x8000000025187812 */ /* 0x000fe200078e3cff */
[C---:B------:R-:W-:Y:S01]  /*11770*/  IMAD.IADD R7, R30.reuse, 0x1, R7 ;  /* 0x000000011e077824 */ /* 0x040fe200078e0207 */
[C-C-:B------:R-:W-:Y:S02]  /*11780*/  SHF.R.W.U32 R10, R30.reuse, 0x2, R30.reuse ;  /* 0x000000021e0a7819 */ /* 0x140fe40000001e1e */
[C---:B------:R-:W-:Y:S01]  /*11790*/  SHF.R.W.U32 R35, R30.reuse, 0xd, R30 ;  /* 0x0000000d1e237819 */ /* 0x040fe20000001e1e */
[----:B------:R-:W-:Y:S01]  /*117a0*/  IMAD.IADD R37, R7, 0x1, R24 ;  /* 0x0000000107257824 */ /* 0x000fe200078e0218 */
[--C-:B------:R-:W-:Y:S02]  /*117b0*/  SHF.R.W.U32 R22, R30, 0x16, R30.reuse ;  /* 0x000000161e167819 */ /* 0x100fe40000001e1e */
[----:B------:R-:W-:Y:S02]  /*117c0*/  LOP3.LUT R42, R31, R42, R30, 0xe8, !PT ;  /* 0x0000002a1f2a7212 */ /* 0x000fe400078ee81e */
[----:B------:R-:W-:-:S02]  /*117d0*/  SHF.R.W.U32 R28, R37, 0x6, R37 ;  /* 0x00000006251c7819 */ /* 0x000fc40000001e25 */
[C-C-:B------:R-:W-:Y:S02]  /*117e0*/  SHF.R.W.U32 R39, R37.reuse, 0xb, R37.reuse ;  /* 0x0000000b25277819 */ /* 0x140fe40000001e25 */
[----:B------:R-:W-:Y:S02]  /*117f0*/  SHF.R.W.U32 R34, R37, 0x19, R37 ;  /* 0x0000001925227819 */ /* 0x000fe40000001e25 */
[----:B------:R-:W-:Y:S02]  /*11800*/  LOP3.LUT R35, R22, R35, R10, 0x96, !PT ;  /* 0x0000002316237212 */ /* 0x000fe400078e960a */
[----:B------:R-:W-:Y:S02]  /*11810*/  LOP3.LUT R28, R34, R39, R28, 0x96, !PT ;  /* 0x00000027221c7212 */ /* 0x000fe400078e961c */
[----:B------:R-:W-:Y:S02]  /*11820*/  LOP3.LUT R10, R9, R37, R8, 0xb8, !PT ;  /* 0x00000025090a7212 */ /* 0x000fe400078eb808 */
[----:B------:R-:W-:-:S02]  /*11830*/  IADD3 R35, PT, PT, R35, R26, R42 ;  /* 0x0000001a23237210 */ /* 0x000fc40007ffe02a */
[----:B------:R-:W-:Y:S02]  /*11840*/  IADD3 R10, PT, PT, R28, R10, R25 ;  /* 0x0000000a1c0a7210 */ /* 0x000fe40007ffe019 */
[C-C-:B------:R-:W-:Y:S01]  /*11850*/  SHF.R.W.U32 R22, R35.reuse, 0x16, R35.reuse ;  /* 0x0000001623167819 */ /* 0x140fe20000001e23 */
[C---:B------:R-:W-:Y:S01]  /*11860*/  IMAD.IADD R6, R35.reuse, 0x1, R6 ;  /* 0x0000000123067824 */ /* 0x040fe200078e0206 */
[----:B------:R-:W-:Y:S01]  /*11870*/  LOP3.LUT R31, R30, R31, R35, 0xe8, !PT ;  /* 0x0000001f1e1f7212 */ /* 0x000fe200078ee823 */
[----:B------:R-:W-:Y:S01]  /*11880*/  IMAD.IADD R39, R10, 0x1, R23 ;  /* 0x000000010a277824 */ /* 0x000fe200078e0217 */
[C-C-:B------:R-:W-:Y:S02]  /*11890*/  SHF.R.W.U32 R10, R35.reuse, 0x2, R35.reuse ;  /* 0x00000002230a7819 */ /* 0x140fe40000001e23 */
[----:B------:R-:W-:Y:S01]  /*118a0*/  SHF.R.W.U32 R23, R35, 0xd, R35 ;  /* 0x0000000d23177819 */ /* 0x000fe20000001e23 */
[----:B------:R-:W-:-:S03]  /*118b0*/  IMAD.IADD R26, R6, 0x1, R39 ;  /* 0x00000001061a7824 */ /* 0x000fc600078e0227 */
[----:B------:R-:W-:Y:S02]  /*118c0*/  LOP3.LUT R10, R22, R23, R10, 0x96, !PT ;  /* 0x00000017160a7212 */ /* 0x000fe400078e960a */
[C-C-:B------:R-:W-:Y:S02]  /*118d0*/  SHF.R.W.U32 R28, R26.reuse, 0x6, R26.reuse ;  /* 0x000000061a1c7819 */ /* 0x140fe40000001e1a */
[C-C-:B------:R-:W-:Y:S02]  /*118e0*/  SHF.R.W.U32 R41, R26.reuse, 0xb, R26.reuse ;  /* 0x0000000b1a297819 */ /* 0x140fe40000001e1a */
[----:B------:R-:W-:Y:S02]  /*118f0*/  SHF.R.W.U32 R34, R26, 0x19, R26 ;  /* 0x000000191a227819 */ /* 0x000fe40000001e1a */
[----:B------:R-:W-:Y:S02]  /*11900*/  LOP3.LUT R22, R8, R26, R37, 0xb8, !PT ;  /* 0x0000001a08167212 */ /* 0x000fe400078eb825 */
[----:B------:R-:W-:-:S02]  /*11910*/  LOP3.LUT R28, R34, R41, R28, 0x96, !PT ;  /* 0x00000029221c7212 */ /* 0x000fc400078e961c */
[----:B------:R-:W-:Y:S02]  /*11920*/  IADD3 R10, PT, PT, R10, R27, R31 ;  /* 0x0000001b0a0a7210 */ /* 0x000fe40007ffe01f */
[----:B------:R-:W-:Y:S02]  /*11930*/  IADD3 R23, PT, PT, R28, R22, R9 ;  /* 0x000000161c177210 */ /* 0x000fe40007ffe009 */
[C---:B------:R-:W-:Y:S01]  /*11940*/  SHF.R.W.U32 R22, R10.reuse, 0x16, R10 ;  /* 0x000000160a167819 */ /* 0x040fe20000001e0a */
[C---:B------:R-:W-:Y:S02]  /*11950*/  IMAD.IADD R5, R10.reuse, 0x1, R5 ;  /* 0x000000010a057824 */ /* 0x040fe400078e0205 */
[----:B------:R-:W-:Y:S01]  /*11960*/  IMAD.IADD R28, R23, 0x1, R18 ;  /* 0x00000001171c7824 */ /* 0x000fe200078e0212 */
[C-C-:B------:R-:W-:Y:S02]  /*11970*/  SHF.R.W.U32 R18, R10.reuse, 0x2, R10.reuse ;  /* 0x000000020a127819 */ /* 0x140fe40000001e0a */
[----:B------:R-:W-:Y:S01]  /*11980*/  SHF.R.W.U32 R23, R10, 0xd, R10 ;  /* 0x0000000d0a177819 */ /* 0x000fe20000001e0a */
[----:B------:R-:W-:Y:S01]  /*11990*/  IMAD.IADD R27, R5, 0x1, R28 ;  /* 0x00000001051b7824 */ /* 0x000fe200078e021c */
[----:B------:R-:W-:-:S02]  /*119a0*/  LOP3.LUT R10, R35, R30, R10, 0xe8, !PT ;  /* 0x0000001e230a7212 */ /* 0x000fc400078ee80a */
[----:B------:R-:W-:Y:S02]  /*119b0*/  LOP3.LUT R18, R22, R23, R18, 0x96, !PT ;  /* 0x0000001716127212 */ /* 0x000fe400078e9612 */
[C-C-:B------:R-:W-:Y:S02]  /*119c0*/  SHF.R.W.U32 R31, R27.reuse, 0x6, R27.reuse ;  /* 0x000000061b1f7819 */ /* 0x140fe40000001e1b */
[C-C-:B------:R-:W-:Y:S02]  /*119d0*/  SHF.R.W.U32 R34, R27.reuse, 0xb, R27.reuse ;  /* 0x0000000b1b227819 */ /* 0x140fe40000001e1b */
[----:B------:R-:W-:Y:S02]  /*119e0*/  SHF.R.W.U32 R36, R27, 0x19, R27 ;  /* 0x000000191b247819 */ /* 0x000fe40000001e1b */
[----:B------:R-:W-:Y:S02]  /*119f0*/  LOP3.LUT R22, R37, R27, R26, 0xb8, !PT ;  /* 0x0000001b25167212 */ /* 0x000fe400078eb81a */
[----:B------:R-:W-:-:S02]  /*11a00*/  LOP3.LUT R31, R36, R34, R31, 0x96, !PT ;  /* 0x00000022241f7212 */ /* 0x000fc400078e961f */
[----:B------:R-:W-:Y:S02]  /*11a10*/  IADD3 R29, PT, PT, R18, R29, R10 ;  /* 0x0000001d121d7210 */ /* 0x000fe40007ffe00a */
[----:B------:R-:W-:-:S03]  /*11a20*/  IADD3 R22, PT, PT, R31, R22, R8 ;  /* 0x000000161f167210 */ /* 0x000fc60007ffe008 */
[----:B------:R-:W-:Y:S02]  /*11a30*/  IMAD.IADD R4, R4, 0x1, R29 ;  /* 0x0000000104047824 */ /* 0x000fe400078e021d */
[----:B------:R-:W-:-:S03]  /*11a40*/  IMAD.IADD R29, R22, 0x1, R19 ;  /* 0x00000001161d7824 */ /* 0x000fc600078e0213 */
[C-C-:B------:R-:W-:Y:S01]  /*11a50*/  SHF.R.W.U32 R10, R4.reuse, 0x2, R4.reuse ;  /* 0x00000002040a7819 */ /* 0x140fe20000001e04 */
[C---:B------:R-:W-:Y:S01]  /*11a60*/  IMAD.IADD R22, R4.reuse, 0x1, R29 ;  /* 0x0000000104167824 */ /* 0x040fe200078e021d */
[C-C-:B------:R-:W-:Y:S02]  /*11a70*/  SHF.R.W.U32 R19, R4.reuse, 0xd, R4.reuse ;  /* 0x0000000d04137819 */ /* 0x140fe40000001e04 */
[----:B------:R-:W-:Y:S02]  /*11a80*/  SHF.R.W.U32 R18, R4, 0x16, R4 ;  /* 0x0000001604127819 */ /* 0x000fe40000001e04 */
        /* <DEDUP_REMOVED lines=8> */
[----:B------:R-:W-:-:S03]  /*11b10*/  IADD3 R19, PT, PT, R19, R24, R10 ;  /* 0x0000001813137210 */ /* 0x000fc60007ffe00a */
[----:B------:R-:W-:Y:S01]  /*11b20*/  IMAD.IADD R24, R23, 0x1, R20 ;  /* 0x0000000117187824 */ /* 0x000fe200078e0214 */
        /* <DEDUP_REMOVED lines=31> */
[--C-:B------:R-:W-:Y:S02]  /*11d20*/  SHF.R.W.U32 R18, R21, 0x16, R21.reuse ;  /* 0x0000001615127819 */ /* 0x100fe40000001e15 */
[----:B------:R-:W-:Y:S02]  /*11d30*/  LOP3.LUT R19, R10, R19, R21, 0xe8, !PT ;  /* 0x000000130a137212 */ /* 0x000fe400078ee815 */
[C-C-:B------:R-:W-:Y:S02]  /*11d40*/  SHF.R.W.U32 R28, R27.reuse, 0x6, R27.reuse ;  /* 0x000000061b1c7819 */ /* 0x140fe40000001e1b */
[----:B------:R-:W-:-:S02]  /*11d50*/  SHF.R.W.U32 R37, R27, 0xb, R27 ;  /* 0x0000000b1b257819 */ /* 0x000fc40000001e1b */
[----:B------:R-:W-:Y:S02]  /*11d60*/  SHF.R.W.U32 R30, R27, 0x19, R27 ;  /* 0x000000191b1e7819 */ /* 0x000fe40000001e1b */
[----:B------:R-:W-:Y:S02]  /*11d70*/  LOP3.LUT R12, R18, R23, R12, 0x96, !PT ;  /* 0x00000017120c7212 */ /* 0x000fe400078e960c */
[----:B------:R-:W-:Y:S02]  /*11d80*/  LOP3.LUT R37, R30, R37, R28, 0x96, !PT ;  /* 0x000000251e257212 */ /* 0x000fe400078e961c */
[----:B------:R-:W-:Y:S02]  /*11d90*/  LOP3.LUT R28, R31, R27, R26, 0xb8, !PT ;  /* 0x0000001b1f1c7212 */ /* 0x000fe400078eb81a */
[----:B------:R-:W-:Y:S02]  /*11da0*/  IADD3 R12, PT, PT, R12, R29, R19 ;  /* 0x0000001d0c0c7210 */ /* 0x000fe40007ffe013 */
[----:B------:R-:W-:-:S02]  /*11db0*/  IADD3 R28, PT, PT, R37, R28, R22 ;  /* 0x0000001c251c7210 */ /* 0x000fc40007ffe016 */
[C-C-:B------:R-:W-:Y:S02]  /*11dc0*/  SHF.R.W.U32 R18, R12.reuse, 0xd, R12.reuse ;  /* 0x0000000d0c127819 */ /* 0x140fe40000001e0c */
[--C-:B------:R-:W-:Y:S01]  /*11dd0*/  SHF.R.W.U32 R19, R12, 0x16, R12.reuse ;  /* 0x000000160c137819 */ /* 0x100fe20000001e0c */
[----:B------:R-:W-:Y:S01]  /*11de0*/  IMAD.IADD R23, R28, 0x1, R13 ;  /* 0x000000011c177824 */ /* 0x000fe200078e020d */
[C-C-:B------:R-:W-:Y:S02]  /*11df0*/  SHF.R.W.U32 R13, R12.reuse, 0x2, R12.reuse ;  /* 0x000000020c0d7819 */ /* 0x140fe40000001e0c */
[----:B------:R-:W-:Y:S01]  /*11e00*/  LOP3.LUT R10, R21, R10, R12, 0xe8, !PT ;  /* 0x0000000a150a7212 */ /* 0x000fe200078ee80c */
[----:B------:R-:W-:Y:S01]  /*11e10*/  IMAD.IADD R22, R12, 0x1, R23 ;  /* 0x000000010c167824 */ /* 0x000fe200078e0217 */
[----:B------:R-:W-:-:S04]  /*11e20*/  LOP3.LUT R13, R19, R18, R13, 0x96, !PT ;  /* 0x00000012130d7212 */ /* 0x000fc800078e960d */
[C-C-:B------:R-:W-:Y:S02]  /*11e30*/  SHF.R.W.U32 R28, R22.reuse, 0x6, R22.reuse ;  /* 0x00000006161c7819 */ /* 0x140fe40000001e16 */
[C-C-:B------:R-:W-:Y:S02]  /*11e40*/  SHF.R.W.U32 R29, R22.reuse, 0xb, R22.reuse ;  /* 0x0000000b161d7819 */ /* 0x140fe40000001e16 */
[----:B------:R-:W-:Y:S02]  /*11e50*/  SHF.R.W.U32 R30, R22, 0x19, R22 ;  /* 0x00000019161e7819 */ /* 0x000fe40000001e16 */
[----:B------:R-:W-:Y:S02]  /*11e60*/  IADD3 R13, PT, PT, R13, R24, R10 ;  /* 0x000000180d0d7210 */ /* 0x000fe40007ffe00a */
[----:B------:R-:W-:Y:S02]  /*11e70*/  LOP3.LUT R28, R30, R29, R28, 0x96, !PT ;  /* 0x0000001d1e1c7212 */ /* 0x000fe400078e961c */
[----:B------:R-:W-:-:S02]  /*11e80*/  LOP3.LUT R29, R26, R22, R27, 0xb8, !PT ;  /* 0x000000161a1d7212 */ /* 0x000fc400078eb81b */
[C---:B------:R-:W-:Y:S02]  /*11e90*/  SHF.R.W.U32 R19, R13.reuse, 0xd, R13 ;  /* 0x0000000d0d137819 */ /* 0x040fe40000001e0d */
[----:B------:R-:W-:Y:S02]  /*11ea0*/  IADD3 R29, PT, PT, R28, R29, R31 ;  /* 0x0000001d1c1d7210 */ /* 0x000fe40007ffe01f */
[--C-:B------:R-:W-:Y:S02]  /*11eb0*/  SHF.R.W.U32 R10, R13, 0x16, R13.reuse ;  /* 0x000000160d0a7819 */ /* 0x100fe40000001e0d */
[--C-:B------:R-:W-:Y:S01]  /*11ec0*/  LOP3.LUT R21, R12, R21, R13.reuse, 0xe8, !PT ;  /* 0x000000150c157212 */ /* 0x100fe200078ee80d */
[----:B------:R-:W-:Y:S01]  /*11ed0*/  IMAD.IADD R24, R29, 0x1, R2 ;  /* 0x000000011d187824 */ /* 0x000fe200078e0202 */
[----:B------:R-:W-:-:S03]  /*11ee0*/  SHF.R.W.U32 R2, R13, 0x2, R13 ;  /* 0x000000020d027819 */ /* 0x000fc60000001e0d */
        /* <DEDUP_REMOVED lines=8> */
[----:B------:R-:W-:Y:S02]  /*11f70*/  SHF.R.W.U32 R10, R2, 0xd, R2 ;  /* 0x0000000d020a7819 */ /* 0x000fe40000001e02 */
[----:B------:R-:W-:Y:S02]  /*11f80*/  IADD3 R18, PT, PT, R31, R18, R26 ;  /* 0x000000121f127210 */ /* 0x000fe40007ffe01a */
[----:B------:R-:W-:-:S03]  /*11f90*/  LOP3.LUT R12, R13, R12, R2, 0xe8, !PT ;  /* 0x0000000c0d0c7212 */ /* 0x000fc600078ee802 */
[----:B------:R-:W-:Y:S01]  /*11fa0*/  IMAD.IADD R21, R18, 0x1, R3 ;  /* 0x0000000112157824 */ /* 0x000fe200078e0203 */
[C-C-:B------:R-:W-:Y:S02]  /*11fb0*/  SHF.R.W.U32 R3, R2.reuse, 0x2, R2.reuse ;  /* 0x0000000202037819 */ /* 0x140fe40000001e02 */
[C---:B------:R-:W-:Y:S01]  /*11fc0*/  SHF.R.W.U32 R18, R2.reuse, 0x16, R2 ;  /* 0x0000001602127819 */ /* 0x040fe20000001e02 */
[----:B------:R-:W-:-:S03]  /*11fd0*/  IMAD.IADD R26, R2, 0x1, R21 ;  /* 0x00000001021a7824 */ /* 0x000fc600078e0215 */
[----:B------:R-:W-:Y:S02]  /*11fe0*/  LOP3.LUT R3, R18, R10, R3, 0x96, !PT ;  /* 0x0000000a12037212 */ /* 0x000fe400078e9603 */
[C-C-:B------:R-:W-:Y:S02]  /*11ff0*/  SHF.R.W.U32 R19, R26.reuse, 0x6, R26.reuse ;  /* 0x000000061a137819 */ /* 0x140fe40000001e1a */
[C-C-:B------:R-:W-:Y:S02]  /*12000*/  SHF.R.W.U32 R28, R26.reuse, 0xb, R26.reuse ;  /* 0x0000000b1a1c7819 */ /* 0x140fe40000001e1a */
[----:B------:R-:W-:-:S04]  /*12010*/  SHF.R.W.U32 R30, R26, 0x19, R26 ;  /* 0x000000191a1e7819 */ /* 0x000fc80000001e1a */
[----:B------:R-:W-:Y:S02]  /*12020*/  LOP3.LUT R28, R30, R28, R19, 0x96, !PT ;  /* 0x0000001c1e1c7212 */ /* 0x000fe400078e9613 */
[----:B------:R-:W-:-:S04]  /*12030*/  LOP3.LUT R19, R22, R26, R29, 0xb8, !PT ;  /* 0x0000001a16137212 */ /* 0x000fc800078eb81d */
        /* <DEDUP_REMOVED lines=27> */
[----:B------:R-:W-:Y:S01]  /*121f0*/  LOP3.LUT R14, R20, R15, R14, 0x96, !PT ;  /* 0x0000000f140e7212 */ /* 0x000fe200078e960e */
[----:B------:R-:W0:Y:S01]  /*12200*/  LDS.64 R2, [R32+0x88] ;  /* 0x0000880020027984 */ /* 0x000e220000000a00 */
[----:B------:R-:W-:-:S02]  /*12210*/  LOP3.LUT R15, R26, R22, R27, 0xb8, !PT ;  /* 0x000000161a0f7212 */ /* 0x000fc400078eb81b */
[C---:B------:R-:W-:Y:S02]  /*12220*/  SHF.R.W.U32 R12, R13.reuse, 0x2, R13 ;  /* 0x000000020d0c7819 */ /* 0x040fe40000001e0d */
[----:B------:R-:W-:Y:S02]  /*12230*/  IADD3 R14, PT, PT, R14, R15, R29 ;  /* 0x0000000f0e0e7210 */ /* 0x000fe40007ffe01d */
[C-C-:B------:R-:W-:Y:S02]  /*12240*/  SHF.R.W.U32 R15, R13.reuse, 0xd, R13.reuse ;  /* 0x0000000d0d0f7819 */ /* 0x140fe40000001e0d */
[--C-:B------:R-:W-:Y:S01]  /*12250*/  LOP3.LUT R19, R10, R19, R13.reuse, 0xe8, !PT ;  /* 0x000000130a137212 */ /* 0x100fe200078ee80d */
[----:B------:R-:W-:Y:S01]  /*12260*/  VIADD R24, R14, UR56 ;  /* 0x000000380e187c36 */ /* 0x000fe20008000000 */
[----:B------:R-:W-:-:S03]  /*12270*/  SHF.R.W.U32 R14, R13, 0x16, R13 ;  /* 0x000000160d0e7819 */ /* 0x000fc60000001e0d */
[----:B------:R-:W-:Y:S01]  /*12280*/  IMAD.IADD R29, R13, 0x1, R24 ;  /* 0x000000010d1d7824 */ /* 0x000fe200078e0218 */
[----:B------:R-:W-:-:S04]  /*12290*/  LOP3.LUT R12, R14, R15, R12, 0x96, !PT ;  /* 0x0000000f0e0c7212 */ /* 0x000fc800078e960c */
[C-C-:B------:R-:W-:Y:S02]  /*122a0*/  SHF.R.W.U32 R20, R29.reuse, 0x6, R29.reuse ;  /* 0x000000061d147819 */ /* 0x140fe40000001e1d */
[C-C-:B------:R-:W-:Y:S02]  /*122b0*/  SHF.R.W.U32 R31, R29.reuse, 0xb, R29.reuse ;  /* 0x0000000b1d1f7819 */ /* 0x140fe40000001e1d */
[----:B------:R-:W-:-:S04]  /*122c0*/  SHF.R.W.U32 R28, R29, 0x19, R29 ;  /* 0x000000191d1c7819 */ /* 0x000fc80000001e1d */
[----:B------:R-:W-:Y:S02]  /*122d0*/  LOP3.LUT R31, R28, R31, R20, 0x96, !PT ;  /* 0x0000001f1c1f7212 */ /* 0x000fe400078e9614 */
[----:B------:R-:W-:-:S04]  /*122e0*/  LOP3.LUT R20, R27, R29, R22, 0xb8, !PT ;  /* 0x0000001d1b147212 */ /* 0x000fc800078eb816 */
[----:B------:R-:W-:Y:S02]  /*122f0*/  IADD3 R31, PT, PT, R31, R20, R26 ;  /* 0x000000141f1f7210 */ /* 0x000fe40007ffe01a */
[----:B------:R-:W-:-:S03]  /*12300*/  IADD3 R20, PT, PT, R12, R21, R19 ;  /* 0x000000150c147210 */ /* 0x000fc60007ffe013 */
[----:B------:R-:W-:Y:S01]  /*12310*/  VIADD R31, R31, UR57 ;  /* 0x000000391f1f7c36 */ /* 0x000fe20008000000 */
        /* <DEDUP_REMOVED lines=13> */
[----:B------:R-:W-:Y:S02]  /*123f0*/  SHF.R.W.U32 R10, R15, 0x2, R15 ;  /* 0x000000020f0a7819 */ /* 0x000fe40000001e0f */
[----:B0-----:R-:W-:Y:S02]  /*12400*/  IADD3 R14, PT, PT, R3, UR58, R19 ;  /* 0x0000003a030e7c10 */ /* 0x001fe4000fffe013 */
[C-C-:B------:R-:W-:Y:S02]  /*12410*/  SHF.R.W.U32 R19, R15.reuse, 0xd, R15.reuse ;  /* 0x0000000d0f137819 */ /* 0x140fe40000001e0f */
[C-C-:B------:R-:W-:Y:S01]  /*12420*/  SHF.R.W.U32 R12, R15.reuse, 0x16, R15.reuse ;  /* 0x000000160f0c7819 */ /* 0x140fe20000001e0f */
[----:B------:R-:W-:Y:S01]  /*12430*/  IMAD.IADD R18, R15, 0x1, R14 ;  /* 0x000000010f127824 */ /* 0x000fe200078e020e */
[----:B------:R-:W-:Y:S02]  /*12440*/  LOP3.LUT R13, R20, R13, R15, 0xe8, !PT ;  /* 0x0000000d140d7212 */ /* 0x000fe400078ee80f */
[----:B------:R-:W-:-:S02]  /*12450*/  LOP3.LUT R10, R12, R19, R10, 0x96, !PT ;  /* 0x000000130c0a7212 */ /* 0x000fc400078e960a */
[C-C-:B------:R-:W-:Y:S02]  /*12460*/  SHF.R.W.U32 R21, R18.reuse, 0x6, R18.reuse ;  /* 0x0000000612157819 */ /* 0x140fe40000001e12 */
[C-C-:B------:R-:W-:Y:S02]  /*12470*/  SHF.R.W.U32 R28, R18.reuse, 0xb, R18.reuse ;  /* 0x0000000b121c7819 */ /* 0x140fe40000001e12 */
[----:B------:R-:W-:Y:S02]  /*12480*/  SHF.R.W.U32 R27, R18, 0x19, R18 ;  /* 0x00000019121b7819 */ /* 0x000fe40000001e12 */
[----:B------:R-:W-:Y:S02]  /*12490*/  IADD3 R23, PT, PT, R10, R23, R13 ;  /* 0x000000170a177210 */ /* 0x000fe40007ffe00d */
[----:B------:R-:W-:Y:S02]  /*124a0*/  LOP3.LUT R21, R27, R28, R21, 0x96, !PT ;  /* 0x0000001c1b157212 */ /* 0x000fe400078e9615 */
[----:B------:R-:W-:-:S02]  /*124b0*/  LOP3.LUT R27, R29, R18, R26, 0xb8, !PT ;  /* 0x000000121d1b7212 */ /* 0x000fc400078eb81a */
[--C-:B------:R-:W-:Y:S02]  /*124c0*/  SHF.R.W.U32 R30, R3, 0x11, R3.reuse ;  /* 0x00000011031e7819 */ /* 0x100fe40000001e03 */
[----:B------:R-:W-:Y:S02]  /*124d0*/  IADD3 R21, PT, PT, R21, R27, R22 ;  /* 0x0000001b15157210 */ /* 0x000fe40007ffe016 */
[----:B------:R-:W-:Y:S02]  /*124e0*/  SHF.R.W.U32 R35, R3, 0x13, R3 ;  /* 0x0000001303237819 */ /* 0x000fe40000001e03 */
[----:B------:R-:W-:Y:S02]  /*124f0*/  IADD3 R12, PT, PT, R2, UR59, R21 ;  /* 0x0000003b020c7c10 */ /* 0x000fe4000fffe015 */
[----:B------:R-:W-:Y:S02]  /*12500*/  SHF.R.U32.HI R34, RZ, 0xa, R3 ;  /* 0x0000000aff227819 */ /* 0x000fe40000011603 */
[C-C-:B------:R-:W-:Y:S01]  /*12510*/  SHF.R.W.U32 R10, R23.reuse, 0x2, R23.reuse ;  /* 0x00000002170a7819 */ /* 0x140fe20000001e17 */
[C---:B------:R-:W-:Y:S01]  /*12520*/  IMAD.IADD R13, R23.reuse, 0x1, R12 ;  /* 0x00000001170d7824 */ /* 0x040fe200078e020c */
[----:B------:R-:W-:-:S02]  /*12530*/  SHF.R.W.U32 R19, R23, 0xd, R23 ;  /* 0x0000000d17137819 */ /* 0x000fc40000001e17 */
[----:B------:R-:W-:Y:S02]  /*12540*/  SHF.R.W.U32 R21, R23, 0x16, R23 ;  /* 0x0000001617157819 */ /* 0x000fe40000001e17 */
        /* <DEDUP_REMOVED lines=8> */
[----:B------:R-:W-:Y:S02]  /*125d0*/  LOP3.LUT R20, R15, R20, R23, 0xe8, !PT ;  /* 0x000000140f147212 */ /* 0x000fe400078ee817 */
[----:B------:R-:W-:Y:S02]  /*125e0*/  IADD3 R10, PT, PT, R22, R10, R29 ;  /* 0x0000000a160a7210 */ /* 0x000fe40007ffe01d */
[----:B------:R-:W-:Y:S02]  /*125f0*/  IADD3 R24, PT, PT, R19, R24, R20 ;  /* 0x0000001813187210 */ /* 0x000fe40007ffe014 */
[----:B------:R-:W-:-:S02]  /*12600*/  IADD3 R19, PT, PT, R21, UR60, R10 ;  /* 0x0000003c15137c10 */ /* 0x000fc4000fffe00a */
[C-C-:B------:R-:W-:Y:S02]  /*12610*/  SHF.R.W.U32 R10, R24.reuse, 0x2, R24.reuse ;  /* 0x00000002180a7819 */ /* 0x140fe40000001e18 */
[C-C-:B------:R-:W-:Y:S01]  /*12620*/  SHF.R.W.U32 R21, R24.reuse, 0xd, R24.reuse ;  /* 0x0000000d18157819 */ /* 0x140fe20000001e18 */
[C---:B------:R-:W-:Y:S01]  /*12630*/  IMAD.IADD R20, R24.reuse, 0x1, R19 ;  /* 0x0000000118147824 */ /* 0x040fe200078e0213 */
[----:B------:R-:W-:Y:S02]  /*12640*/  SHF.R.W.U32 R22, R24, 0x16, R24 ;  /* 0x0000001618167819 */ /* 0x000fe40000001e18 */
[----:B------:R-:W-:Y:S02]  /*12650*/  SHF.R.W.U32 R28, R2, 0x11, R2 ;  /* 0x00000011021c7819 */ /* 0x000fe40000001e02 */
[----:B------:R-:W-:Y:S02]  /*12660*/  LOP3.LUT R10, R22, R21, R10, 0x96, !PT ;  /* 0x00000015160a7212 */ /* 0x000fe400078e960a */
[----:B------:R-:W-:-:S02]  /*12670*/  SHF.R.W.U32 R21, R20, 0x6, R20 ;  /* 0x0000000614157819 */ /* 0x000fc40000001e14 */
[C-C-:B------:R-:W-:Y:S02]  /*12680*/  SHF.R.W.U32 R22, R20.reuse, 0xb, R20.reuse ;  /* 0x0000000b14167819 */ /* 0x140fe40000001e14 */
[----:B------:R-:W-:Y:S02]  /*12690*/  SHF.R.W.U32 R27, R20, 0x19, R20 ;  /* 0x00000019141b7819 */ /* 0x000fe40000001e14 */
[--C-:B------:R-:W-:Y:S02]  /*126a0*/  SHF.R.W.U32 R29, R2, 0x13, R2.reuse ;  /* 0x00000013021d7819 */ /* 0x100fe40000001e02 */
[----:B------:R-:W-:Y:S02]  /*126b0*/  LOP3.LUT R21, R27, R22, R21, 0x96, !PT ;  /* 0x000000161b157212 */ /* 0x000fe400078e9615 */
[----:B------:R-:W-:Y:S02]  /*126c0*/  SHF.R.U32.HI R34, RZ, 0xa, R2 ;  /* 0x0000000aff227819 */ /* 0x000fe40000011602 */
[----:B------:R-:W-:-:S02]  /*126d0*/  LOP3.LUT R22, R18, R20, R13, 0xb8, !PT ;  /* 0x0000001412167212 */ /* 0x000fc400078eb80d */
[----:B------:R-:W-:Y:S02]  /*126e0*/  SHF.R.U32.HI R27, RZ, 0xa, R3 ;  /* 0x0000000aff1b7819 */ /* 0x000fe40000011603 */
[----:B------:R-:W-:Y:S02]  /*126f0*/  LOP3.LUT R34, R29, R34, R28, 0x96, !PT ;  /* 0x000000221d227212 */ /* 0x000fe400078e961c */
[----:B------:R-:W-:Y:S02]  /*12700*/  LOP3.LUT R15, R23, R15, R24, 0xe8, !PT ;  /* 0x0000000f170f7212 */ /* 0x000fe400078ee818 */
[----:B------:R-:W-:Y:S02]  /*12710*/  IADD3 R21, PT, PT, R21, R22, R26 ;  /* 0x0000001615157210 */ /* 0x000fe40007ffe01a */
[----:B------:R-:W-:Y:S02]  /*12720*/  LOP3.LUT R27, R35, R27, R30, 0x96, !PT ;  /* 0x0000001b231b7212 */ /* 0x000fe400078e961e */
[----:B------:R-:W-:-:S02]  /*12730*/  IADD3 R31, PT, PT, R10, R31, R15 ;  /* 0x0000001f0a1f7210 */ /* 0x000fc40007ffe00f */
[----:B------:R-:W-:Y:S01]  /*12740*/  IADD3 R35, PT, PT, R34, UR6, R21 ;  /* 0x0000000622237c10 */ /* 0x000fe2000fffe015 */
[----:B------:R-:W0:Y:S01]  /*12750*/  LDCU.64 UR6, c[0x3][0x48] ;  /* 0x00c00900ff0677ac */ /* 0x000e220008000a00 */
[----:B------:R-:W-:Y:S01]  /*12760*/  VIADD R10, R27, 0x80000000 ;  /* 0x800000001b0a7836 */ /* 0x000fe20000000000 */
[C---:B------:R-:W-:Y:S02]  /*12770*/  SHF.R.W.U32 R15, R31.reuse, 0x2, R31 ;  /* 0x000000021f0f7819 */ /* 0x040fe40000001e1f */
[C---:B------:R-:W-:Y:S01]  /*12780*/  IMAD.IADD R21, R31.reuse, 0x1, R35 ;  /* 0x000000011f157824 */ /* 0x040fe200078e0223 */
[----:B------:R-:W-:Y:S02]  /*12790*/  SHF.R.W.U32 R22, R31, 0xd, R31 ;  /* 0x0000000d1f167819 */ /* 0x000fe40000001e1f */
[----:B------:R-:W-:Y:S02]  /*127a0*/  SHF.R.W.U32 R30, R10, 0x11, R10 ;  /* 0x000000110a1e7819 */ /* 0x000fe40000001e0a */
[----:B------:R-:W-:-:S02]  /*127b0*/  SHF.R.W.U32 R27, R21, 0x6, R21 ;  /* 0x00000006151b7819 */ /* 0x000fc40000001e15 */
[C-C-:B------:R-:W-:Y:S02]  /*127c0*/  SHF.R.W.U32 R28, R21.reuse, 0xb, R21.reuse ;  /* 0x0000000b151c7819 */ /* 0x140fe40000001e15 */
[----:B------:R-:W-:Y:S02]  /*127d0*/  SHF.R.W.U32 R29, R21, 0x19, R21 ;  /* 0x00000019151d7819 */ /* 0x000fe40000001e15 */
[--C-:B------:R-:W-:Y:S02]  /*127e0*/  SHF.R.W.U32 R37, R10, 0x13, R10.reuse ;  /* 0x000000130a257819 */ /* 0x100fe40000001e0a */
[----:B------:R-:W-:Y:S02]  /*127f0*/  LOP3.LUT R27, R29, R28, R27, 0x96, !PT ;  /* 0x0000001c1d1b7212 */ /* 0x000fe400078e961b */
[----:B------:R-:W-:Y:S02]  /*12800*/  SHF.R.W.U32 R26, R31, 0x16, R31 ;  /* 0x000000161f1a7819 */ /* 0x000fe40000001e1f */
[----:B------:R-:W-:-:S02]  /*12810*/  SHF.R.U32.HI R36, RZ, 0xa, R10 ;  /* 0x0000000aff247819 */ /* 0x000fc4000001160a */
[----:B------:R-:W-:Y:S02]  /*12820*/  LOP3.LUT R28, R13, R21, R20, 0xb8, !PT ;  /* 0x000000150d1c7212 */ /* 0x000fe400078eb814 */
[----:B------:R-:W-:Y:S02]  /*12830*/  LOP3.LUT R15, R26, R22, R15, 0x96, !PT ;  /* 0x000000161a0f7212 */ /* 0x000fe400078e960f */
[----:B------:R-:W-:Y:S02]  /*12840*/  LOP3.LUT R37, R37, R36, R30, 0x96, !PT ;  /* 0x0000002425257212 */ /* 0x000fe400078e961e */
[----:B------:R-:W-:Y:S02]  /*12850*/  LOP3.LUT R23, R24, R23, R31, 0xe8, !PT ;  /* 0x0000001718177212 */ /* 0x000fe400078ee81f */
[----:B------:R-:W-:Y:S02]  /*12860*/  IADD3 R28, PT, PT, R27, R28, R18 ;  /* 0x0000001c1b1c7210 */ /* 0x000fe40007ffe012 */
[----:B------:R-:W-:-:S02]  /*12870*/  IADD3 R27, PT, PT, R15, R14, R23 ;  /* 0x0000000e0f1b7210 */ /* 0x000fc40007ffe017 */
[----:B0-----:R-:W-:Y:S02]  /*12880*/  IADD3 R30, PT, PT, R37, UR6, R28 ;  /* 0x00000006251e7c10 */ /* 0x001fe4000fffe01c */
[C-C-:B------:R-:W-:Y:S02]  /*12890*/  SHF.R.W.U32 R28, R34.reuse, 0x11, R34.reuse ;  /* 0x00000011221c7819 */ /* 0x140fe40000001e22 */
[----:B------:R-:W-:Y:S01]  /*128a0*/  SHF.R.W.U32 R39, R34, 0x13, R34 ;  /* 0x0000001322277819 */ /* 0x000fe20000001e22 */
[C---:B------:R-:W-:Y:S01]  /*128b0*/  IMAD.IADD R23, R27.reuse, 0x1, R30 ;  /* 0x000000011b177824 */ /* 0x040fe200078e021e */
[C-C-:B------:R-:W-:Y:S02]  /*128c0*/  SHF.R.W.U32 R14, R27.reuse, 0x2, R27.reuse ;  /* 0x000000021b0e7819 */ /* 0x140fe40000001e1b */
[----:B------:R-:W-:Y:S02]  /*128d0*/  SHF.R.W.U32 R29, R27, 0xd, R27 ;  /* 0x0000000d1b1d7819 */ /* 0x000fe40000001e1b */
[----:B------:R-:W-:-:S02]  /*128e0*/  SHF.R.W.U32 R15, R23, 0x6, R23 ;  /* 0x00000006170f7819 */ /* 0x000fc40000001e17 */
[C-C-:B------:R-:W-:Y:S02]  /*128f0*/  SHF.R.W.U32 R22, R23.reuse, 0xb, R23.reuse ;  /* 0x0000000b17167819 */ /* 0x140fe40000001e17 */
[----:B------:R-:W-:Y:S02]  /*12900*/  SHF.R.W.U32 R26, R23, 0x19, R23 ;  /* 0x00000019171a7819 */ /* 0x000fe40000001e17 */
[----:B------:R-:W-:Y:S02]  /*12910*/  SHF.R.W.U32 R18, R27, 0x16, R27 ;  /* 0x000000161b127819 */ /* 0x000fe40000001e1b */
[----:B------:R-:W-:Y:S02]  /*12920*/  LOP3.LUT R22, R26, R22, R15, 0x96, !PT ;  /* 0x000000161a167212 */ /* 0x000fe400078e960f */
[----:B------:R-:W-:Y:S02]  /*12930*/  SHF.R.U32.HI R34, RZ, 0xa, R34 ;  /* 0x0000000aff227819 */ /* 0x000fe40000011622 */
[----:B------:R-:W-:-:S02]  /*12940*/  LOP3.LUT R26, R20, R23, R21, 0xb8, !PT ;  /* 0x00000017141a7212 */ /* 0x000fc400078eb815 */
[----:B------:R-:W-:Y:S02]  /*12950*/  LOP3.LUT R29, R18, R29, R14, 0x96, !PT ;  /* 0x0000001d121d7212 */ /* 0x000fe400078e960e */
[----:B------:R-:W-:Y:S02]  /*12960*/  LOP3.LUT R24, R31, R24, R27, 0xe8, !PT ;  /* 0x000000181f187212 */ /* 0x000fe400078ee81b */
[----:B------:R-:W-:Y:S02]  /*12970*/  LOP3.LUT R15, R39, R34, R28, 0x96, !PT ;  /* 0x00000022270f7212 */ /* 0x000fe400078e961c */
[----:B------:R-:W-:Y:S02]  /*12980*/  IADD3 R22, PT, PT, R22, R26, R13 ;  /* 0x0000001a16167210 */ /* 0x000fe40007ffe00d */
[----:B------:R-:W-:Y:S02]  /*12990*/  IADD3 R34, PT, PT, R29, R12, R24 ;  /* 0x0000000c1d227210 */ /* 0x000fe40007ffe018 */
[----:B------:R-:W-:Y:S01]  /*129a0*/  IADD3 R24, PT, PT, R15, UR7, R22 ;  /* 0x000000070f187c10 */ /* 0x000fe2000fffe016 */
[----:B------:R-:W0:Y:S01]  /*129b0*/  LDCU.64 UR6, c[0x3][0x50] ;  /* 0x00c00a00ff0677ac */ /* 0x000e220008000a00 */
[----:B------:R-:W-:-:S02]  /*129c0*/  SHF.R.W.U32 R28, R37, 0x11, R37 ;  /* 0x00000011251c7819 */ /* 0x000fc40000001e25 */
[--C-:B------:R-:W-:Y:S01]  /*129d0*/  SHF.R.W.U32 R39, R37, 0x13, R37.reuse ;  /* 0x0000001325277819 */ /* 0x100fe20000001e25 */
[C---:B------:R-:W-:Y:S01]  /*129e0*/  IMAD.IADD R22, R34.reuse, 0x1, R24 ;  /* 0x0000000122167824 */ /* 0x040fe200078e0218 */
[----:B------:R-:W-:Y:S02]  /*129f0*/  SHF.R.U32.HI R37, RZ, 0xa, R37 ;  /* 0x0000000aff257819 */ /* 0x000fe40000011625 */
[----:B------:R-:W-:Y:S02]  /*12a00*/  SHF.R.W.U32 R12, R34, 0x2, R34 ;  /* 0x00000002220c7819 */ /* 0x000fe40000001e22 */
[C-C-:B------:R-:W-:Y:S02]  /*12a10*/  SHF.R.W.U32 R18, R22.reuse, 0x6, R22.reuse ;  /* 0x0000000616127819 */ /* 0x140fe40000001e16 */
[C-C-:B------:R-:W-:Y:S02]  /*12a20*/  SHF.R.W.U32 R29, R22.reuse, 0xb, R22.reuse ;  /* 0x0000000b161d7819 */ /* 0x140fe40000001e16 */
[----:B------:R-:W-:-:S02]  /*12a30*/  SHF.R.W.U32 R26, R22, 0x19, R22 ;  /* 0x00000019161a7819 */ /* 0x000fc40000001e16 */
[----:B------:R-:W-:Y:S02]  /*12a40*/  SHF.R.W.U32 R13, R34, 0xd, R34 ;  /* 0x0000000d220d7819 */ /* 0x000fe40000001e22 */
[----:B------:R-:W-:Y:S02]  /*12a50*/  LOP3.LUT R29, R26, R29, R18, 0x96, !PT ;  /* 0x0000001d1a1d7212 */ /* 0x000fe400078e9612 */
[----:B------:R-:W-:Y:S02]  /*12a60*/  SHF.R.W.U32 R14, R34, 0x16, R34 ;  /* 0x00000016220e7819 */ /* 0x000fe40000001e22 */
[----:B------:R-:W-:Y:S02]  /*12a70*/  LOP3.LUT R18, R21, R22, R23, 0xb8, !PT ;  /* 0x0000001615127212 */ /* 0x000fe400078eb817 */
[----:B------:R-:W-:Y:S02]  /*12a80*/  LOP3.LUT R37, R39, R37, R28, 0x96, !PT ;  /* 0x0000002527257212 */ /* 0x000fe400078e961c */
[----:B------:R-:W-:-:S02]  /*12a90*/  LOP3.LUT R12, R14, R13, R12, 0x96, !PT ;  /* 0x0000000d0e0c7212 */ /* 0x000fc400078e960c */
[----:B------:R-:W-:Y:S02]  /*12aa0*/  LOP3.LUT R26, R27, R31, R34, 0xe8, !PT ;  /* 0x0000001f1b1a7212 */ /* 0x000fe400078ee822 */
[----:B------:R-:W-:Y:S02]  /*12ab0*/  IADD3 R20, PT, PT, R29, R18, R20 ;  /* 0x000000121d147210 */ /* 0x000fe40007ffe014 */
[----:B------:R-:W-:Y:S02]  /*12ac0*/  IADD3 R26, PT, PT, R12, R19, R26 ;  /* 0x000000130c1a7210 */ /* 0x000fe40007ffe01a */
[----:B0-----:R-:W-:Y:S01]  /*12ad0*/  IADD3 R20, PT, PT, R37, UR6, R20 ;  /* 0x0000000625147c10 */ /* 0x001fe2000fffe014 */
[----:B------:R-:W0:Y:S01]  /*12ae0*/  LDCU UR6, c[0x3][0x58] ;  /* 0x00c00b00ff0677ac */ /* 0x000e220008000800 */
[C-C-:B------:R-:W-:Y:S02]  /*12af0*/  SHF.R.W.U32 R29, R15.reuse, 0x11, R15.reuse ;  /* 0x000000110f1d7819 */ /* 0x140fe40000001e0f */
[--C-:B------:R-:W-:Y:S01]  /*12b00*/  SHF.R.W.U32 R36, R15, 0x13, R15.reuse ;  /* 0x000000130f247819 */ /* 0x100fe20000001e0f */
[----:B------:R-:W-:Y:S01]  /*12b10*/  IMAD.IADD R13, R26, 0x1, R20 ;  /* 0x000000011a0d7824 */ /* 0x000fe200078e0214 */
[----:B------:R-:W-:-:S02]  /*12b20*/  SHF.R.U32.HI R31, RZ, 0xa, R15 ;  /* 0x0000000aff1f7819 */ /* 0x000fc4000001160f */
[----:B------:R-:W-:Y:S02]  /*12b30*/  LOP3.LUT R27, R34, R27, R26, 0xe8, !PT ;  /* 0x0000001b221b7212 */ /* 0x000fe400078ee81a */
[C-C-:B------:R-:W-:Y:S02]  /*12b40*/  SHF.R.W.U32 R12, R13.reuse, 0x6, R13.reuse ;  /* 0x000000060d0c7819 */ /* 0x140fe40000001e0d */
[C-C-:B------:R-:W-:Y:S02]  /*12b50*/  SHF.R.W.U32 R19, R13.reuse, 0xb, R13.reuse ;  /* 0x0000000b0d137819 */ /* 0x140fe40000001e0d */
[----:B------:R-:W-:Y:S02]  /*12b60*/  SHF.R.W.U32 R14, R13, 0x19, R13 ;  /* 0x000000190d0e7819 */ /* 0x000fe40000001e0d */
[----:B------:R-:W-:Y:S02]  /*12b70*/  LOP3.LUT R28, R23, R13, R22, 0xb8, !PT ;  /* 0x0000000d171c7212 */ /* 0x000fe400078eb816 */
[----:B------:R-:W-:-:S02]  /*12b80*/  LOP3.LUT R18, R14, R19, R12, 0x96, !PT ;  /* 0x000000130e127212 */ /* 0x000fc400078e960c */
[----:B------:R-:W-:Y:S02]  /*12b90*/  LOP3.LUT R29, R36, R31, R29, 0x96, !PT ;  /* 0x0000001f241d7212 */ /* 0x000fe400078e961d */
[C-C-:B------:R-:W-:Y:S02]  /*12ba0*/  SHF.R.W.U32 R12, R26.reuse, 0x2, R26.reuse ;  /* 0x000000021a0c7819 */ /* 0x140fe40000001e1a */
[C-C-:B------:R-:W-:Y:S02]  /*12bb0*/  SHF.R.W.U32 R19, R26.reuse, 0xd, R26.reuse ;  /* 0x0000000d1a137819 */ /* 0x140fe40000001e1a */
[----:B------:R-:W-:Y:S02]  /*12bc0*/  SHF.R.W.U32 R14, R26, 0x16, R26 ;  /* 0x000000161a0e7819 */ /* 0x000fe40000001e1a */
[----:B------:R-:W-:Y:S01]  /*12bd0*/  IADD3 R21, PT, PT, R18, R28, R21 ;  /* 0x0000001c12157210 */ /* 0x000fe20007ffe015 */
[----:B------:R-:W-:Y:S01]  /*12be0*/  IMAD.IADD R18, R3, 0x1, R29 ;  /* 0x0000000103127824 */ /* 0x000fe200078e021d */
[----:B------:R-:W-:-:S02]  /*12bf0*/  LOP3.LUT R12, R14, R19, R12, 0x96, !PT ;  /* 0x000000130e0c7212 */ /* 0x000fc400078e960c */
[C---:B------:R-:W-:Y:S02]  /*12c00*/  SHF.R.W.U32 R19, R3.reuse, 0x11, R3 ;  /* 0x0000001103137819 */ /* 0x040fe40000001e03 */
[----:B------:R-:W-:Y:S02]  /*12c10*/  IADD3 R35, PT, PT, R12, R35, R27 ;  /* 0x000000230c237210 */ /* 0x000fe40007ffe01b */
[----:B------:R-:W-:Y:S02]  /*12c20*/  IADD3 R12, PT, PT, R18, UR7, R21 ;  /* 0x00000007120c7c10 */ /* 0x000fe4000fffe015 */
[--C-:B------:R-:W-:Y:S02]  /*12c30*/  SHF.R.W.U32 R28, R3, 0x13, R3.reuse ;  /* 0x00000013031c7819 */ /* 0x100fe40000001e03 */
[----:B------:R-:W-:Y:S01]  /*12c40*/  SHF.R.U32.HI R29, RZ, 0xa, R3 ;  /* 0x0000000aff1d7819 */ /* 0x000fe20000011603 */
[----:B------:R-:W-:Y:S01]  /*12c50*/  IMAD.IADD R14, R35, 0x1, R12 ;  /* 0x00000001230e7824 */ /* 0x000fe200078e020c */
[----:B------:R-:W-:-:S02]  /*12c60*/  SHF.R.W.U32 R39, R37, 0x11, R37 ;  /* 0x0000001125277819 */ /* 0x000fc40000001e25 */
[--C-:B------:R-:W-:Y:S02]  /*12c70*/  SHF.R.W.U32 R40, R37, 0x13, R37.reuse ;  /* 0x0000001325287819 */ /* 0x100fe40000001e25 */
[C-C-:B------:R-:W-:Y:S02]  /*12c80*/  SHF.R.W.U32 R21, R14.reuse, 0x6, R14.reuse ;  /* 0x000000060e157819 */ /* 0x140fe40000001e0e */
[C-C-:B------:R-:W-:Y:S02]  /*12c90*/  SHF.R.W.U32 R36, R14.reuse, 0xb, R14.reuse ;  /* 0x0000000b0e247819 */ /* 0x140fe40000001e0e */
[----:B------:R-:W-:Y:S02]  /*12ca0*/  SHF.R.W.U32 R27, R14, 0x19, R14 ;  /* 0x000000190e1b7819 */ /* 0x000fe40000001e0e */
[----:B------:R-:W-:Y:S02]  /*12cb0*/  SHF.R.U32.HI R41, RZ, 0xa, R37 ;  /* 0x0000000aff297819 */ /* 0x000fe40000011625 */
[----:B------:R-:W-:-:S02]  /*12cc0*/  LOP3.LUT R19, R28, R29, R19, 0x96, !PT ;  /* 0x0000001d1c137212 */ /* 0x000fc400078e9613 */
[----:B------:R-:W-:Y:S02]  /*12cd0*/  LOP3.LUT R38, R27, R36, R21, 0x96, !PT ;  /* 0x000000241b267212 */ /* 0x000fe400078e9615 */
[----:B------:R-:W-:Y:S01]  /*12ce0*/  LOP3.LUT R39, R40, R41, R39, 0x96, !PT ;  /* 0x0000002928277212 */ /* 0x000fe200078e9627 */
[----:B------:R-:W-:Y:S01]  /*12cf0*/  VIADD R19, R19, 0x80000000 ;  /* 0x8000000013137836 */ /* 0x000fe20000000000 */
[C-C-:B------:R-:W-:Y:S02]  /*12d00*/  SHF.R.W.U32 R21, R2.reuse, 0x11, R2.reuse ;  /* 0x0000001102157819 */ /* 0x140fe40000001e02 */
[C-C-:B------:R-:W-:Y:S01]  /*12d10*/  SHF.R.W.U32 R28, R2.reuse, 0x13, R2.reuse ;  /* 0x00000013021c7819 */ /* 0x140fe20000001e02 */
[----:B------:R-:W-:Y:S01]  /*12d20*/  IMAD.IADD R39, R2, 0x1, R39 ;  /* 0x0000000102277824 */ /* 0x000fe200078e0227 */
[----:B------:R-:W-:Y:S02]  /*12d30*/  SHF.R.U32.HI R27, RZ, 0xa, R2 ;  /* 0x0000000aff1b7819 */ /* 0x000fe40000011602 */
[----:B------:R-:W-:-:S02]  /*12d40*/  SHF.R.W.U32 R29, R35, 0x2, R35 ;  /* 0x00000002231d7819 */ /* 0x000fc40000001e23 */
[C-C-:B------:R-:W-:Y:S02]  /*12d50*/  SHF.R.W.U32 R36, R35.reuse, 0xd, R35.reuse ;  /* 0x0000000d23247819 */ /* 0x140fe40000001e23 */
[----:B------:R-:W-:Y:S02]  /*12d60*/  SHF.R.W.U32 R31, R35, 0x16, R35 ;  /* 0x00000016231f7819 */ /* 0x000fe40000001e23 */
[----:B------:R-:W-:Y:S02]  /*12d70*/  LOP3.LUT R37, R22, R14, R13, 0xb8, !PT ;  /* 0x0000000e16257212 */ /* 0x000fe400078eb80d */
[----:B------:R-:W-:Y:S02]  /*12d80*/  LOP3.LUT R21, R28, R27, R21, 0x96, !PT ;  /* 0x0000001b1c157212 */ /* 0x000fe400078e9615 */
[----:B------:R-:W-:Y:S02]  /*12d90*/  LOP3.LUT R29, R31, R36, R29, 0x96, !PT ;  /* 0x000000241f1d7212 */ /* 0x000fe400078e961d */
[----:B------:R-:W-:-:S02]  /*12da0*/  IADD3 R28, PT, PT, R38, R37, R23 ;  /* 0x00000025261c7210 */ /* 0x000fc40007ffe017 */
[----:B------:R-:W-:Y:S02]  /*12db0*/  LOP3.LUT R34, R26, R34, R35, 0xe8, !PT ;  /* 0x000000221a227212 */ /* 0x000fe400078ee823 */
[----:B0-----:R-:W-:Y:S02]  /*12dc0*/  IADD3 R28, PT, PT, R39, UR6, R28 ;  /* 0x00000006271c7c10 */ /* 0x001fe4000fffe01c */
[----:B------:R-:W-:Y:S02]  /*12dd0*/  IADD3 R30, PT, PT, R29, R30, R34 ;  /* 0x0000001e1d1e7210 */ /* 0x000fe40007ffe022 */
[C-C-:B------:R-:W-:Y:S02]  /*12de0*/  SHF.R.W.U32 R23, R18.reuse, 0x11, R18.reuse ;  /* 0x0000001112177819 */ /* 0x140fe40000001e12 */
[----:B------:R-:W-:Y:S01]  /*12df0*/  SHF.R.W.U32 R36, R18, 0x13, R18 ;  /* 0x0000001312247819 */ /* 0x000fe20000001e12 */
[----:B------:R-:W-:Y:S01]  /*12e00*/  IMAD.IADD R29, R30, 0x1, R28 ;  /* 0x000000011e1d7824 */ /* 0x000fe200078e021c */
[----:B------:R-:W-:-:S02]  /*12e10*/  SHF.R.U32.HI R27, RZ, 0xa, R18 ;  /* 0x0000000aff1b7819 */ /* 0x000fc40000011612 */
[C---:B------:R-:W-:Y:S02]  /*12e20*/  SHF.R.W.U32 R34, R19.reuse, 0x13, R19 ;  /* 0x0000001313227819 */ /* 0x040fe40000001e13 */
[----:B------:R-:W-:Y:S02]  /*12e30*/  LOP3.LUT R43, R36, R27, R23, 0x96, !PT ;  /* 0x0000001b242b7212 */ /* 0x000fe400078e9617 */
[--C-:B------:R-:W-:Y:S02]  /*12e40*/  SHF.R.W.U32 R23, R19, 0x11, R19.reuse ;  /* 0x0000001113177819 */ /* 0x100fe40000001e13 */
[----:B------:R-:W-:Y:S01]  /*12e50*/  SHF.R.U32.HI R27, RZ, 0xa, R19 ;  /* 0x0000000aff1b7819 */ /* 0x000fe20000011613 */
[----:B------:R-:W-:Y:S01]  /*12e60*/  IMAD.IADD R43, R10, 0x1, R43 ;  /* 0x000000010a2b7824 */ /* 0x000fe200078e022b */
[C-C-:B------:R-:W-:Y:S02]  /*12e70*/  SHF.R.W.U32 R38, R29.reuse, 0x6, R29.reuse ;  /* 0x000000061d267819 */ /* 0x140fe40000001e1d */
[----:B------:R-:W-:-:S02]  /*12e80*/  SHF.R.W.U32 R41, R29, 0xb, R29 ;  /* 0x0000000b1d297819 */ /* 0x000fc40000001e1d */
[----:B------:R-:W-:Y:S02]  /*12e90*/  SHF.R.W.U32 R40, R29, 0x19, R29 ;  /* 0x000000191d287819 */ /* 0x000fe40000001e1d */
[C-C-:B------:R-:W-:Y:S02]  /*12ea0*/  SHF.R.W.U32 R31, R30.reuse, 0x2, R30.reuse ;  /* 0x000000021e1f7819 */ /* 0x140fe40000001e1e */
[C-C-:B------:R-:W-:Y:S02]  /*12eb0*/  SHF.R.W.U32 R36, R30.reuse, 0xd, R30.reuse ;  /* 0x0000000d1e247819 */ /* 0x140fe40000001e1e */
[----:B------:R-:W-:Y:S02]  /*12ec0*/  SHF.R.W.U32 R37, R30, 0x16, R30 ;  /* 0x000000161e257819 */ /* 0x000fe40000001e1e */
[----:B------:R-:W-:Y:S02]  /*12ed0*/  LOP3.LUT R23, R34, R27, R23, 0x96, !PT ;  /* 0x0000001b22177212 */ /* 0x000fe400078e9617 */
        /* <DEDUP_REMOVED lines=9> */
[--C-:B------:R-:W-:Y:S02]  /*12f70*/  SHF.R.W.U32 R10, R21, 0x13, R21.reuse ;  /* 0x00000013150a7819 */ /* 0x100fe40000001e15 */
[----:B------:R-:W-:Y:S02]  /*12f80*/  SHF.R.U32.HI R31, RZ, 0xa, R21 ;  /* 0x0000000aff1f7819 */ /* 0x000fe40000011615 */
[----:B------:R-:W-:Y:S02]  /*12f90*/  LOP3.LUT R22, R37, R36, R34, 0x96, !PT ;  /* 0x0000002425167212 */ /* 0x000fe400078e9622 */
[----:B------:R-:W-:-:S02]  /*12fa0*/  IADD3 R37, PT, PT, R39, R24, R26 ;  /* 0x0000001827257210 */ /* 0x000fc40007ffe01a */
[----:B------:R-:W-:Y:S02]  /*12fb0*/  LOP3.LUT R27, R10, R31, R27, 0x96, !PT ;  /* 0x0000001f0a1b7212 */ /* 0x000fe400078e961b */
[C-C-:B------:R-:W-:Y:S02]  /*12fc0*/  SHF.R.W.U32 R26, R22.reuse, 0x11, R22.reuse ;  /* 0x00000011161a7819 */ /* 0x140fe40000001e16 */
[--C-:B------:R-:W-:Y:S02]  /*12fd0*/  SHF.R.W.U32 R39, R22, 0x13, R22.reuse ;  /* 0x0000001316277819 */ /* 0x100fe40000001e16 */
[----:B------:R-:W-:Y:S02]  /*12fe0*/  SHF.R.U32.HI R36, RZ, 0xa, R22 ;  /* 0x0000000aff247819 */ /* 0x000fe40000011616 */
[----:B------:R-:W-:Y:S02]  /*12ff0*/  IADD3 R34, PT, PT, R43, UR15, R38 ;  /* 0x0000000f2b227c10 */ /* 0x000fe4000fffe026 */
[----:B------:R-:W-:-:S02]  /*13000*/  SHF.R.W.U32 R10, R27, 0x11, R27 ;  /* 0x000000111b0a7819 */ /* 0x000fc40000001e1b */
[--C-:B------:R-:W-:Y:S02]  /*13010*/  SHF.R.W.U32 R31, R27, 0x13, R27.reuse ;  /* 0x000000131b1f7819 */ /* 0x100fe40000001e1b */
[----:B------:R-:W-:Y:S02]  /*13020*/  SHF.R.U32.HI R24, RZ, 0xa, R27 ;  /* 0x0000000aff187819 */ /* 0x000fe4000001161b */
[----:B------:R-:W-:Y:S01]  /*13030*/  LOP3.LUT R41, R39, R36, R26, 0x96, !PT ;  /* 0x0000002427297212 */ /* 0x000fe200078e961a */
[----:B------:R-:W-:Y:S01]  /*13040*/  IMAD.IADD R36, R37, 0x1, R34 ;  /* 0x0000000125247824 */ /* 0x000fe200078e0222 */
[----:B------:R-:W-:Y:S02]  /*13050*/  LOP3.LUT R39, R31, R24, R10, 0x96, !PT ;  /* 0x000000181f277212 */ /* 0x000fe400078e960a */
[C---:B------:R-:W-:Y:S01]  /*13060*/  SHF.R.W.U32 R38, R37.reuse, 0x2, R37 ;  /* 0x0000000225267819 */ /* 0x040fe20000001e25 */
[----:B------:R-:W-:Y:S01]  /*13070*/  IMAD.IADD R31, R2, 0x1, R41 ;  /* 0x00000001021f7824 */ /* 0x000fe200078e0229 */
[----:B------:R-:W-:-:S02]  /*13080*/  SHF.R.W.U32 R43, R37, 0xd, R37 ;  /* 0x0000000d252b7819 */ /* 0x000fc40000001e25 */
[----:B------:R-:W-:Y:S02]  /*13090*/  SHF.R.W.U32 R40, R37, 0x16, R37 ;  /* 0x0000001625287819 */ /* 0x000fe40000001e25 */
[----:B------:R-:W-:Y:S02]  /*130a0*/  SHF.R.W.U32 R26, R36, 0x6, R36 ;  /* 0x00000006241a7819 */ /* 0x000fe40000001e24 */
[----:B------:R-:W-:Y:S02]  /*130b0*/  LOP3.LUT R43, R40, R43, R38, 0x96, !PT ;  /* 0x0000002b282b7212 */ /* 0x000fe400078e9626 */
[C-C-:B------:R-:W-:Y:S02]  /*130c0*/  SHF.R.W.U32 R45, R36.reuse, 0xb, R36.reuse ;  /* 0x0000000b242d7819 */ /* 0x140fe40000001e24 */
[----:B------:R-:W-:Y:S02]  /*130d0*/  SHF.R.W.U32 R38, R36, 0x19, R36 ;  /* 0x0000001924267819 */ /* 0x000fe40000001e24 */
[----:B------:R-:W-:-:S02]  /*130e0*/  SHF.R.W.U32 R10, R31, 0x11, R31 ;  /* 0x000000111f0a7819 */ /* 0x000fc40000001e1f */
[--C-:B------:R-:W-:Y:S02]  /*130f0*/  SHF.R.W.U32 R41, R31, 0x13, R31.reuse ;  /* 0x000000131f297819 */ /* 0x100fe40000001e1f */
[----:B------:R-:W-:Y:S02]  /*13100*/  SHF.R.U32.HI R24, RZ, 0xa, R31 ;  /* 0x0000000aff187819 */ /* 0x000fe4000001161f */
[----:B------:R-:W-:Y:S02]  /*13110*/  LOP3.LUT R40, R30, R35, R37, 0xe8, !PT ;  /* 0x000000231e287212 */ /* 0x000fe400078ee825 */
[----:B------:R-:W-:Y:S01]  /*13120*/  LOP3.LUT R38, R38, R45, R26, 0x96, !PT ;  /* 0x0000002d26267212 */ /* 0x000fe200078e961a */
[----:B------:R-:W-:Y:S01]  /*13130*/  IMAD.IADD R26, R3, 0x1, R39 ;  /* 0x00000001031a7824 */ /* 0x000fe200078e0227 */
[----:B------:R-:W-:Y:S02]  /*13140*/  LOP3.LUT R35, R14, R36, R29, 0xb8, !PT ;  /* 0x000000240e237212 */ /* 0x000fe400078eb81d */
[----:B------:R-:W-:-:S02]  /*13150*/  LOP3.LUT R10, R41, R24, R10, 0x96, !PT ;  /* 0x00000018290a7212 */ /* 0x000fc400078e960a */
[----:B------:R-:W-:Y:S02]  /*13160*/  IADD3 R40, PT, PT, R43, R20, R40 ;  /* 0x000000142b287210 */ /* 0x000fe40007ffe028 */
[----:B------:R-:W-:Y:S01]  /*13170*/  IADD3 R20, PT, PT, R38, R35, R13 ;  /* 0x0000002326147210 */ /* 0x000fe20007ffe00d */
[----:B------:R-:W-:Y:S01]  /*13180*/  IMAD.IADD R13, R21, 0x1, R10 ;  /* 0x00000001150d7824 */ /* 0x000fe200078e020a */
[C-C-:B------:R-:W-:Y:S02]  /*13190*/  SHF.R.W.U32 R10, R26.reuse, 0x11, R26.reuse ;  /* 0x000000111a0a7819 */ /* 0x140fe40000001e1a */
[----:B------:R-:W-:Y:S02]  /*131a0*/  SHF.R.W.U32 R35, R26, 0x13, R26 ;  /* 0x000000131a237819 */ /* 0x000fe40000001e1a */
[----:B------:R-:W-:Y:S02]  /*131b0*/  IADD3 R20, PT, PT, R13, UR52, R20 ;  /* 0x000000340d147c10 */ /* 0x000fe4000fffe014 */
[----:B------:R-:W-:-:S02]  /*131c0*/  SHF.R.U32.HI R24, RZ, 0xa, R26 ;  /* 0x0000000aff187819 */ /* 0x000fc4000001161a */
[C---:B------:R-:W-:Y:S01]  /*131d0*/  SHF.R.W.U32 R43, R40.reuse, 0x16, R40 ;  /* 0x00000016282b7819 */ /* 0x040fe20000001e28 */
[----:B------:R-:W-:Y:S01]  /*131e0*/  IMAD.IADD R38, R40, 0x1, R20 ;  /* 0x0000000128267824 */ /* 0x000fe200078e0214 */
[----:B------:R-:W-:Y:S02]  /*131f0*/  LOP3.LUT R24, R35, R24, R10, 0x96, !PT ;  /* 0x0000001823187212 */ /* 0x000fe400078e960a */
[----:B------:R-:W-:Y:S02]  /*13200*/  LOP3.LUT R30, R37, R30, R40, 0xe8, !PT ;  /* 0x0000001e251e7212 */ /* 0x000fe400078ee828 */
[C---:B------:R-:W-:Y:S01]  /*13210*/  SHF.R.W.U32 R39, R38.reuse, 0x6, R38 ;  /* 0x0000000626277819 */ /* 0x040fe20000001e26 */
[----:B------:R-:W-:Y:S01]  /*13220*/  IMAD.IADD R24, R19, 0x1, R24 ;  /* 0x0000000113187824 */ /* 0x000fe200078e0218 */
[C-C-:B------:R-:W-:Y:S02]  /*13230*/  SHF.R.W.U32 R42, R38.reuse, 0xb, R38.reuse ;  /* 0x0000000b262a7819 */ /* 0x140fe40000001e26 */
[----:B------:R-:W-:-:S02]  /*13240*/  SHF.R.W.U32 R41, R38, 0x19, R38 ;  /* 0x0000001926297819 */ /* 0x000fc40000001e26 */
[C-C-:B------:R-:W-:Y:S02]  /*13250*/  SHF.R.W.U32 R10, R24.reuse, 0x11, R24.reuse ;  /* 0x00000011180a7819 */ /* 0x140fe40000001e18 */
[----:B------:R-:W-:Y:S02]  /*13260*/  LOP3.LUT R45, R41, R42, R39, 0x96, !PT ;  /* 0x0000002a292d7212 */ /* 0x000fe400078e9627 */
[--C-:B------:R-:W-:Y:S02]  /*13270*/  SHF.R.W.U32 R35, R24, 0x13, R24.reuse ;  /* 0x0000001318237819 */ /* 0x100fe40000001e18 */
[----:B------:R-:W-:Y:S02]  /*13280*/  SHF.R.U32.HI R39, RZ, 0xa, R24 ;  /* 0x0000000aff277819 */ /* 0x000fe40000011618 */
[----:B------:R-:W-:Y:S02]  /*13290*/  SHF.R.W.U32 R41, R40, 0x2, R40 ;  /* 0x0000000228297819 */ /* 0x000fe40000001e28 */
[----:B------:R-:W-:-:S02]  /*132a0*/  LOP3.LUT R10, R35, R39, R10, 0x96, !PT ;  /* 0x00000027230a7212 */ /* 0x000fc400078e960a */
[----:B------:R-:W-:Y:S02]  /*132b0*/  SHF.R.W.U32 R42, R40, 0xd, R40 ;  /* 0x0000000d282a7819 */ /* 0x000fe40000001e28 */
[----:B------:R-:W-:Y:S01]  /*132c0*/  LOP3.LUT R44, R29, R38, R36, 0xb8, !PT ;  /* 0x000000261d2c7212 */ /* 0x000fe200078eb824 */
[----:B------:R-:W-:Y:S01]  /*132d0*/  IMAD.IADD R10, R23, 0x1, R10 ;  /* 0x00000001170a7824 */ /* 0x000fe200078e020a */
[----:B------:R-:W-:Y:S02]  /*132e0*/  LOP3.LUT R41, R43, R42, R41, 0x96, !PT ;  /* 0x0000002a2b297212 */ /* 0x000fe400078e9629 */
[----:B------:R-:W-:Y:S02]  /*132f0*/  IADD3 R45, PT, PT, R45, R44, R14 ;  /* 0x0000002c2d2d7210 */ /* 0x000fe40007ffe00e */
[----:B------:R-:W-:Y:S02]  /*13300*/  IADD3 R41, PT, PT, R41, R12, R30 ;  /* 0x0000000c29297210 */ /* 0x000fe40007ffe01e */
[----:B------:R-:W-:-:S02]  /*13310*/  IADD3 R30, PT, PT, R10, UR53, R45 ;  /* 0x000000350a1e7c10 */ /* 0x000fc4000fffe02d */
[C-C-:B------:R-:W-:Y:S02]  /*13320*/  SHF.R.W.U32 R12, R13.reuse, 0x11, R13.reuse ;  /* 0x000000110d0c7819 */ /* 0x140fe40000001e0d */
[----:B------:R-:W-:Y:S01]  /*13330*/  SHF.R.W.U32 R39, R13, 0x13, R13 ;  /* 0x000000130d277819 */ /* 0x000fe20000001e0d */
[C---:B------:R-:W-:Y:S01]  /*13340*/  IMAD.IADD R35, R41.reuse, 0x1, R30 ;  /* 0x0000000129237824 */ /* 0x040fe200078e021e */
[----:B------:R-:W-:Y:S02]  /*13350*/  SHF.R.W.U32 R44, R41, 0x16, R41 ;  /* 0x00000016292c7819 */ /* 0x000fe40000001e29 */
[----:B------:R-:W-:Y:S02]  /*13360*/  SHF.R.W.U32 R48, R13, 0x11, R13 ;  /* 0x000000110d307819 */ /* 0x000fe40000001e0d */
[C-C-:B------:R-:W-:Y:S02]  /*13370*/  SHF.R.W.U32 R14, R35.reuse, 0x6, R35.reuse ;  /* 0x00000006230e7819 */ /* 0x140fe40000001e23 */
[----:B------:R-:W-:-:S02]  /*13380*/  SHF.R.W.U32 R43, R35, 0xb, R35 ;  /* 0x0000000b232b7819 */ /* 0x000fc40000001e23 */
[----:B------:R-:W-:Y:S02]  /*13390*/  SHF.R.W.U32 R42, R35, 0x19, R35 ;  /* 0x00000019232a7819 */ /* 0x000fe40000001e23 */
[----:B------:R-:W-:Y:S02]  /*133a0*/  LOP3.LUT R45, R36, R35, R38, 0xb8, !PT ;  /* 0x00000023242d7212 */ /* 0x000fe400078eb826 */
[----:B------:R-:W-:Y:S02]  /*133b0*/  LOP3.LUT R46, R42, R43, R14, 0x96, !PT ;  /* 0x0000002b2a2e7212 */ /* 0x000fe400078e960e */
[----:B------:R-:W-:Y:S02]  /*133c0*/  SHF.R.U32.HI R14, RZ, 0xa, R13 ;  /* 0x0000000aff0e7819 */ /* 0x000fe4000001160d */
[----:B------:R-:W-:Y:S02]  /*133d0*/  SHF.R.W.U32 R42, R41, 0x2, R41 ;  /* 0x00000002292a7819 */ /* 0x000fe40000001e29 */
[----:B------:R-:W-:-:S02]  /*133e0*/  LOP3.LUT R12, R39, R14, R12, 0x96, !PT ;  /* 0x0000000e270c7212 */ /* 0x000fc400078e960c */
[----:B------:R-:W-:Y:S02]  /*133f0*/  SHF.R.W.U32 R43, R41, 0xd, R41 ;  /* 0x0000000d292b7819 */ /* 0x000fe40000001e29 */
[----:B------:R-:W-:Y:S01]  /*13400*/  IADD3 R39, PT, PT, R46, R45, R29 ;  /* 0x0000002d2e277210 */ /* 0x000fe20007ffe01d */
[----:B------:R-:W-:Y:S01]  /*13410*/  IMAD.IADD R12, R27, 0x1, R12 ;  /* 0x000000011b0c7824 */ /* 0x000fe200078e020c */
[----:B------:R-:W-:Y:S02]  /*13420*/  LOP3.LUT R43, R44, R43, R42, 0x96, !PT ;  /* 0x0000002b2c2b7212 */ /* 0x000fe400078e962a */
[----:B------:R-:W-:Y:S02]  /*13430*/  LOP3.LUT R29, R40, R37, R41, 0xe8, !PT ;  /* 0x00000025281d7212 */ /* 0x000fe400078ee829 */
[----:B------:R-:W-:Y:S02]  /*13440*/  IADD3 R39, PT, PT, R12, UR54, R39 ;  /* 0x000000360c277c10 */ /* 0x000fe4000fffe027 */
[----:B------:R-:W-:-:S02]  /*13450*/  IADD3 R29, PT, PT, R43, R28, R29 ;  /* 0x0000001c2b1d7210 */ /* 0x000fc40007ffe01d */
        /* <DEDUP_REMOVED lines=14> */
[----:B------:R-:W-:Y:S01]  /*13540*/  SHF.R.U32.HI R50, RZ, 0xa, R13 ;  /* 0x0000000aff327819 */ /* 0x000fe2000001160d */
[----:B------:R-:W-:Y:S01]  /*13550*/  IMAD.IADD R14, R22, 0x1, R43 ;  /* 0x00000001160e7824 */ /* 0x000fe200078e022b */
[----:B------:R-:W-:Y:S02]  /*13560*/  LOP3.LUT R45, R44, R45, R42, 0x96, !PT ;  /* 0x0000002d2c2d7212 */ /* 0x000fe400078e962a */
[----:B------:R-:W-:Y:S02]  /*13570*/  IADD3 R47, PT, PT, R47, R46, R36 ;  /* 0x0000002e2f2f7210 */ /* 0x000fe40007ffe024 */
[----:B------:R-:W-:Y:S02]  /*13580*/  LOP3.LUT R40, R41, R40, R29, 0xe8, !PT ;  /* 0x0000002829287212 */ /* 0x000fe400078ee81d */
[----:B------:R-:W-:-:S02]  /*13590*/  LOP3.LUT R48, R49, R50, R48, 0x96, !PT ;  /* 0x0000003231307212 */ /* 0x000fc400078e9630 */
[----:B------:R-:W-:Y:S02]  /*135a0*/  IADD3 R40, PT, PT, R45, R34, R40 ;  /* 0x000000222d287210 */ /* 0x000fe40007ffe028 */
[----:B------:R-:W-:Y:S01]  /*135b0*/  IADD3 R36, PT, PT, R14, UR55, R47 ;  /* 0x000000370e247c10 */ /* 0x000fe2000fffe02f */
[----:B------:R-:W-:Y:S01]  /*135c0*/  IMAD.IADD R48, R15, 0x1, R48 ;  /* 0x000000010f307824 */ /* 0x000fe200078e0230 */
[C-C-:B------:R-:W-:Y:S02]  /*135d0*/  SHF.R.W.U32 R15, R40.reuse, 0x2, R40.reuse ;  /* 0x00000002280f7819 */ /* 0x140fe40000001e28 */
[C---:B------:R-:W-:Y:S01]  /*135e0*/  SHF.R.W.U32 R28, R40.reuse, 0xd, R40 ;  /* 0x0000000d281c7819 */ /* 0x040fe20000001e28 */
[----:B------:R-:W-:Y:S01]  /*135f0*/  IMAD.IADD R34, R40, 0x1, R36 ;  /* 0x0000000128227824 */ /* 0x000fe200078e0224 */
[C-C-:B------:R-:W-:Y:S02]  /*13600*/  SHF.R.W.U32 R46, R48.reuse, 0x11, R48.reuse ;  /* 0x00000011302e7819 */ /* 0x140fe40000001e30 */
[----:B------:R-:W-:-:S02]  /*13610*/  SHF.R.W.U32 R47, R48, 0x13, R48 ;  /* 0x00000013302f7819 */ /* 0x000fc40000001e30 */
[----:B------:R-:W-:Y:S02]  /*13620*/  SHF.R.U32.HI R48, RZ, 0xa, R48 ;  /* 0x0000000aff307819 */ /* 0x000fe40000011630 */
[C-C-:B------:R-:W-:Y:S02]  /*13630*/  SHF.R.W.U32 R43, R34.reuse, 0x6, R34.reuse ;  /* 0x00000006222b7819 */ /* 0x140fe40000001e22 */
[C-C-:B------:R-:W-:Y:S02]  /*13640*/  SHF.R.W.U32 R44, R34.reuse, 0xb, R34.reuse ;  /* 0x0000000b222c7819 */ /* 0x140fe40000001e22 */
[----:B------:R-:W-:Y:S02]  /*13650*/  SHF.R.W.U32 R45, R34, 0x19, R34 ;  /* 0x00000019222d7819 */ /* 0x000fe40000001e22 */
[----:B------:R-:W-:Y:S02]  /*13660*/  LOP3.LUT R47, R47, R48, R46, 0x96, !PT ;  /* 0x000000302f2f7212 */ /* 0x000fe400078e962e */
[----:B------:R-:W-:-:S02]  /*13670*/  SHF.R.W.U32 R42, R40, 0x16, R40 ;  /* 0x00000016282a7819 */ /* 0x000fc40000001e28 */
[----:B------:R-:W-:Y:S01]  /*13680*/  LOP3.LUT R43, R45, R44, R43, 0x96, !PT ;  /* 0x0000002c2d2b7212 */ /* 0x000fe200078e962b */
[----:B------:R-:W-:Y:S01]  /*13690*/  IMAD.IADD R47, R18, 0x1, R47 ;  /* 0x00000001122f7824 */ /* 0x000fe200078e022f */
        /* <DEDUP_REMOVED lines=8> */
[C---:B------:R-:W-:Y:S01]  /*13720*/  IMAD.IADD R20, R41.reuse, 0x1, R28 ;  /* 0x0000000129147824 */ /* 0x040fe200078e021c */
[----:B------:R-:W-:Y:S02]  /*13730*/  SHF.R.U32.HI R47, RZ, 0x3, R3 ;  /* 0x00000003ff2f7819 */ /* 0x000fe40000011603 */
[C-C-:B------:R-:W-:Y:S02]  /*13740*/  SHF.R.W.U32 R44, R41.reuse, 0x2, R41.reuse ;  /* 0x00000002292c7819 */ /* 0x140fe40000001e29 */
[----:B------:R-:W-:-:S02]  /*13750*/  SHF.R.W.U32 R45, R41, 0xd, R41 ;  /* 0x0000000d292d7819 */ /* 0x000fc40000001e29 */
[----:B------:R-:W-:Y:S02]  /*13760*/  SHF.R.W.U32 R46, R41, 0x16, R41 ;  /* 0x00000016292e7819 */ /* 0x000fe40000001e29 */
[C-C-:B------:R-:W-:Y:S02]  /*13770*/  SHF.R.W.U32 R15, R14.reuse, 0x11, R14.reuse ;  /* 0x000000110e0f7819 */ /* 0x140fe40000001e0e */
[--C-:B------:R-:W-:Y:S02]  /*13780*/  SHF.R.W.U32 R18, R14, 0x13, R14.reuse ;  /* 0x000000130e127819 */ /* 0x100fe40000001e0e */
[----:B------:R-:W-:Y:S02]  /*13790*/  SHF.R.U32.HI R38, RZ, 0xa, R14 ;  /* 0x0000000aff267819 */ /* 0x000fe4000001160e */
[----:B------:R-:W-:Y:S02]  /*137a0*/  LOP3.LUT R43, R43, R47, R42, 0x96, !PT ;  /* 0x0000002f2b2b7212 */ /* 0x000fe400078e962a */
[----:B------:R-:W-:-:S02]  /*137b0*/  LOP3.LUT R45, R46, R45, R44, 0x96, !PT ;  /* 0x0000002d2e2d7212 */ /* 0x000fc400078e962c */
[C-C-:B------:R-:W-:Y:S02]  /*137c0*/  SHF.R.W.U32 R44, R20.reuse, 0x6, R20.reuse ;  /* 0x00000006142c7819 */ /* 0x140fe40000001e14 */
[C-C-:B------:R-:W-:Y:S02]  /*137d0*/  SHF.R.W.U32 R47, R20.reuse, 0xb, R20.reuse ;  /* 0x0000000b142f7819 */ /* 0x140fe40000001e14 */
[----:B------:R-:W-:Y:S02]  /*137e0*/  SHF.R.W.U32 R46, R20, 0x19, R20 ;  /* 0x00000019142e7819 */ /* 0x000fe40000001e14 */
[----:B------:R-:W-:Y:S02]  /*137f0*/  LOP3.LUT R42, R18, R38, R15, 0x96, !PT ;  /* 0x00000026122a7212 */ /* 0x000fe400078e960f */
[C-C-:B------:R-:W-:Y:S02]  /*13800*/  SHF.R.W.U32 R15, R12.reuse, 0x11, R12.reuse ;  /* 0x000000110c0f7819 */ /* 0x140fe40000001e0c */
[----:B------:R-:W-:-:S02]  /*13810*/  SHF.R.W.U32 R18, R12, 0x13, R12 ;  /* 0x000000130c127819 */ /* 0x000fc40000001e0c */
[----:B------:R-:W-:Y:S02]  /*13820*/  SHF.R.U32.HI R38, RZ, 0xa, R12 ;  /* 0x0000000aff267819 */ /* 0x000fe4000001160c */
[----:B------:R-:W-:Y:S02]  /*13830*/  LOP3.LUT R46, R46, R47, R44, 0x96, !PT ;  /* 0x0000002f2e2e7212 */ /* 0x000fe400078e962c */
[----:B------:R-:W-:Y:S02]  /*13840*/  LOP3.LUT R44, R40, R29, R41, 0xe8, !PT ;  /* 0x0000001d282c7212 */ /* 0x000fe400078ee829 */
[----:B------:R-:W-:Y:S02]  /*13850*/  LOP3.LUT R47, R37, R20, R34, 0xb8, !PT ;  /* 0x00000014252f7212 */ /* 0x000fe400078eb822 */
[----:B------:R-:W-:Y:S02]  /*13860*/  LOP3.LUT R29, R18, R38, R15, 0x96, !PT ;  /* 0x00000026121d7212 */ /* 0x000fe400078e960f */
[----:B------:R-:W-:-:S02]  /*13870*/  IADD3 R38, PT, PT, R45, R30, R44 ;  /* 0x0000001e2d267210 */ /* 0x000fc40007ffe02c */
[----:B------:R-:W-:Y:S01]  /*13880*/  IADD3 R15, PT, PT, R43, R42, R31 ;  /* 0x0000002a2b0f7210 */ /* 0x000fe20007ffe01f */
[----:B------:R-:W-:Y:S01]  /*13890*/  IMAD.IADD R18, R26, 0x1, R29 ;  /* 0x000000011a127824 */ /* 0x000fe200078e021d */
[----:B------:R-:W-:Y:S02]  /*138a0*/  IADD3 R30, PT, PT, R46, R47, R35 ;  /* 0x0000002f2e1e7210 */ /* 0x000fe40007ffe023 */
[----:B------:R-:W-:Y:S02]  /*138b0*/  SHF.R.W.U32 R44, R2, 0x7, R2 ;  /* 0x00000007022c7819 */ /* 0x000fe40000001e02 */
[----:B------:R-:W-:Y:S02]  /*138c0*/  IADD3 R29, PT, PT, R15, UR49, R30 ;  /* 0x000000310f1d7c10 */ /* 0x000fe4000fffe01e */
[C-C-:B------:R-:W-:Y:S02]  /*138d0*/  SHF.R.W.U32 R30, R18.reuse, 0x11, R18.reuse ;  /* 0x00000011121e7819 */ /* 0x140fe40000001e12 */
[--C-:B------:R-:W-:Y:S01]  /*138e0*/  SHF.R.W.U32 R43, R18, 0x13, R18.reuse ;  /* 0x00000013122b7819 */ /* 0x100fe20000001e12 */
[----:B------:R-:W-:Y:S01]  /*138f0*/  IMAD.IADD R35, R38, 0x1, R29 ;  /* 0x0000000126237824 */ /* 0x000fe200078e021d */
[----:B------:R-:W-:-:S02]  /*13900*/  SHF.R.U32.HI R42, RZ, 0xa, R18 ;  /* 0x0000000aff2a7819 */ /* 0x000fc40000011612 */
        /* <DEDUP_REMOVED lines=9> */
[--C-:B------:R-:W-:Y:S01]  /*139a0*/  SHF.R.W.U32 R48, R38, 0xd, R38.reuse ;  /* 0x0000000d26307819 */ /* 0x100fe20000001e26 */
        /* <DEDUP_REMOVED lines=32> */
[----:B------:R-:W-:Y:S02]  /*13bb0*/  IADD3 R34, PT, PT, R2, UR51, R47 ;  /* 0x0000003302227c10 */ /* 0x000fe4000fffe02f */
        /* <DEDUP_REMOVED lines=16> */
[----:B------:R-:W-:Y:S02]  /*13cc0*/  SHF.R.U32.HI R44, RZ, 0xa, R2 ;  /* 0x0000000aff2c7819 */ /* 0x000fe40000011602 */
        /* <DEDUP_REMOVED lines=11> */
[--C-:B------:R-:W-:Y:S02]  /*13d80*/  SHF.R.W.U32 R41, R23, 0x12, R23.reuse ;  /* 0x0000001217297819 */ /* 0x100fe40000001e17 */
[----:B------:R-:W-:-:S02]  /*13d90*/  SHF.R.U32.HI R36, RZ, 0x3, R23 ;  /* 0x00000003ff247819 */ /* 0x000fc40000011617 */
        /* <DEDUP_REMOVED lines=22> */
[C---:B------:R-:W-:Y:S01]  /*13f00*/  SHF.R.W.U32 R29, R27.reuse, 0x7, R27 ;  /* 0x000000071b1d7819 */ /* 0x040fe20000001e1b */
[----:B------:R-:W-:Y:S01]  /*13f10*/  IMAD.IADD R41, R40, 0x1, R35 ;  /* 0x0000000128297824 */ /* 0x000fe200078e0223 */
        /* <DEDUP_REMOVED lines=56> */
[C-C-:B------:R-:W-:Y:S02]  /*142a0*/  SHF.R.W.U32 R27, R23.reuse, 0x11, R23.reuse ;  /* 0x00000011171b7819 */ /* 0x140fe40000001e17 */
[--C-:B------:R-:W-:Y:S02]  /*142b0*/  SHF.R.W.U32 R42, R23, 0x13, R23.reuse ;  /* 0x00000013172a7819 */ /* 0x100fe40000001e17 */
[----:B------:R-:W-:Y:S02]  /*142c0*/  SHF.R.U32.HI R44, RZ, 0xa, R23 ;  /* 0x0000000aff2c7819 */ /* 0x000fe40000011617 */
        /* <DEDUP_REMOVED lines=54> */
[C---:B------:R-:W-:Y:S02]  /*14630*/  SHF.R.W.U32 R43, R13.reuse, 0x7, R13 ;  /* 0x000000070d2b7819 */ /* 0x040fe40000001e0d */
[----:B------:R-:W-:Y:S02]  /*14640*/  IADD3 R37, PT, PT, R22, UR42, R37 ;  /* 0x0000002a16257c10 */ /* 0x000fe4000fffe025 */
[--C-:B------:R-:W-:Y:S02]  /*14650*/  SHF.R.W.U32 R44, R13, 0x12, R13.reuse ;  /* 0x000000120d2c7819 */ /* 0x100fe40000001e0d */
[----:B------:R-:W-:Y:S01]  /*14660*/  SHF.R.U32.HI R46, RZ, 0x3, R13 ;  /* 0x00000003ff2e7819 */ /* 0x000fe2000001160d */
[----:B------:R-:W-:Y:S01]  /*14670*/  IMAD.IADD R30, R38, 0x1, R37 ;  /* 0x00000001261e7824 */ /* 0x000fe200078e0225 */
[----:B------:R-:W-:-:S02]  /*14680*/  SHF.R.W.U32 R31, R29, 0x11, R29 ;  /* 0x000000111d1f7819 */ /* 0x000fc40000001e1d */
[--C-:B------:R-:W-:Y:S02]  /*14690*/  SHF.R.W.U32 R42, R29, 0x13, R29.reuse ;  /* 0x000000131d2a7819 */ /* 0x100fe40000001e1d */
[----:B------:R-:W-:Y:S02]  /*146a0*/  SHF.R.U32.HI R41, RZ, 0xa, R29 ;  /* 0x0000000aff297819 */ /* 0x000fe4000001161d */
[----:B------:R-:W-:Y:S02]  /*146b0*/  LOP3.LUT R43, R44, R46, R43, 0x96, !PT ;  /* 0x0000002e2c2b7212 */ /* 0x000fe400078e962b */
[----:B------:R-:W-:Y:S02]  /*146c0*/  LOP3.LUT R31, R42, R41, R31, 0x96, !PT ;  /* 0x000000292a1f7212 */ /* 0x000fe400078e961f */
[C-C-:B------:R-:W-:Y:S02]  /*146d0*/  SHF.R.W.U32 R46, R30.reuse, 0x6, R30.reuse ;  /* 0x000000061e2e7819 */ /* 0x140fe40000001e1e */
[----:B------:R-:W-:-:S02]  /*146e0*/  SHF.R.W.U32 R47, R30, 0xb, R30 ;  /* 0x0000000b1e2f7819 */ /* 0x000fc40000001e1e */
[----:B------:R-:W-:Y:S02]  /*146f0*/  SHF.R.W.U32 R48, R30, 0x19, R30 ;  /* 0x000000191e307819 */ /* 0x000fe40000001e1e */
        /* <DEDUP_REMOVED lines=16> */
[--C-:B------:R-:W-:Y:S02]  /*14800*/  SHF.R.W.U32 R44, R10, 0x7, R10.reuse ;  /* 0x000000070a2c7819 */ /* 0x100fe40000001e0a */
        /* <DEDUP_REMOVED lines=11> */
[--C-:B------:R-:W-:Y:S02]  /*148c0*/  SHF.R.W.U32 R44, R24, 0x13, R24.reuse ;  /* 0x00000013182c7819 */ /* 0x100fe40000001e18 */
[----:B------:R-:W-:Y:S02]  /*148d0*/  SHF.R.U32.HI R43, RZ, 0xa, R24 ;  /* 0x0000000aff2b7819 */ /* 0x000fe40000011618 */
[C-C-:B------:R-:W-:Y:S02]  /*148e0*/  SHF.R.W.U32 R45, R31.reuse, 0x2, R31.reuse ;  /* 0x000000021f2d7819 */ /* 0x140fe40000001e1f */
[----:B------:R-:W-:-:S02]  /*148f0*/  SHF.R.W.U32 R46, R31, 0xd, R31 ;  /* 0x0000000d1f2e7819 */ /* 0x000fc40000001e1f */
[----:B------:R-:W-:Y:S02]  /*14900*/  SHF.R.W.U32 R47, R31, 0x16, R31 ;  /* 0x000000161f2f7819 */ /* 0x000fe40000001e1f */
[----:B------:R-:W-:Y:S02]  /*14910*/  LOP3.LUT R48, R35, R39, R30, 0xb8, !PT ;  /* 0x0000002723307212 */ /* 0x000fe400078eb81e */
[----:B------:R-:W-:Y:S02]  /*14920*/  LOP3.LUT R43, R44, R43, R41, 0x96, !PT ;  /* 0x0000002b2c2b7212 */ /* 0x000fe400078e9629 */
[----:B------:R-:W-:Y:S02]  /*14930*/  LOP3.LUT R41, R47, R46, R45, 0x96, !PT ;  /* 0x0000002e2f297212 */ /* 0x000fe400078e962d */
[----:B------:R-:W-:Y:S02]  /*14940*/  LOP3.LUT R42, R38, R40, R31, 0xe8, !PT ;  /* 0x00000028262a7212 */ /* 0x000fe400078ee81f */
[----:B------:R-:W-:-:S02]  /*14950*/  IADD3 R48, PT, PT, R49, R48, R36 ;  /* 0x0000003031307210 */ /* 0x000fc40007ffe024 */
[----:B------:R-:W-:Y:S02]  /*14960*/  IADD3 R41, PT, PT, R41, R28, R42 ;  /* 0x0000001c29297210 */ /* 0x000fe40007ffe02a */
[C-C-:B------:R-:W-:Y:S02]  /*14970*/  SHF.R.W.U32 R36, R12.reuse, 0x7, R12.reuse ;  /* 0x000000070c247819 */ /* 0x140fe40000001e0c */
[--C-:B------:R-:W-:Y:S02]  /*14980*/  SHF.R.W.U32 R45, R12, 0x12, R12.reuse ;  /* 0x000000120c2d7819 */ /* 0x100fe40000001e0c */
[----:B------:R-:W-:Y:S02]  /*14990*/  SHF.R.U32.HI R40, RZ, 0x3, R12 ;  /* 0x00000003ff287819 */ /* 0x000fe4000001160c */
[----:B------:R-:W-:Y:S02]  /*149a0*/  IADD3 R28, PT, PT, R13, UR36, R48 ;  /* 0x000000240d1c7c10 */ /* 0x000fe4000fffe030 */
[----:B------:R-:W-:-:S02]  /*149b0*/  LOP3.LUT R40, R45, R40, R36, 0x96, !PT ;  /* 0x000000282d287212 */ /* 0x000fc400078e9624 */
[C-C-:B------:R-:W-:Y:S01]  /*149c0*/  SHF.R.W.U32 R42, R41.reuse, 0x2, R41.reuse ;  /* 0x00000002292a7819 */ /* 0x140fe20000001e29 */
[C---:B------:R-:W-:Y:S01]  /*149d0*/  IMAD.IADD R36, R41.reuse, 0x1, R28 ;  /* 0x0000000129247824 */ /* 0x040fe200078e021c */
[C-C-:B------:R-:W-:Y:S02]  /*149e0*/  SHF.R.W.U32 R45, R41.reuse, 0xd, R41.reuse ;  /* 0x0000000d292d7819 */ /* 0x140fe40000001e29 */
[----:B------:R-:W-:Y:S02]  /*149f0*/  SHF.R.W.U32 R44, R41, 0x16, R41 ;  /* 0x00000016292c7819 */ /* 0x000fe40000001e29 */
        /* <DEDUP_REMOVED lines=18> */
[C---:B------:R-:W-:Y:S01]  /*14b20*/  IMAD.IADD R35, R40.reuse, 0x1, R26 ;  /* 0x0000000128237824 */ /* 0x040fe200078e021a */
[----:B------:R-:W-:Y:S02]  /*14b30*/  SHF.R.U32.HI R44, RZ, 0x3, R14 ;  /* 0x00000003ff2c7819 */ /* 0x000fe4000001160e */
[----:B------:R-:W-:Y:S02]  /*14b40*/  SHF.R.W.U32 R45, R40, 0x2, R40 ;  /* 0x00000002282d7819 */ /* 0x000fe40000001e28 */
[C-C-:B------:R-:W-:Y:S02]  /*14b50*/  SHF.R.W.U32 R48, R35.reuse, 0x6, R35.reuse ;  /* 0x0000000623307819 */ /* 0x140fe40000001e23 */
[C-C-:B------:R-:W-:Y:S02]  /*14b60*/  SHF.R.W.U32 R49, R35.reuse, 0xb, R35.reuse ;  /* 0x0000000b23317819 */ /* 0x140fe40000001e23 */
[----:B------:R-:W-:-:S02]  /*14b70*/  SHF.R.W.U32 R50, R35, 0x19, R35 ;  /* 0x0000001923327819 */ /* 0x000fc40000001e23 */
[----:B------:R-:W-:Y:S02]  /*14b80*/  LOP3.LUT R38, R43, R44, R38, 0x96, !PT ;  /* 0x0000002c2b267212 */ /* 0x000fe400078e9626 */
[----:B------:R-:W-:Y:S02]  /*14b90*/  IADD3 R43, PT, PT, R12, R42, R23 ;  /* 0x0000002a0c2b7210 */ /* 0x000fe40007ffe017 */
        /* <DEDUP_REMOVED lines=23> */
[----:B------:R-:W-:-:S02]  /*14d10*/  SHF.R.W.U32 R42, R38, 0x2, R38 ;  /* 0x00000002262a7819 */ /* 0x000fc40000001e26 */
[--C-:B------:R-:W-:Y:S01]  /*14d20*/  SHF.R.W.U32 R45, R38, 0xd, R38.reuse ;  /* 0x0000000d262d7819 */ /* 0x100fe20000001e26 */
[----:B------:R-:W-:Y:S01]  /*14d30*/  IMAD.IADD R12, R44, 0x1, R43 ;  /* 0x000000012c0c7824 */ /* 0x000fe200078e022b */
        /* <DEDUP_REMOVED lines=40> */
[C-C-:B------:R-:W-:Y:S01]  /*14fc0*/  SHF.R.W.U32 R41, R45.reuse, 0x2, R45.reuse ;  /* 0x000000022d297819 */ /* 0x140fe20000001e2d */
[C---:B------:R-:W-:Y:S01]  /*14fd0*/  IMAD.IADD R36, R45.reuse, 0x1, R28 ;  /* 0x000000012d247824 */ /* 0x040fe200078e021c */
        /* <DEDUP_REMOVED lines=20> */
[C---:B------:R-:W-:Y:S01]  /*15120*/  IMAD.IADD R41, R40.reuse, 0x1, R35 ;  /* 0x0000000128297824 */ /* 0x040fe200078e0223 */
        /* <DEDUP_REMOVED lines=30> */
[----:B------:R-:W-:Y:S02]  /*15310*/  LOP3.LUT R46, R48, R47, R46, 0x96, !PT ;  /* 0x0000002f302e7212 */ /* 0x000fe400078e962e */
[C---:B------:R-:W-:Y:S01]  /*15320*/  SHF.R.W.U32 R15, R38.reuse, 0x2, R38 ;  /* 0x00000002260f7819 */ /* 0x040fe20000001e26 */
[----:B------:R-:W-:Y:S01]  /*15330*/  IMAD.IADD R3, R43, 0x1, R2 ;  /* 0x000000012b037824 */ /* 0x000fe200078e0202 */
[C-C-:B------:R-:W-:Y:S02]  /*15340*/  SHF.R.W.U32 R42, R38.reuse, 0xd, R38.reuse ;  /* 0x0000000d262a7819 */ /* 0x140fe40000001e26 */
[----:B------:R-:W-:-:S02]  /*15350*/  SHF.R.W.U32 R44, R38, 0x16, R38 ;  /* 0x00000016262c7819 */ /* 0x000fc40000001e26 */
        /* <DEDUP_REMOVED lines=20> */
[C---:B------:R-:W-:Y:S01]  /*154a0*/  SHF.R.W.U32 R45, R43.reuse, 0x2, R43 ;  /* 0x000000022b2d7819 */ /* 0x040fe20000001e2b */
[----:B------:R-:W-:Y:S01]  /*154b0*/  IMAD.IADD R15, R34, 0x1, R15 ;  /* 0x00000001220f7824 */ /* 0x000fe200078e020f */
[C-C-:B------:R-:W-:Y:S02]  /*154c0*/  SHF.R.W.U32 R46, R43.reuse, 0xd, R43.reuse ;  /* 0x0000000d2b2e7819 */ /* 0x140fe40000001e2b */
[----:B------:R-:W-:Y:S02]  /*154d0*/  SHF.R.W.U32 R47, R43, 0x16, R43 ;  /* 0x000000162b2f7819 */ /* 0x000fe40000001e2b */
[----:B------:R-:W-:Y:S02]  /*154e0*/  LOP3.LUT R48, R41, R39, R30, 0xb8, !PT ;  /* 0x0000002729307212 */ /* 0x000fe400078eb81e */
[----:B------:R-:W-:-:S02]  /*154f0*/  SHF.R.W.U32 R19, R3, 0x11, R3 ;  /* 0x0000001103137819 */ /* 0x000fc40000001e03 */
[--C-:B------:R-:W-:Y:S02]  /*15500*/  SHF.R.W.U32 R42, R3, 0x13, R3.reuse ;  /* 0x00000013032a7819 */ /* 0x100fe40000001e03 */
[----:B------:R-:W-:Y:S02]  /*15510*/  SHF.R.U32.HI R44, RZ, 0xa, R3 ;  /* 0x0000000aff2c7819 */ /* 0x000fe40000011603 */
[----:B------:R-:W-:Y:S02]  /*15520*/  LOP3.LUT R47, R47, R46, R45, 0x96, !PT ;  /* 0x0000002e2f2f7212 */ /* 0x000fe400078e962d */
[----:B------:R-:W-:Y:S02]  /*15530*/  IADD3 R34, PT, PT, R49, R48, R36 ;  /* 0x0000003031227210 */ /* 0x000fe40007ffe024 */
[----:B------:R-:W-:Y:S02]  /*15540*/  LOP3.LUT R40, R38, R40, R43, 0xe8, !PT ;  /* 0x0000002826287212 */ /* 0x000fe400078ee82b */
[----:B------:R-:W-:-:S02]  /*15550*/  LOP3.LUT R19, R42, R44, R19, 0x96, !PT ;  /* 0x0000002c2a137212 */ /* 0x000fc400078e9613 */
[C-C-:B------:R-:W-:Y:S02]  /*15560*/  SHF.R.W.U32 R36, R21.reuse, 0x7, R21.reuse ;  /* 0x0000000715247819 */ /* 0x140fe40000001e15 */
[--C-:B------:R-:W-:Y:S02]  /*15570*/  SHF.R.W.U32 R45, R21, 0x12, R21.reuse ;  /* 0x00000012152d7819 */ /* 0x100fe40000001e15 */
[----:B------:R-:W-:Y:S02]  /*15580*/  SHF.R.U32.HI R42, RZ, 0x3, R21 ;  /* 0x00000003ff2a7819 */ /* 0x000fe40000011615 */
[----:B------:R-:W-:Y:S02]  /*15590*/  IADD3 R40, PT, PT, R47, R28, R40 ;  /* 0x0000001c2f287210 */ /* 0x000fe40007ffe028 */
[----:B------:R-:W-:Y:S02]  /*155a0*/  IADD3 R34, PT, PT, R15, UR28, R34 ;  /* 0x0000001c0f227c10 */ /* 0x000fe4000fffe022 */
[----:B------:R-:W-:-:S02]  /*155b0*/  LOP3.LUT R42, R45, R42, R36, 0x96, !PT ;  /* 0x0000002a2d2a7212 */ /* 0x000fc400078e9624 */
[C---:B------:R-:W-:Y:S01]  /*155c0*/  SHF.R.W.U32 R28, R40.reuse, 0x2, R40 ;  /* 0x00000002281c7819 */ /* 0x040fe20000001e28 */
[C---:B------:R-:W-:Y:S01]  /*155d0*/  IMAD.IADD R36, R40.reuse, 0x1, R34 ;  /* 0x0000000128247824 */ /* 0x040fe200078e0222 */
[C-C-:B------:R-:W-:Y:S02]  /*155e0*/  SHF.R.W.U32 R45, R40.reuse, 0xd, R40.reuse ;  /* 0x0000000d282d7819 */ /* 0x140fe40000001e28 */
[----:B------:R-:W-:Y:S02]  /*155f0*/  SHF.R.W.U32 R44, R40, 0x16, R40 ;  /* 0x00000016282c7819 */ /* 0x000fe40000001e28 */
[C-C-:B------:R-:W-:Y:S02]  /*15600*/  SHF.R.W.U32 R46, R36.reuse, 0x6, R36.reuse ;  /* 0x00000006242e7819 */ /* 0x140fe40000001e24 */
[C-C-:B------:R-:W-:Y:S02]  /*15610*/  SHF.R.W.U32 R47, R36.reuse, 0xb, R36.reuse ;  /* 0x0000000b242f7819 */ /* 0x140fe40000001e24 */
[----:B------:R-:W-:-:S02]  /*15620*/  SHF.R.W.U32 R48, R36, 0x19, R36 ;  /* 0x0000001924307819 */ /* 0x000fc40000001e24 */
        /* <DEDUP_REMOVED lines=49> */
[--C-:B------:R-:W-:Y:S02]  /*15940*/  SHF.R.W.U32 R44, R19, 0x13, R19.reuse ;  /* 0x00000013132c7819 */ /* 0x100fe40000001e13 */
[----:B------:R-:W-:Y:S02]  /*15950*/  SHF.R.U32.HI R43, RZ, 0xa, R19 ;  /* 0x0000000aff2b7819 */ /* 0x000fe40000011613 */
[C-C-:B------:R-:W-:Y:S02]  /*15960*/  SHF.R.W.U32 R45, R42.reuse, 0x2, R42.reuse ;  /* 0x000000022a2d7819 */ /* 0x140fe40000001e2a */
[----:B------:R-:W-:-:S02]  /*15970*/  SHF.R.W.U32 R46, R42, 0xd, R42 ;  /* 0x0000000d2a2e7819 */ /* 0x000fc40000001e2a */
[--C-:B------:R-:W-:Y:S02]  /*15980*/  SHF.R.W.U32 R47, R42, 0x16, R42.reuse ;  /* 0x000000162a2f7819 */ /* 0x100fe40000001e2a */
        /* <DEDUP_REMOVED lines=11> */
[----:B------:R-:W-:Y:S01]  /*15a40*/  IADD3 R40, PT, PT, R27, R23, R18 ;  /* 0x000000171b287210 */ /* 0x000fe20007ffe012 */
[C---:B------:R-:W-:Y:S01]  /*15a50*/  IMAD.IADD R39, R43.reuse, 0x1, R2 ;  /* 0x000000012b277824 */ /* 0x040fe200078e0202 */
[C-C-:B------:R-:W-:Y:S02]  /*15a60*/  SHF.R.W.U32 R23, R43.reuse, 0x2, R43.reuse ;  /* 0x000000022b177819 */ /* 0x140fe40000001e2b */
[--C-:B------:R-:W-:Y:S01]  /*15a70*/  SHF.R.W.U32 R44, R43, 0xd, R43.reuse ;  /* 0x0000000d2b2c7819 */ /* 0x100fe20000001e2b */
[----:B------:R-:W-:Y:S01]  /*15a80*/  IMAD.IADD R21, R21, 0x1, R40 ;  /* 0x0000000115157824 */ /* 0x000fe200078e0228 */
[----:B------:R-:W-:Y:S02]  /*15a90*/  SHF.R.W.U32 R27, R43, 0x16, R43 ;  /* 0x000000162b1b7819 */ /* 0x000fe40000001e2b */
        /* <DEDUP_REMOVED lines=9> */
[----:B------:R-:W-:Y:S02]  /*15b30*/  IADD3 R36, PT, PT, R21, UR24, R36 ;  /* 0x0000001815247c10 */ /* 0x000fe4000fffe024 */
[C-C-:B------:R-:W-:Y:S02]  /*15b40*/  SHF.R.W.U32 R23, R28.reuse, 0x11, R28.reuse ;  /* 0x000000111c177819 */ /* 0x140fe40000001e1c */
[----:B------:R-:W-:Y:S01]  /*15b50*/  SHF.R.W.U32 R40, R28, 0x13, R28 ;  /* 0x000000131c287819 */ /* 0x000fe20000001e1c */
[----:B------:R-:W-:Y:S01]  /*15b60*/  IMAD.IADD R34, R45, 0x1, R36 ;  /* 0x000000012d227824 */ /* 0x000fe200078e0224 */
[----:B------:R-:W-:Y:S02]  /*15b70*/  SHF.R.U32.HI R27, RZ, 0xa, R28 ;  /* 0x0000000aff1b7819 */ /* 0x000fe4000001161c */
[----:B------:R-:W-:-:S02]  /*15b80*/  SHF.R.U32.HI R41, RZ, 0x3, R22 ;  /* 0x00000003ff297819 */ /* 0x000fc40000011616 */
[----:B------:R-:W-:Y:S02]  /*15b90*/  LOP3.LUT R23, R40, R27, R23, 0x96, !PT ;  /* 0x0000001b28177212 */ /* 0x000fe400078e9617 */
[C-C-:B------:R-:W-:Y:S02]  /*15ba0*/  SHF.R.W.U32 R27, R22.reuse, 0x7, R22.reuse ;  /* 0x00000007161b7819 */ /* 0x140fe40000001e16 */
[----:B------:R-:W-:Y:S02]  /*15bb0*/  SHF.R.W.U32 R40, R22, 0x12, R22 ;  /* 0x0000001216287819 */ /* 0x000fe40000001e16 */
        /* <DEDUP_REMOVED lines=15> */
[----:B------:R-:W-:-:S02]  /*15cb0*/  SHF.R.W.U32 R35, R40, 0x2, R40 ;  /* 0x0000000228237819 */ /* 0x000fc40000001e28 */
[C-C-:B------:R-:W-:Y:S02]  /*15cc0*/  SHF.R.W.U32 R44, R40.reuse, 0xd, R40.reuse ;  /* 0x0000000d282c7819 */ /* 0x140fe40000001e28 */
[----:B------:R-:W-:Y:S02]  /*15cd0*/  SHF.R.W.U32 R41, R40, 0x16, R40 ;  /* 0x0000001628297819 */ /* 0x000fe40000001e28 */
[----:B------:R-:W-:Y:S02]  /*15ce0*/  IADD3 R38, PT, PT, R23, UR25, R38 ;  /* 0x0000001917267c10 */ /* 0x000fe4000fffe026 */
[C-C-:B------:R-:W-:Y:S02]  /*15cf0*/  SHF.R.W.U32 R27, R21.reuse, 0x11, R21.reuse ;  /* 0x00000011151b7819 */ /* 0x140fe40000001e15 */
[--C-:B------:R-:W-:Y:S02]  /*15d00*/  SHF.R.W.U32 R42, R21, 0x13, R21.reuse ;  /* 0x00000013152a7819 */ /* 0x100fe40000001e15 */
[----:B------:R-:W-:-:S02]  /*15d10*/  SHF.R.U32.HI R29, RZ, 0xa, R21 ;  /* 0x0000000aff1d7819 */ /* 0x000fc40000011615 */
[----:B------:R-:W-:Y:S01]  /*15d20*/  LOP3.LUT R44, R41, R44, R35, 0x96, !PT ;  /* 0x0000002c292c7212 */ /* 0x000fe200078e9623 */
[----:B------:R-:W-:Y:S01]  /*15d30*/  IMAD.IADD R35, R40, 0x1, R38 ;  /* 0x0000000128237824 */ /* 0x000fe200078e0226 */
[----:B------:R-:W-:Y:S02]  /*15d40*/  LOP3.LUT R27, R42, R29, R27, 0x96, !PT ;  /* 0x0000001d2a1b7212 */ /* 0x000fe400078e961b */
[C-C-:B------:R-:W-:Y:S02]  /*15d50*/  SHF.R.W.U32 R29, R24.reuse, 0x7, R24.reuse ;  /* 0x00000007181d7819 */ /* 0x140fe40000001e18 */
[--C-:B------:R-:W-:Y:S02]  /*15d60*/  SHF.R.W.U32 R42, R24, 0x12, R24.reuse ;  /* 0x00000012182a7819 */ /* 0x100fe40000001e18 */
[----:B------:R-:W-:Y:S02]  /*15d70*/  SHF.R.U32.HI R41, RZ, 0x3, R24 ;  /* 0x00000003ff297819 */ /* 0x000fe40000011618 */
[----:B------:R-:W-:-:S02]  /*15d80*/  LOP3.LUT R43, R45, R43, R40, 0xe8, !PT ;  /* 0x0000002b2d2b7212 */ /* 0x000fc400078ee828 */
[C-C-:B------:R-:W-:Y:S02]  /*15d90*/  SHF.R.W.U32 R46, R35.reuse, 0x6, R35.reuse ;  /* 0x00000006232e7819 */ /* 0x140fe40000001e23 */
[C-C-:B------:R-:W-:Y:S02]  /*15da0*/  SHF.R.W.U32 R47, R35.reuse, 0xb, R35.reuse ;  /* 0x0000000b232f7819 */ /* 0x140fe40000001e23 */
[----:B------:R-:W-:Y:S02]  /*15db0*/  SHF.R.W.U32 R48, R35, 0x19, R35 ;  /* 0x0000001923307819 */ /* 0x000fe40000001e23 */
[----:B------:R-:W-:Y:S02]  /*15dc0*/  IADD3 R37, PT, PT, R44, R37, R43 ;  /* 0x000000252c257210 */ /* 0x000fe40007ffe02b */
[----:B------:R-:W-:Y:S02]  /*15dd0*/  LOP3.LUT R29, R42, R41, R29, 0x96, !PT ;  /* 0x000000292a1d7212 */ /* 0x000fe400078e961d */
[----:B------:R-:W-:-:S02]  /*15de0*/  IADD3 R22, PT, PT, R22, R27, R3 ;  /* 0x0000001b16167210 */ /* 0x000fc40007ffe003 */
[----:B------:R-:W-:Y:S02]  /*15df0*/  LOP3.LUT R49, R48, R47, R46, 0x96, !PT ;  /* 0x0000002f30317212 */ /* 0x000fe400078e962e */
[----:B------:R-:W-:Y:S01]  /*15e00*/  LOP3.LUT R44, R39, R35, R34, 0xb8, !PT ;  /* 0x00000023272c7212 */ /* 0x000fe200078eb822 */
[----:B------:R-:W-:Y:S01]  /*15e10*/  IMAD.IADD R27, R29, 0x1, R22 ;  /* 0x000000011d1b7824 */ /* 0x000fe200078e0216 */
[--C-:B------:R-:W-:Y:S02]  /*15e20*/  SHF.R.W.U32 R22, R23, 0x11, R23.reuse ;  /* 0x0000001117167819 */ /* 0x100fe40000001e17 */
[----:B------:R-:W-:Y:S02]  /*15e30*/  IADD3 R46, PT, PT, R49, R44, R30 ;  /* 0x0000002c312e7210 */ /* 0x000fe40007ffe01e */
[--C-:B------:R-:W-:Y:S02]  /*15e40*/  SHF.R.W.U32 R29, R23, 0x13, R23.reuse ;  /* 0x00000013171d7819 */ /* 0x100fe40000001e17 */
[----:B------:R-:W-:-:S02]  /*15e50*/  SHF.R.U32.HI R30, RZ, 0xa, R23 ;  /* 0x0000000aff1e7819 */ /* 0x000fc40000011617 */
[--C-:B------:R-:W-:Y:S02]  /*15e60*/  SHF.R.W.U32 R41, R37, 0x2, R37.reuse ;  /* 0x0000000225297819 */ /* 0x100fe40000001e25 */
[----:B------:R-:W-:Y:S02]  /*15e70*/  LOP3.LUT R22, R29, R30, R22, 0x96, !PT ;  /* 0x0000001e1d167212 */ /* 0x000fe400078e9616 */
[C-C-:B------:R-:W-:Y:S02]  /*15e80*/  SHF.R.W.U32 R42, R37.reuse, 0xd, R37.reuse ;  /* 0x0000000d252a7819 */ /* 0x140fe40000001e25 */
[----:B------:R-:W-:Y:S02]  /*15e90*/  SHF.R.W.U32 R43, R37, 0x16, R37 ;  /* 0x00000016252b7819 */ /* 0x000fe40000001e25 */
[----:B------:R-:W-:Y:S02]  /*15ea0*/  IADD3 R30, PT, PT, R27, UR26, R46 ;  /* 0x0000001a1b1e7c10 */ /* 0x000fe4000fffe02e */
[----:B------:R-:W-:-:S02]  /*15eb0*/  LOP3.LUT R47, R43, R42, R41, 0x96, !PT ;  /* 0x0000002a2b2f7212 */ /* 0x000fc400078e9629 */
[----:B------:R-:W-:Y:S01]  /*15ec0*/  IADD3 R24, PT, PT, R24, R22, R15 ;  /* 0x0000001618187210 */ /* 0x000fe20007ffe00f */
[----:B------:R-:W-:Y:S01]  /*15ed0*/  IMAD.IADD R22, R37, 0x1, R30 ;  /* 0x0000000125167824 */ /* 0x000fe200078e021e */
[C-C-:B------:R-:W-:Y:S02]  /*15ee0*/  SHF.R.W.U32 R41, R13.reuse, 0x7, R13.reuse ;  /* 0x000000070d297819 */ /* 0x140fe40000001e0d */
[----:B------:R-:W-:Y:S02]  /*15ef0*/  SHF.R.W.U32 R44, R13, 0x12, R13 ;  /* 0x000000120d2c7819 */ /* 0x000fe40000001e0d */
[----:B------:R-:W-:Y:S02]  /*15f00*/  LOP3.LUT R42, R40, R45, R37, 0xe8, !PT ;  /* 0x0000002d282a7212 */ /* 0x000fe400078ee825 */
[----:B------:R-:W-:Y:S02]  /*15f10*/  SHF.R.U32.HI R43, RZ, 0x3, R13 ;  /* 0x00000003ff2b7819 */ /* 0x000fe4000001160d */
[----:B------:R-:W-:-:S02]  /*15f20*/  IADD3 R42, PT, PT, R47, R2, R42 ;  /* 0x000000022f2a7210 */ /* 0x000fc40007ffe02a */
[----:B------:R-:W-:Y:S02]  /*15f30*/  LOP3.LUT R29, R44, R43, R41, 0x96, !PT ;  /* 0x0000002b2c1d7212 */ /* 0x000fe400078e9629 */
[C-C-:B------:R-:W-:Y:S02]  /*15f40*/  SHF.R.W.U32 R44, R22.reuse, 0x6, R22.reuse ;  /* 0x00000006162c7819 */ /* 0x140fe40000001e16 */
[C---:B------:R-:W-:Y:S01]  /*15f50*/  SHF.R.W.U32 R45, R22.reuse, 0xb, R22 ;  /* 0x0000000b162d7819 */ /* 0x040fe20000001e16 */
        /* <DEDUP_REMOVED lines=8> */
[C-C-:B------:R-:W-:Y:S02]  /*15fe0*/  SHF.R.W.U32 R2, R27.reuse, 0x11, R27.reuse ;  /* 0x000000111b027819 */ /* 0x140fe40000001e1b */
[----:B------:R-:W-:-:S02]  /*15ff0*/  SHF.R.W.U32 R41, R27, 0x13, R27 ;  /* 0x000000131b297819 */ /* 0x000fc40000001e1b */
[----:B------:R-:W-:Y:S02]  /*16000*/  SHF.R.U32.HI R24, RZ, 0xa, R27 ;  /* 0x0000000aff187819 */ /* 0x000fe4000001161b */
[----:B------:R-:W-:Y:S02]  /*16010*/  IADD3 R44, PT, PT, R44, R45, R39 ;  /* 0x0000002d2c2c7210 */ /* 0x000fe40007ffe027 */
[----:B------:R-:W-:Y:S02]  /*16020*/  LOP3.LUT R2, R41, R24, R2, 0x96, !PT ;  /* 0x0000001829027212 */ /* 0x000fe400078e9602 */
[----:B------:R-:W-:Y:S02]  /*16030*/  IADD3 R41, PT, PT, R29, UR27, R44 ;  /* 0x0000001b1d297c10 */ /* 0x000fe4000fffe02c */
[----:B------:R-:W-:Y:S02]  /*16040*/  LOP3.LUT R40, R37, R40, R42, 0xe8, !PT ;  /* 0x0000002825287212 */ /* 0x000fe400078ee82a */
[----:B------:R-:W-:Y:S01]  /*16050*/  SHF.R.W.U32 R24, R10, 0x7, R10 ;  /* 0x000000070a187819 */ /* 0x000fe20000001e0a */
[----:B------:R-:W-:Y:S01]  /*16060*/  IMAD.IADD R39, R42, 0x1, R41 ;  /* 0x000000012a277824 */ /* 0x000fe200078e0229 */
[----:B------:R-:W-:-:S02]  /*16070*/  IADD3 R40, PT, PT, R43, R36, R40 ;  /* 0x000000242b287210 */ /* 0x000fc40007ffe028 */
        /* <DEDUP_REMOVED lines=22> */
[C-C-:B------:R-:W-:Y:S02]  /*161e0*/  SHF.R.W.U32 R43, R13.reuse, 0xd, R13.reuse ;  /* 0x0000000d0d2b7819 */ /* 0x140fe40000001e0d */
[----:B------:R-:W-:Y:S02]  /*161f0*/  SHF.R.W.U32 R36, R13, 0x16, R13 ;  /* 0x000000160d247819 */ /* 0x000fe40000001e0d */
        /* <DEDUP_REMOVED lines=12> */
[----:B------:R-:W-:Y:S02]  /*162c0*/  IADD3 R30, PT, PT, R43, R30, R42 ;  /* 0x0000001e2b1e7210 */ /* 0x000fe40007ffe02a */
[----:B------:R-:W-:Y:S01]  /*162d0*/  LOP3.LUT R44, R44, R45, R38, 0x96, !PT ;  /* 0x0000002d2c2c7212 */ /* 0x000fe200078e9626 */
[----:B------:R-:W-:Y:S01]  /*162e0*/  IMAD.IADD R34, R34, 0x1, R19 ;  /* 0x0000000122227824 */ /* 0x000fe200078e0213 */
[----:B------:R-:W-:-:S02]  /*162f0*/  LOP3.LUT R36, R22, R20, R39, 0xb8, !PT ;  /* 0x0000001416247212 */ /* 0x000fc400078eb827 */
[C-C-:B------:R-:W-:Y:S02]  /*16300*/  SHF.R.W.U32 R10, R30.reuse, 0x2, R30.reuse ;  /* 0x000000021e0a7819 */ /* 0x140fe40000001e1e */
[C-C-:B------:R-:W-:Y:S02]  /*16310*/  SHF.R.W.U32 R37, R30.reuse, 0xd, R30.reuse ;  /* 0x0000000d1e257819 */ /* 0x140fe40000001e1e */
[----:B------:R-:W-:Y:S02]  /*16320*/  SHF.R.W.U32 R24, R30, 0x16, R30 ;  /* 0x000000161e187819 */ /* 0x000fe40000001e1e */
[----:B------:R-:W-:Y:S02]  /*16330*/  IADD3 R43, PT, PT, R44, R36, R35 ;  /* 0x000000242c2b7210 */ /* 0x000fe40007ffe023 */
[----:B------:R-:W-:Y:S02]  /*16340*/  LOP3.LUT R38, R24, R37, R10, 0x96, !PT ;  /* 0x0000002518267212 */ /* 0x000fe400078e960a */
[----:B------:R-:W-:-:S02]  /*16350*/  SHF.R.W.U32 R10, R2, 0x11, R2 ;  /* 0x00000011020a7819 */ /* 0x000fc40000001e02 */
[--C-:B------:R-:W-:Y:S02]  /*16360*/  SHF.R.W.U32 R19, R2, 0x13, R2.reuse ;  /* 0x0000001302137819 */ /* 0x100fe40000001e02 */
[----:B------:R-:W-:Y:S02]  /*16370*/  SHF.R.U32.HI R24, RZ, 0xa, R2 ;  /* 0x0000000aff187819 */ /* 0x000fe40000011602 */
[----:B------:R-:W-:Y:S02]  /*16380*/  IADD3 R42, PT, PT, R34, UR21, R43 ;  /* 0x00000015222a7c10 */ /* 0x000fe4000fffe02b */
[----:B------:R-:W-:Y:S02]  /*16390*/  LOP3.LUT R40, R13, R40, R30, 0xe8, !PT ;  /* 0x000000280d287212 */ /* 0x000fe400078ee81e */
[----:B------:R-:W-:Y:S01]  /*163a0*/  LOP3.LUT R10, R19, R24, R10, 0x96, !PT ;  /* 0x00000018130a7212 */ /* 0x000fe200078e960a */
[----:B------:R-:W-:Y:S01]  /*163b0*/  IMAD.IADD R19, R13, 0x1, R42 ;  /* 0x000000010d137824 */ /* 0x000fe200078e022a */
[----:B------:R-:W-:-:S02]  /*163c0*/  SHF.R.W.U32 R35, R12, 0x7, R12 ;  /* 0x000000070c237819 */ /* 0x000fc40000001e0c */
[--C-:B------:R-:W-:Y:S02]  /*163d0*/  SHF.R.W.U32 R36, R12, 0x12, R12.reuse ;  /* 0x000000120c247819 */ /* 0x100fe40000001e0c */
[----:B------:R-:W-:Y:S02]  /*163e0*/  SHF.R.U32.HI R37, RZ, 0x3, R12 ;  /* 0x00000003ff257819 */ /* 0x000fe4000001160c */
[----:B------:R-:W-:Y:S02]  /*163f0*/  IADD3 R38, PT, PT, R38, R41, R40 ;  /* 0x0000002926267210 */ /* 0x000fe40007ffe028 */
[----:B------:R-:W-:Y:S02]  /*16400*/  IADD3 R10, PT, PT, R31, R10, R28 ;  /* 0x0000000a1f0a7210 */ /* 0x000fe40007ffe01c */
[----:B------:R-:W-:Y:S02]  /*16410*/  LOP3.LUT R35, R36, R37, R35, 0x96, !PT ;  /* 0x0000002524237212 */ /* 0x000fe400078e9623 */
[----:B------:R-:W-:-:S02]  /*16420*/  SHF.R.W.U32 R24, R38, 0x2, R38 ;  /* 0x0000000226187819 */ /* 0x000fc40000001e26 */
[C---:B------:R-:W-:Y:S01]  /*16430*/  SHF.R.W.U32 R31, R38.reuse, 0xd, R38 ;  /* 0x0000000d261f7819 */ /* 0x040fe20000001e26 */
[----:B------:R-:W-:Y:S01]  /*16440*/  IMAD.IADD R35, R35, 0x1, R10 ;  /* 0x0000000123237824 */ /* 0x000fe200078e020a */
[----:B------:R-:W-:Y:S02]  /*16450*/  SHF.R.W.U32 R28, R38, 0x16, R38 ;  /* 0x00000016261c7819 */ /* 0x000fe40000001e26 */
[C-C-:B------:R-:W-:Y:S02]  /*16460*/  SHF.R.W.U32 R36, R19.reuse, 0x6, R19.reuse ;  /* 0x0000000613247819 */ /* 0x140fe40000001e13 */
[C-C-:B------:R-:W-:Y:S02]  /*16470*/  SHF.R.W.U32 R37, R19.reuse, 0xb, R19.reuse ;  /* 0x0000000b13257819 */ /* 0x140fe40000001e13 */
[----:B------:R-:W-:Y:S02]  /*16480*/  SHF.R.W.U32 R40, R19, 0x19, R19 ;  /* 0x0000001913287819 */ /* 0x000fe40000001e13 */
[----:B------:R-:W-:-:S02]  /*16490*/  LOP3.LUT R24, R28, R31, R24, 0x96, !PT ;  /* 0x0000001f1c187212 */ /* 0x000fc400078e9618 */
[----:B------:R-:W-:Y:S02]  /*164a0*/  LOP3.LUT R37, R40, R37, R36, 0x96, !PT ;  /* 0x0000002528257212 */ /* 0x000fe400078e9624 */
[----:B------:R-:W-:Y:S02]  /*164b0*/  LOP3.LUT R28, R39, R19, R20, 0xb8, !PT ;  /* 0x00000013271c7212 */ /* 0x000fe400078eb814 */
[C---:B------:R-:W-:Y:S02]  /*164c0*/  SHF.R.W.U32 R10, R34.reuse, 0x11, R34 ;  /* 0x00000011220a7819 */ /* 0x040fe40000001e22 */
[----:B------:R-:W-:Y:S02]  /*164d0*/  IADD3 R28, PT, PT, R37, R28, R22 ;  /* 0x0000001c251c7210 */ /* 0x000fe40007ffe016 */
[--C-:B------:R-:W-:Y:S02]  /*164e0*/  SHF.R.W.U32 R31, R34, 0x13, R34.reuse ;  /* 0x00000013221f7819 */ /* 0x100fe40000001e22 */
[----:B------:R-:W-:-:S02]  /*164f0*/  SHF.R.U32.HI R34, RZ, 0xa, R34 ;  /* 0x0000000aff227819 */ /* 0x000fc40000011622 */
[----:B------:R-:W-:Y:S02]  /*16500*/  IADD3 R43, PT, PT, R35, UR22, R28 ;  /* 0x00000016232b7c10 */ /* 0x000fe4000fffe01c */
[C---:B------:R-:W-:Y:S02]  /*16510*/  LOP3.LUT R13, R30.reuse, R13, R38, 0xe8, !PT ;  /* 0x0000000d1e0d7212 */ /* 0x040fe400078ee826 */
[----:B------:R-:W-:Y:S01]  /*16520*/  LOP3.LUT R31, R31, R34, R10, 0x96, !PT ;  /* 0x000000221f1f7212 */ /* 0x000fe200078e960a */
[----:B------:R-:W-:Y:S01]  /*16530*/  IMAD.IADD R10, R30, 0x1, R43 ;  /* 0x000000011e0a7824 */ /* 0x000fe200078e022b */
[----:B------:R-:W-:Y:S02]  /*16540*/  IADD3 R13, PT, PT, R24, R47, R13 ;  /* 0x0000002f180d7210 */ /* 0x000fe40007ffe00d */
[C-C-:B------:R-:W-:Y:S02]  /*16550*/  SHF.R.W.U32 R22, R14.reuse, 0x7, R14.reuse ;  /* 0x000000070e167819 */ /* 0x140fe40000001e0e */
[----:B------:R-:W-:-:S02]  /*16560*/  SHF.R.W.U32 R37, R14, 0x12, R14 ;  /* 0x000000120e257819 */ /* 0x000fc40000001e0e */
[----:B------:R-:W-:Y:S02]  /*16570*/  SHF.R.U32.HI R24, RZ, 0x3, R14 ;  /* 0x00000003ff187819 */ /* 0x000fe4000001160e */
[C-C-:B------:R-:W-:Y:S02]  /*16580*/  SHF.R.W.U32 R28, R13.reuse, 0x2, R13.reuse ;  /* 0x000000020d1c7819 */ /* 0x140fe40000001e0d */
[C-C-:B------:R-:W-:Y:S02]  /*16590*/  SHF.R.W.U32 R41, R13.reuse, 0xd, R13.reuse ;  /* 0x0000000d0d297819 */ /* 0x140fe40000001e0d */
[----:B------:R-:W-:Y:S02]  /*165a0*/  SHF.R.W.U32 R34, R13, 0x16, R13 ;  /* 0x000000160d227819 */ /* 0x000fe40000001e0d */
[C-C-:B------:R-:W-:Y:S02]  /*165b0*/  SHF.R.W.U32 R36, R10.reuse, 0x6, R10.reuse ;  /* 0x000000060a247819 */ /* 0x140fe40000001e0a */
[----:B------:R-:W-:-:S02]  /*165c0*/  SHF.R.W.U32 R45, R10, 0xb, R10 ;  /* 0x0000000b0a2d7819 */ /* 0x000fc40000001e0a */
[----:B------:R-:W-:Y:S02]  /*165d0*/  SHF.R.W.U32 R40, R10, 0x19, R10 ;  /* 0x000000190a287819 */ /* 0x000fe40000001e0a */
[----:B------:R-:W-:Y:S02]  /*165e0*/  LOP3.LUT R22, R37, R24, R22, 0x96, !PT ;  /* 0x0000001825167212 */ /* 0x000fe400078e9616 */
        /* <DEDUP_REMOVED lines=10> */
[----:B------:R-:W-:-:S02]  /*16690*/  SHF.R.W.U32 R28, R12, 0x2, R12 ;  /* 0x000000020c1c7819 */ /* 0x000fc40000001e0c */
[C-C-:B------:R-:W-:Y:S02]  /*166a0*/  SHF.R.W.U32 R31, R12.reuse, 0xd, R12.reuse ;  /* 0x0000000d0c1f7819 */ /* 0x140fe40000001e0c */
[----:B------:R-:W-:Y:S02]  /*166b0*/  SHF.R.W.U32 R30, R12, 0x16, R12 ;  /* 0x000000160c1e7819 */ /* 0x000fe40000001e0c */
[----:B------:R-:W-:Y:S02]  /*166c0*/  SHF.R.U32.HI R35, RZ, 0xa, R35 ;  /* 0x0000000aff237819 */ /* 0x000fe40000011623 */
[----:B------:R-:W-:Y:S02]  /*166d0*/  IADD3 R39, PT, PT, R22, UR23, R39 ;  /* 0x0000001716277c10 */ /* 0x000fe4000fffe027 */
[----:B------:R-:W-:Y:S02]  /*166e0*/  LOP3.LUT R34, R30, R31, R28, 0x96, !PT ;  /* 0x0000001f1e227212 */ /* 0x000fe400078e961c */
[----:B------:R-:W-:Y:S01]  /*166f0*/  LOP3.LUT R24, R24, R35, R21, 0x96, !PT ;  /* 0x0000002318187212 */ /* 0x000fe200078e9615 */
[----:B------:R-:W-:Y:S01]  /*16700*/  IMAD.IADD R21, R38, 0x1, R39 ;  /* 0x0000000126157824 */ /* 0x000fe200078e0227 */
[----:B------:R-:W-:-:S02]  /*16710*/  LOP3.LUT R31, R13, R38, R12, 0xe8, !PT ;  /* 0x000000260d1f7212 */ /* 0x000fc400078ee80c */
[C-C-:B------:R-:W-:Y:S02]  /*16720*/  SHF.R.W.U32 R28, R18.reuse, 0x7, R18.reuse ;  /* 0x00000007121c7819 */ /* 0x140fe40000001e12 */
[--C-:B------:R-:W-:Y:S02]  /*16730*/  SHF.R.W.U32 R35, R18, 0x12, R18.reuse ;  /* 0x0000001212237819 */ /* 0x100fe40000001e12 */
[----:B------:R-:W-:Y:S02]  /*16740*/  SHF.R.U32.HI R30, RZ, 0x3, R18 ;  /* 0x00000003ff1e7819 */ /* 0x000fe40000011612 */
[----:B------:R-:W-:Y:S02]  /*16750*/  IADD3 R31, PT, PT, R34, R43, R31 ;  /* 0x0000002b221f7210 */ /* 0x000fe40007ffe01f */
[C-C-:B------:R-:W-:Y:S02]  /*16760*/  SHF.R.W.U32 R36, R21.reuse, 0x6, R21.reuse ;  /* 0x0000000615247819 */ /* 0x140fe40000001e15 */
[----:B------:R-:W-:-:S02]  /*16770*/  SHF.R.W.U32 R37, R21, 0xb, R21 ;  /* 0x0000000b15257819 */ /* 0x000fc40000001e15 */
        /* <DEDUP_REMOVED lines=10> */
[C-C-:B------:R-:W-:Y:S02]  /*16820*/  SHF.R.W.U32 R14, R22.reuse, 0x11, R22.reuse ;  /* 0x00000011160e7819 */ /* 0x140fe40000001e16 */
[----:B------:R-:W-:Y:S02]  /*16830*/  SHF.R.W.U32 R35, R22, 0x13, R22 ;  /* 0x0000001316237819 */ /* 0x000fe40000001e16 */
[----:B------:R-:W-:-:S02]  /*16840*/  IADD3 R34, PT, PT, R37, R30, R20 ;  /* 0x0000001e25227210 */ /* 0x000fc40007ffe014 */
[----:B------:R-:W-:Y:S02]  /*16850*/  SHF.R.U32.HI R22, RZ, 0xa, R22 ;  /* 0x0000000aff167819 */ /* 0x000fe40000011616 */
[----:B------:R-:W-:Y:S02]  /*16860*/  IADD3 R34, PT, PT, R23, UR16, R34 ;  /* 0x0000001017227c10 */ /* 0x000fe4000fffe022 */
[----:B------:R-:W-:Y:S02]  /*16870*/  LOP3.LUT R22, R35, R22, R14, 0x96, !PT ;  /* 0x0000001623167212 */ /* 0x000fe400078e960e */
[----:B------:R-:W-:Y:S02]  /*16880*/  LOP3.LUT R30, R12, R13, R31, 0xe8, !PT ;  /* 0x0000000d0c1e7212 */ /* 0x000fe400078ee81f */
[----:B------:R-:W-:Y:S01]  /*16890*/  IADD3 R27, PT, PT, R18, R22, R27 ;  /* 0x00000016121b7210 */ /* 0x000fe20007ffe01b */
[----:B------:R-:W-:Y:S01]  /*168a0*/  IMAD.IADD R18, R13, 0x1, R34 ;  /* 0x000000010d127824 */ /* 0x000fe200078e0222 */
[----:B------:R-:W-:-:S02]  /*168b0*/  SHF.R.W.U32 R20, R26, 0x7, R26 ;  /* 0x000000071a147819 */ /* 0x000fc40000001e1a */
[--C-:B------:R-:W-:Y:S02]  /*168c0*/  SHF.R.W.U32 R37, R26, 0x12, R26.reuse ;  /* 0x000000121a257819 */ /* 0x100fe40000001e1a */
[----:B------:R-:W-:Y:S02]  /*168d0*/  SHF.R.U32.HI R24, RZ, 0x3, R26 ;  /* 0x00000003ff187819 */ /* 0x000fe4000001161a */
[----:B------:R-:W-:Y:S02]  /*168e0*/  IADD3 R14, PT, PT, R28, R39, R30 ;  /* 0x000000271c0e7210 */ /* 0x000fe40007ffe01e */
[C-C-:B------:R-:W-:Y:S02]  /*168f0*/  SHF.R.W.U32 R28, R18.reuse, 0x6, R18.reuse ;  /* 0x00000006121c7819 */ /* 0x140fe40000001e12 */
[C-C-:B------:R-:W-:Y:S02]  /*16900*/  SHF.R.W.U32 R35, R18.reuse, 0xb, R18.reuse ;  /* 0x0000000b12237819 */ /* 0x140fe40000001e12 */
[----:B------:R-:W-:-:S02]  /*16910*/  SHF.R.W.U32 R30, R18, 0x19, R18 ;  /* 0x00000019121e7819 */ /* 0x000fc40000001e12 */
[----:B------:R-:W-:Y:S02]  /*16920*/  LOP3.LUT R20, R37, R24, R20, 0x96, !PT ;  /* 0x0000001825147212 */ /* 0x000fe400078e9614 */
[----:B------:R-:W-:Y:S02]  /*16930*/  LOP3.LUT R28, R30, R35, R28, 0x96, !PT ;  /* 0x000000231e1c7212 */ /* 0x000fe400078e961c */
[----:B------:R-:W-:Y:S01]  /*16940*/  LOP3.LUT R30, R10, R18, R21, 0xb8, !PT ;  /* 0x000000120a1e7212 */ /* 0x000fe200078eb815 */
[----:B------:R-:W-:Y:S01]  /*16950*/  IMAD.IADD R20, R20, 0x1, R27 ;  /* 0x0000000114147824 */ /* 0x000fe200078e021b */
[C-C-:B------:R-:W-:Y:S02]  /*16960*/  SHF.R.W.U32 R13, R14.reuse, 0x2, R14.reuse ;  /* 0x000000020e0d7819 */ /* 0x140fe40000001e0e */
[C-C-:B------:R-:W-:Y:S02]  /*16970*/  SHF.R.W.U32 R22, R14.reuse, 0xd, R14.reuse ;  /* 0x0000000d0e167819 */ /* 0x140fe40000001e0e */
[----:B------:R-:W-:-:S02]  /*16980*/  SHF.R.W.U32 R24, R14, 0x16, R14 ;  /* 0x000000160e187819 */ /* 0x000fc40000001e0e */
[----:B------:R-:W-:Y:S02]  /*16990*/  IADD3 R19, PT, PT, R28, R30, R19 ;  /* 0x0000001e1c137210 */ /* 0x000fe40007ffe013 */
[----:B------:R-:W-:Y:S02]  /*169a0*/  LOP3.LUT R27, R24, R22, R13, 0x96, !PT ;  /* 0x00000016181b7212 */ /* 0x000fe400078e960d */
[----:B------:R-:W-:Y:S02]  /*169b0*/  IADD3 R35, PT, PT, R20, UR17, R19 ;  /* 0x0000001114237c10 */ /* 0x000fe4000fffe013 */
[----:B------:R-:W-:Y:S02]  /*169c0*/  LOP3.LUT R24, R31, R12, R14, 0xe8, !PT ;  /* 0x0000000c1f187212 */ /* 0x000fe400078ee80e */
[C---:B------:R-:W-:Y:S01]  /*169d0*/  SHF.R.W.U32 R13, R23.reuse, 0x11, R23 ;  /* 0x00000011170d7819 */ /* 0x040fe20000001e17 */
[----:B------:R-:W-:Y:S01]  /*169e0*/  IMAD.IADD R30, R12, 0x1, R35 ;  /* 0x000000010c1e7824 */ /* 0x000fe200078e0223 */
[----:B------:R-:W-:-:S02]  /*169f0*/  SHF.R.W.U32 R22, R23, 0x13, R23 ;  /* 0x0000001317167819 */ /* 0x000fc40000001e17 */
[----:B------:R-:W-:Y:S02]  /*16a00*/  SHF.R.U32.HI R23, RZ, 0xa, R23 ;  /* 0x0000000aff177819 */ /* 0x000fe40000011617 */
[----:B------:R-:W-:Y:S02]  /*16a10*/  IADD3 R27, PT, PT, R27, R34, R24 ;  /* 0x000000221b1b7210 */ /* 0x000fe40007ffe018 */
[----:B------:R-:W-:Y:S02]  /*16a20*/  LOP3.LUT R13, R22, R23, R13, 0x96, !PT ;  /* 0x00000017160d7212 */ /* 0x000fe400078e960d */
[C-C-:B------:R-:W-:Y:S02]  /*16a30*/  SHF.R.W.U32 R19, R3.reuse, 0x7, R3.reuse ;  /* 0x0000000703137819 */ /* 0x140fe40000001e03 */
[--C-:B------:R-:W-:Y:S02]  /*16a40*/  SHF.R.W.U32 R22, R3, 0x12, R3.reuse ;  /* 0x0000001203167819 */ /* 0x100fe40000001e03 */
        /* <DEDUP_REMOVED lines=22> */
[C-C-:B------:R-:W-:Y:S01]  /*16bb0*/  SHF.R.W.U32 R26, R22.reuse, 0xd, R22.reuse ;  /* 0x0000000d161a7819 */ /* 0x140fe20000001e16 */
[----:B------:R-:W-:Y:S01]  /*16bc0*/  IMAD.IADD R35, R9, 0x1, R31 ;  /* 0x0000000109237824 */ /* 0x000fe200078e021f */
[----:B------:R-:W-:Y:S02]  /*16bd0*/  SHF.R.W.U32 R28, R22, 0x16, R22 ;  /* 0x00000016161c7819 */ /* 0x000fe40000001e16 */
[----:B------:R-:W-:Y:S02]  /*16be0*/  LOP3.LUT R10, R13, R20, R10, 0x96, !PT ;  /* 0x000000140d0a7212 */ /* 0x000fe400078e960a */
        /* <DEDUP_REMOVED lines=8> */
[----:B------:R-:W-:-:S02]  /*16c70*/  LOP3.LUT R12, R13, R15, R12, 0x96, !PT ;  /* 0x0000000f0d0c7212 */ /* 0x000fc400078e960c */
[----:B------:R-:W-:Y:S02]  /*16c80*/  IADD3 R3, PT, PT, R3, R10, R2 ;  /* 0x0000000a03037210 */ /* 0x000fe40007ffe002 */
[----:B------:R-:W-:Y:S01]  /*16c90*/  IADD3 R34, PT, PT, R23, R24, R19 ;  /* 0x0000001817227210 */ /* 0x000fe20007ffe013 */
[----:B------:R-:W-:Y:S01]  /*16ca0*/  IMAD.IADD R24, R7, 0x1, R27 ;  /* 0x0000000107187824 */ /* 0x000fe200078e021b */
[----:B------:R-:W-:Y:S01]  /*16cb0*/  LOP3.LUT R20, R26, R29, R20, 0x96, !PT ;  /* 0x0000001d1a147212 */ /* 0x000fe200078e9614 */
[----:B------:R-:W-:Y:S01]  /*16cc0*/  IMAD.IADD R3, R12, 0x1, R3 ;  /* 0x000000010c037824 */ /* 0x000fe200078e0203 */
[----:B------:R-:W-:Y:S01]  /*16cd0*/  LOP3.LUT R2, R18, R31, R30, 0xb8, !PT ;  /* 0x0000001f12027212 */ /* 0x000fe200078eb81e */
[----:B------:R-:W-:Y:S01]  /*16ce0*/  IMAD.IADD R26, R11, 0x1, R18 ;  /* 0x000000010b1a7824 */ /* 0x000fe200078e0212 */
[C---:B------:R-:W-:Y:S01]  /*16cf0*/  SHF.R.W.U32 R10, R34.reuse, 0x2, R34 ;  /* 0x00000002220a7819 */ /* 0x040fe20000001e22 */
[----:B------:R-:W-:Y:S01]  /*16d00*/  IMAD.IADD R30, R25, 0x1, R30 ;  /* 0x00000001191e7824 */ /* 0x000fe200078e021e */
[----:B------:R-:W-:-:S02]  /*16d10*/  SHF.R.W.U32 R13, R34, 0xd, R34 ;  /* 0x0000000d220d7819 */ /* 0x000fc40000001e22 */
[----:B------:R-:W-:Y:S02]  /*16d20*/  SHF.R.W.U32 R15, R34, 0x16, R34 ;  /* 0x00000016220f7819 */ /* 0x000fe40000001e22 */
[----:B------:R-:W-:Y:S02]  /*16d30*/  IADD3 R2, PT, PT, R20, R2, R21 ;  /* 0x0000000214027210 */ /* 0x000fe40007ffe015 */
[----:B------:R-:W-:Y:S02]  /*16d40*/  LOP3.LUT R10, R15, R13, R10, 0x96, !PT ;  /* 0x0000000d0f0a7212 */ /* 0x000fe400078e960a */
[----:B------:R-:W-:Y:S02]  /*16d50*/  IADD3 R3, PT, PT, R3, UR19, R2 ;  /* 0x0000001303037c10 */ /* 0x000fe4000fffe002 */
[----:B------:R-:W-:Y:S01]  /*16d60*/  LOP3.LUT R27, R22, R27, R34, 0xe8, !PT ;  /* 0x0000001b161b7212 */ /* 0x000fe200078ee822 */
[----:B------:R-:W-:Y:S01]  /*16d70*/  IMAD.IADD R22, R6, 0x1, R22 ;  /* 0x0000000106167824 */ /* 0x000fe200078e0216 */
[-C--:B------:R-:W-:Y:S01]  /*16d80*/  IADD3 R28, PT, PT, R8, R3.reuse, R14 ;  /* 0x00000003081c7210 */ /* 0x080fe20007ffe00e */
[----:B------:R-:W-:Y:S01]  /*16d90*/  IMAD.IADD R34, R5, 0x1, R34 ;  /* 0x0000000105227824 */ /* 0x000fe200078e0222 */
[----:B------:R-:W-:-:S05]  /*16da0*/  IADD3 R27, PT, PT, R10, R3, R27 ;  /* 0x000000030a1b7210 */ /* 0x000fca0007ffe01b */
[----:B------:R-:W-:Y:S01]  /*16db0*/  IMAD.IADD R62, R4, 0x1, R27 ;  /* 0x00000001043e7824 */ /* 0x000fe200078e021b */
[----:B------:R-:W-:Y:S06]  /*16dc0*/  BRA `(.L_x_82) ;  /* 0x000001f8007c7947 */ /* 0x000fec0003800000 */
.L_x_81:
[----:B------:R-:W-:-:S13]  /*16dd0*/  ISETP.GT.AND P0, PT, R0, 0x37, PT ;  /* 0x000000370000780c */ /* 0x000fda0003f04270 */
[----:B------:R-:W-:Y:S05]  /*16de0*/  @P0 BRA `(.L_x_83) ;  /* 0x000000dc00c00947 */ /* 0x000fea0003800000 */
[C---:B------:R-:W-:Y:S01]  /*16df0*/  ISETP.GT.AND P1, PT, R0.reuse, 0x1, PT ;  /* 0x000000010000780c */ /* 0x040fe20003f24270 */
[----:B------:R-:W-:Y:S01]  /*16e00*/  STL.128 [R1+0x40], RZ ;  /* 0x000040ff01007387 */ /* 0x000fe20000100c00 */
[C---:B------:R-:W-:Y:S02]  /*16e10*/  ISETP.GT.AND P2, PT, R0.reuse, 0x2, PT ;  /* 0x000000020000780c */ /* 0x040fe40003f44270 */
[C---:B------:R-:W-:Y:S01]  /*16e20*/  ISETP.GT.AND P3, PT, R0.reuse, 0x3, PT ;  /* 0x000000030000780c */ /* 0x040fe20003f64270 */
[----:B------:R-:W-:Y:S01]  /*16e30*/  STL.128 [R1+0x50], RZ ;  /* 0x000050ff01007387 */ /* 0x000fe20000100c00 */
[C---:B------:R-:W-:Y:S02]  /*16e40*/  ISETP.GT.AND P4, PT, R0.reuse, 0x4, PT ;  /* 0x000000040000780c */ /* 0x040fe40003f84270 */
[C---:B------:R-:W-:Y:S01]  /*16e50*/  ISETP.GT.AND P5, PT, R0.reuse, 0x5, PT ;  /* 0x000000050000780c */ /* 0x040fe20003fa4270 */
[----:B------:R-:W-:Y:S01]  /*16e60*/  STL.128 [R1+0x60], RZ ;  /* 0x000060ff01007387 */ /* 0x000fe20000100c00 */
[----:B------:R-:W-:-:S03]  /*16e70*/  ISETP.GT.AND P0, PT, R0, 0x6, PT ;  /* 0x000000060000780c */ /* 0x000fc60003f04270 */
[----:B------:R-:W-:Y:S04]  /*16e80*/  STL.128 [R1+0x70], RZ ;  /* 0x000070ff01007387 */ /* 0x000fe80000100c00 */
[----:B0-----:R-:W5:Y:S04]  /*16e90*/  @!P1 LDL.U8 R5, [UR76+0x1] ;  /* 0x0000014cff059983 */ /* 0x001f680008100000 */
[----:B------:R-:W5:Y:S04]  /*16ea0*/  @!P2 LDL.U8 R6, [UR76+0x2] ;  /* 0x0000024cff06a983 */ /* 0x000f680008100000 */
[----:B------:R-:W5:Y:S04]  /*16eb0*/  @!P3 LDL.U8 R7, [UR76+0x3] ;  /* 0x0000034cff07b983 */ /* 0x000f680008100000 */
[----:B------:R-:W5:Y:S04]  /*16ec0*/  @!P4 LDL.U8 R3, [UR76+0x4] ;  /* 0x0000044cff03c983 */ /* 0x000f680008100000 */
[----:B------:R-:W5:Y:S04]  /*16ed0*/  @!P5 LDL.U8 R4, [UR76+0x5] ;  /* 0x0000054cff04d983 */ /* 0x000f680008100000 */
[----:B------:R-:W5:Y:S01]  /*16ee0*/  @!P0 LDL.U8 R2, [UR76+0x6] ;  /* 0x0000064cff028983 */ /* 0x000f620008100000 */
[----:B------:R-:W-:-:S02]  /*16ef0*/  @P1 MOV R11, 0x400 ;  /* 0x00000400000b1802 */ /* 0x000fc40000000f00 */
[----:B------:R-:W-:Y:S01]  /*16f00*/  @P4 MOV R13, 0x400 ;  /* 0x00000400000d4802 */ /* 0x000fe20000000f00 */
[----:B------:R-:W0:Y:S01]  /*16f10*/  @P1 S2R R8, SR_CgaCtaId ;  /* 0x0000000000081919 */ /* 0x000e220000008800 */
[----:B------:R-:W-:Y:S02]  /*16f20*/  @P2 MOV R12, 0x400 ;  /* 0x00000400000c2802 */ /* 0x000fe40000000f00 */
[----:B------:R-:W-:Y:S01]  /*16f30*/  @P5 MOV R15, 0x400 ;  /* 0x00000400000f5802 */ /* 0x000fe20000000f00 */
[----:B------:R-:W1:Y:S01]  /*16f40*/  @P3 S2R R10, SR_CgaCtaId ;  /* 0x00000000000a3919 */ /* 0x000e620000008800 */
[----:B------:R-:W-:Y:S01]  /*16f50*/  ISETP.GT.AND P6, PT, R0, 0xc, PT ;  /* 0x0000000c0000780c */ /* 0x000fe20003fc4270 */
[----:B------:R-:W2:Y:S01]  /*16f60*/  @P4 S2R R14, SR_CgaCtaId ;  /* 0x00000000000e4919 */ /* 0x000ea20000008800 */
[----:B------:R-:W3:Y:S01]  /*16f70*/  @P2 S2R R9, SR_CgaCtaId ;  /* 0x0000000000092919 */ /* 0x000ee20000008800 */
[----:B------:R-:W4:Y:S01]  /*16f80*/  @P5 S2R R18, SR_CgaCtaId ;  /* 0x0000000000125919 */ /* 0x000f220000008800 */
[----:B------:R-:W4:Y:S09]  /*16f90*/  @P0 S2R R20, SR_CgaCtaId ;  /* 0x0000000000140919 */ /* 0x000f320000008800 */
[----:B------:R-:W5:Y:S04]  /*16fa0*/  @!P6 LDL.U8 R68, [UR76+0xc] ;  /* 0x00000c4cff44e983 */ /* 0x000f680008100000 */
[----:B------:R-:W5:Y:S01]  /*16fb0*/  LDL.U8 R35, [UR76+0x37] ;  /* 0x0000374cff237983 */ /* 0x000f620008100000 */
[----:B0-----:R-:W-:-:S03]  /*16fc0*/  @P1 LEA R8, R8, R11, 0x18 ;  /* 0x0000000b08081211 */ /* 0x001fc600078ec0ff */
[----:B------:R-:W5:Y:S01]  /*16fd0*/  LDL.U8 R22, [UR76+0x38] ;  /* 0x0000384cff167983 */ /* 0x000f620008100000 */
[----:B------:R-:W-:-:S03]  /*16fe0*/  @P3 MOV R11, 0x400 ;  /* 0x00000400000b3802 */ /* 0x000fc60000000f00 */
[----:B------:R-:W5:Y:S01]  /*16ff0*/  LDL.U8 R23, [UR76+0x39] ;  /* 0x0000394cff177983 */ /* 0x000f620008100000 */
[----:B-1----:R-:W-:Y:S02]  /*17000*/  @P3 LEA R10, R10, R11, 0x18 ;  /* 0x0000000b0a0a3211 */ /* 0x002fe400078ec0ff */
[----:B--2---:R-:W-:Y:S01]  /*17010*/  @P4 LEA R11, R14, R13, 0x18 ;  /* 0x0000000d0e0b4211 */ /* 0x004fe200078ec0ff */
[----:B------:R-:W0:Y:S01]  /*17020*/  @P1 LDS.U8 R8, [R8+0x41] ;  /* 0x0000410008081984 */ /* 0x000e220000000000 */
[----:B------:R-:W-:Y:S02]  /*17030*/  @P0 MOV R13, 0x400 ;  /* 0x00000400000d0802 */ /* 0x000fe40000000f00 */
[----:B---3--:R-:W-:Y:S01]  /*17040*/  @P2 LEA R9, R9, R12, 0x18 ;  /* 0x0000000c09092211 */ /* 0x008fe200078ec0ff */
[----:B------:R-:W-:Y:S01]  /*17050*/  @P3 LDS.U8 R10, [R10+0x43] ;  /* 0x000043000a0a3984 */ /* 0x000fe20000000000 */
[----:B----4-:R-:W-:-:S03]  /*17060*/  @P5 LEA R12, R18, R15, 0x18 ;  /* 0x0000000f120c5211 */ /* 0x010fc600078ec0ff */
[----:B------:R-:W-:Y:S01]  /*17070*/  @P4 LDS.U8 R11, [R11+0x44] ;  /* 0x000044000b0b4984 */ /* 0x000fe20000000000 */
[----:B------:R-:W-:-:S03]  /*17080*/  @P0 LEA R13, R20, R13, 0x18 ;  /* 0x0000000d140d0211 */ /* 0x000fc600078ec0ff */
[----:B------:R-:W1:Y:S04]  /*17090*/  @P2 LDS.U8 R9, [R9+0x42] ;  /* 0x0000420009092984 */ /* 0x000e680000000000 */
[----:B------:R-:W2:Y:S04]  /*170a0*/  @P5 LDS.U8 R12, [R12+0x45] ;  /* 0x000045000c0c5984 */ /* 0x000ea80000000000 */
[----:B------:R-:W3:Y:S04]  /*170b0*/  @P0 LDS.U8 R13, [R13+0x46] ;  /* 0x000046000d0d0984 */ /* 0x000ee80000000000 */
[----:B------:R-:W5:Y:S04]  /*170c0*/  LDL.U8 R24, [UR76+0x3a] ;  /* 0x00003a4cff187983 */ /* 0x000f680008100000 */
[----:B------:R-:W5:Y:S04]  /*170d0*/  LDL.U8 R25, [UR76+0x3b] ;  /* 0x00003b4cff197983 */ /* 0x000f680008100000 */
[----:B------:R-:W5:Y:S01]  /*170e0*/  LDL.U8 R26, [UR76+0x3d] ;  /* 0x00003d4cff1a7983 */ /* 0x000f620008100000 */
[----:B0-----:R-:W-:Y:S01]  /*170f0*/  @P1 PRMT R5, R8, 0x7610, R5 ;  /* 0x0000761008051816 */ /* 0x001fe20000000005 */
[----:B------:R-:W0:Y:S01]  /*17100*/  @P6 S2R R19, SR_CgaCtaId ;  /* 0x0000000000136919 */ /* 0x000e220000008800 */
[----:B------:R-:W-:-:S02]  /*17110*/  ISETP.GT.AND P1, PT, R0, 0x7, PT ;  /* 0x000000070000780c */ /* 0x000fc40003f24270 */
[----:B-1----:R-:W-:Y:S01]  /*17120*/  @P2 PRMT R6, R9, 0x7610, R6 ;  /* 0x0000761009062816 */ /* 0x002fe20000000006 */
[----:B------:R-:W5:Y:S01]  /*17130*/  LDL.U8 R20, [UR76+0x3f] ;  /* 0x00003f4cff147983 */ /* 0x000f620008100000 */
[----:B------:R-:W-:Y:S02]  /*17140*/  ISETP.GT.AND P2, PT, R0, 0x8, PT ;  /* 0x000000080000780c */ /* 0x000fe40003f44270 */
[----:B------:R-:W-:Y:S02]  /*17150*/  @P3 PRMT R7, R10, 0x7610, R7 ;  /* 0x000076100a073816 */ /* 0x000fe40000000007 */
[----:B------:R-:W-:Y:S02]  /*17160*/  ISETP.GT.AND P3, PT, R0, 0x9, PT ;  /* 0x000000090000780c */ /* 0x000fe40003f64270 */
[----:B------:R-:W-:Y:S02]  /*17170*/  @P4 PRMT R3, R11, 0x7610, R3 ;  /* 0x000076100b034816 */ /* 0x000fe40000000003 */
[----:B------:R-:W-:Y:S01]  /*17180*/  ISETP.GT.AND P4, PT, R0, 0xa, PT ;  /* 0x0000000a0000780c */ /* 0x000fe20003f84270 */
[----:B------:R-:W5:Y:S01]  /*17190*/  @!P1 LDL.U8 R76, [UR76+0x7] ;  /* 0x0000074cff4c9983 */ /* 0x000f620008100000 */
[----:B--2---:R-:W-:-:S02]  /*171a0*/  @P5 PRMT R4, R12, 0x7610, R4 ;  /* 0x000076100c045816 */ /* 0x004fc40000000004 */
[----:B------:R-:W-:Y:S01]  /*171b0*/  ISETP.GT.AND P5, PT, R0, 0xb, PT ;  /* 0x0000000b0000780c */ /* 0x000fe20003fa4270 */
[----:B------:R-:W5:Y:S01]  /*171c0*/  @!P2 LDL.U8 R74, [UR76+0x8] ;  /* 0x0000084cff4aa983 */ /* 0x000f620008100000 */
[----:B---3--:R-:W-:Y:S02]  /*171d0*/  @P0 PRMT R2, R13, 0x7610, R2 ;  /* 0x000076100d020816 */ /* 0x008fe40000000002 */
[----:B------:R-:W-:Y:S01]  /*171e0*/  ISETP.GT.AND P0, PT, R0, 0xd, PT ;  /* 0x0000000d0000780c */ /* 0x000fe20003f04270 */
[----:B------:R-:W5:Y:S04]  /*171f0*/  @!P3 LDL.U8 R75, [UR76+0x9] ;  /* 0x0000094cff4bb983 */ /* 0x000f680008100000 */
[----:B------:R-:W5:Y:S04]  /*17200*/  @!P4 LDL.U8 R72, [UR76+0xa] ;  /* 0x00000a4cff48c983 */ /* 0x000f680008100000 */
[----:B------:R-:W5:Y:S04]  /*17210*/  @!P5 LDL.U8 R73, [UR76+0xb] ;  /* 0x00000b4cff49d983 */ /* 0x000f680008100000 */
[----:B------:R-:W5:Y:S01]  /*17220*/  @!P0 LDL.U8 R70, [UR76+0xd] ;  /* 0x00000d4cff468983 */ /* 0x000f620008100000 */
[----:B------:R-:W1:Y:S01]  /*17230*/  @P1 S2R R9, SR_CgaCtaId ;  /* 0x0000000000091919 */ /* 0x000e620000008800 */
[----:B------:R-:W2:Y:S01]  /*17240*/  @P2 S2R R11, SR_CgaCtaId ;  /* 0x00000000000b2919 */ /* 0x000ea20000008800 */
[----:B------:R-:W3:Y:S01]  /*17250*/  @P4 S2R R12, SR_CgaCtaId ;  /* 0x00000000000c4919 */ /* 0x000ee20000008800 */
[----:B------:R-:W4:Y:S01]  /*17260*/  @P5 S2R R15, SR_CgaCtaId ;  /* 0x00000000000f5919 */ /* 0x000f220000008800 */
[----:B------:R-:W0:Y:S01]  /*17270*/  @P3 S2R R13, SR_CgaCtaId ;  /* 0x00000000000d3919 */ /* 0x000e220000008800 */
[----:B------:R-:W0:Y:S01]  /*17280*/  @P0 S2R R21, SR_CgaCtaId ;  /* 0x0000000000150919 */ /* 0x000e220000008800 */
[----:B------:R-:W-:-:S02]  /*17290*/  @P1 MOV R8, 0x400 ;  /* 0x0000040000081802 */ /* 0x000fc40000000f00 */
[----:B------:R-:W-:Y:S02]  /*172a0*/  @P2 MOV R10, 0x400 ;  /* 0x00000400000a2802 */ /* 0x000fe40000000f00 */
[----:B------:R-:W-:Y:S02]  /*172b0*/  @P5 MOV R14, 0x400 ;  /* 0x00000400000e5802 */ /* 0x000fe40000000f00 */
[----:B-1----:R-:W-:Y:S02]  /*172c0*/  @P1 LEA R8, R9, R8, 0x18 ;  /* 0x0000000809081211 */ /* 0x002fe400078ec0ff */
[----:B--2---:R-:W-:Y:S02]  /*172d0*/  @P2 LEA R9, R11, R10, 0x18 ;  /* 0x0000000a0b092211 */ /* 0x004fe400078ec0ff */
[----:B------:R-:W-:Y:S02]  /*172e0*/  @P4 MOV R11, 0x400 ;  /* 0x00000400000b4802 */ /* 0x000fe40000000f00 */
[----:B------:R-:W-:Y:S01]  /*172f0*/  @P1 LDS.U8 R8, [R8+0x47] ;  /* 0x0000470008081984 */ /* 0x000fe20000000000 */
[----:B------:R-:W-:-:S02]  /*17300*/  @P3 MOV R10, 0x400 ;  /* 0x00000400000a3802 */ /* 0x000fc40000000f00 */
[----:B---3--:R-:W-:Y:S01]  /*17310*/  @P4 LEA R11, R12, R11, 0x18 ;  /* 0x0000000b0c0b4211 */ /* 0x008fe200078ec0ff */
[----:B------:R-:W-:Y:S01]  /*17320*/  @P2 LDS.U8 R9, [R9+0x48] ;  /* 0x0000480009092984 */ /* 0x000fe20000000000 */
[----:B----4-:R-:W-:Y:S02]  /*17330*/  @P5 LEA R12, R15, R14, 0x18 ;  /* 0x0000000e0f0c5211 */ /* 0x010fe400078ec0ff */
[----:B------:R-:W-:Y:S02]  /*17340*/  @P6 MOV R18, 0x400 ;  /* 0x0000040000126802 */ /* 0x000fe40000000f00 */
[----:B------:R-:W-:Y:S01]  /*17350*/  @P0 MOV R14, 0x400 ;  /* 0x00000400000e0802 */ /* 0x000fe20000000f00 */
[----:B------:R-:W-:Y:S01]  /*17360*/  @P4 LDS.U8 R11, [R11+0x4a] ;  /* 0x00004a000b0b4984 */ /* 0x000fe20000000000 */
[----:B0-----:R-:W-:Y:S02]  /*17370*/  @P3 LEA R10, R13, R10, 0x18 ;  /* 0x0000000a0d0a3211 */ /* 0x001fe400078ec0ff */
[----:B------:R-:W-:Y:S01]  /*17380*/  @P6 LEA R13, R19, R18, 0x18 ;  /* 0x00000012130d6211 */ /* 0x000fe200078ec0ff */
[----:B------:R-:W-:Y:S01]  /*17390*/  @P5 LDS.U8 R12, [R12+0x4b] ;  /* 0x00004b000c0c5984 */ /* 0x000fe20000000000 */
[----:B------:R-:W-:-:S03]  /*173a0*/  @P0 LEA R14, R21, R14, 0x18 ;  /* 0x0000000e150e0211 */ /* 0x000fc600078ec0ff */
[----:B------:R-:W-:Y:S04]  /*173b0*/  @P3 LDS.U8 R10, [R10+0x49] ;  /* 0x000049000a0a3984 */ /* 0x000fe80000000000 */
[----:B------:R-:W0:Y:S04]  /*173c0*/  @P6 LDS.U8 R13, [R13+0x4c] ;  /* 0x00004c000d0d6984 */ /* 0x000e280000000000 */
[----:B------:R-:W1:Y:S01]  /*173d0*/  @P0 LDS.U8 R14, [R14+0x4d] ;  /* 0x00004d000e0e0984 */ /* 0x000e620000000000 */
[----:B0-----:R-:W-:Y:S02]  /*173e0*/  @P6 PRMT R68, R13, 0x7610, R68 ;  /* 0x000076100d446816 */ /* 0x001fe40000000044 */
[----:B------:R-:W-:-:S13]  /*173f0*/  ISETP.GT.AND P6, PT, R0, 0x13, PT ;  /* 0x000000130000780c */ /* 0x000fda0003fc4270 */
[----:B------:R-:W5:Y:S01]  /*17400*/  @!P6 LDL.U8 R64, [UR76+0x13] ;  /* 0x0000134cff40e983 */ /* 0x000f620008100000 */
[----:B------:R-:W-:Y:S02]  /*17410*/  @P1 PRMT R76, R8, 0x7610, R76 ;  /* 0x00007610084c1816 */ /* 0x000fe4000000004c */
[----:B------:R-:W-:Y:S02]  /*17420*/  ISETP.GT.AND P1, PT, R0, 0xe, PT ;  /* 0x0000000e0000780c */ /* 0x000fe40003f24270 */
[----:B------:R-:W-:Y:S02]  /*17430*/  @P2 PRMT R74, R9, 0x7610, R74 ;  /* 0x00007610094a2816 */ /* 0x000fe4000000004a */
[----:B------:R-:W-:Y:S02]  /*17440*/  ISETP.GT.AND P2, PT, R0, 0xf, PT ;  /* 0x0000000f0000780c */ /* 0x000fe40003f44270 */
[----:B------:R-:W-:Y:S02]  /*17450*/  @P3 PRMT R75, R10, 0x7610, R75 ;  /* 0x000076100a4b3816 */ /* 0x000fe4000000004b */
[----:B------:R-:W-:-:S02]  /*17460*/  ISETP.GT.AND P3, PT, R0, 0x10, PT ;  /* 0x000000100000780c */ /* 0x000fc40003f64270 */
[----:B------:R-:W-:Y:S02]  /*17470*/  @P4 PRMT R72, R11, 0x7610, R72 ;  /* 0x000076100b484816 */ /* 0x000fe40000000048 */
[----:B------:R-:W-:Y:S01]  /*17480*/  ISETP.GT.AND P4, PT, R0, 0x11, PT ;  /* 0x000000110000780c */ /* 0x000fe20003f84270 */
[----:B------:R-:W5:Y:S01]  /*17490*/  @!P1 LDL.U8 R69, [UR76+0xe] ;  /* 0x00000e4cff459983 */ /* 0x000f620008100000 */
[----:B------:R-:W-:Y:S02]  /*174a0*/  @P5 PRMT R73, R12, 0x7610, R73 ;  /* 0x000076100c495816 */ /* 0x000fe40000000049 */
[----:B------:R-:W-:Y:S01]  /*174b0*/  ISETP.GT.AND P5, PT, R0, 0x12, PT ;  /* 0x000000120000780c */ /* 0x000fe20003fa4270 */
[----:B------:R-:W5:Y:S01]  /*174c0*/  @!P2 LDL.U8 R71, [UR76+0xf] ;  /* 0x00000f4cff47a983 */ /* 0x000f620008100000 */
[----:B-1----:R-:W-:Y:S02]  /*174d0*/  @P0 PRMT R70, R14, 0x7610, R70 ;  /* 0x000076100e460816 */ /* 0x002fe40000000046 */
[----:B------:R-:W-:Y:S01]  /*174e0*/  ISETP.GT.AND P0, PT, R0, 0x14, PT ;  /* 0x000000140000780c */ /* 0x000fe20003f04270 */
[----:B------:R-:W5:Y:S04]  /*174f0*/  @!P3 LDL.U8 R66, [UR76+0x10] ;  /* 0x0000104cff42b983 */ /* 0x000f680008100000 */
[----:B------:R-:W5:Y:S04]  /*17500*/  @!P4 LDL.U8 R65, [UR76+0x11] ;  /* 0x0000114cff41c983 */ /* 0x000f680008100000 */
[----:B------:R-:W5:Y:S04]  /*17510*/  @!P5 LDL.U8 R67, [UR76+0x12] ;  /* 0x0000124cff43d983 */ /* 0x000f680008100000 */
[----:B------:R-:W5:Y:S01]  /*17520*/  @!P0 LDL.U8 R62, [UR76+0x14] ;  /* 0x0000144cff3e8983 */ /* 0x000f620008100000 */
[----:B------:R-:W0:Y:S01]  /*17530*/  @P1 S2R R9, SR_CgaCtaId ;  /* 0x0000000000091919 */ /* 0x000e220000008800 */
[----:B------:R-:W1:Y:S01]  /*17540*/  @P2 S2R R11, SR_CgaCtaId ;  /* 0x00000000000b2919 */ /* 0x000e620000008800 */
[----:B------:R-:W2:Y:S01]  /*17550*/  @P4 S2R R12, SR_CgaCtaId ;  /* 0x00000000000c4919 */ /* 0x000ea20000008800 */
[----:B------:R-:W3:Y:S01]  /*17560*/  @P5 S2R R15, SR_CgaCtaId ;  /* 0x00000000000f5919 */ /* 0x000ee20000008800 */
[----:B------:R-:W4:Y:S01]  /*17570*/  @P3 S2R R13, SR_CgaCtaId ;  /* 0x00000000000d3919 */ /* 0x000f220000008800 */
[----:B------:R-:W4:Y:S01]  /*17580*/  @P6 S2R R19, SR_CgaCtaId ;  /* 0x0000000000136919 */ /* 0x000f220000008800 */
[----:B------:R-:W4:Y:S01]  /*17590*/  @P0 S2R R21, SR_CgaCtaId ;  /* 0x0000000000150919 */ /* 0x000f220000008800 */
[----:B------:R-:W-:-:S02]  /*175a0*/  @P1 MOV R8, 0x400 ;  /* 0x0000040000081802 */ /* 0x000fc40000000f00 */
[----:B------:R-:W-:Y:S02]  /*175b0*/  @P2 MOV R10, 0x400 ;  /* 0x00000400000a2802 */ /* 0x000fe40000000f00 */
[----:B------:R-:W-:Y:S02]  /*175c0*/  @P5 MOV R14, 0x400 ;  /* 0x00000400000e5802 */ /* 0x000fe40000000f00 */
[----:B0-----:R-:W-:Y:S02]  /*175d0*/  @P1 LEA R8, R9, R8, 0x18 ;  /* 0x0000000809081211 */ /* 0x001fe400078ec0ff */
[----:B-1----:R-:W-:Y:S02]  /*175e0*/  @P2 LEA R9, R11, R10, 0x18 ;  /* 0x0000000a0b092211 */ /* 0x002fe400078ec0ff */
[----:B------:R-:W-:Y:S02]  /*175f0*/  @P4 MOV R11, 0x400 ;  /* 0x00000400000b4802 */ /* 0x000fe40000000f00 */
[----:B------:R-:W-:Y:S01]  /*17600*/  @P1 LDS.U8 R8, [R8+0x4e] ;  /* 0x00004e0008081984 */ /* 0x000fe20000000000 */
[----:B------:R-:W-:-:S02]  /*17610*/  @P3 MOV R10, 0x400 ;  /* 0x00000400000a3802 */ /* 0x000fc40000000f00 */
[----:B--2---:R-:W-:Y:S01]  /*17620*/  @P4 LEA R11, R12, R11, 0x18 ;  /* 0x0000000b0c0b4211 */ /* 0x004fe200078ec0ff */
[----:B------:R-:W-:Y:S01]  /*17630*/  @P2 LDS.U8 R9, [R9+0x4f] ;  /* 0x00004f0009092984 */ /* 0x000fe20000000000 */
[----:B---3--:R-:W-:Y:S02]  /*17640*/  @P5 LEA R12, R15, R14, 0x18 ;  /* 0x0000000e0f0c5211 */ /* 0x008fe400078ec0ff */
[----:B------:R-:W-:Y:S02]  /*17650*/  @P6 MOV R18, 0x400 ;  /* 0x0000040000126802 */ /* 0x000fe40000000f00 */
[----:B------:R-:W-:Y:S01]  /*17660*/  @P0 MOV R14, 0x400 ;  /* 0x00000400000e0802 */ /* 0x000fe20000000f00 */
[----:B------:R-:W-:Y:S01]  /*17670*/  @P4 LDS.U8 R11, [R11+0x51] ;  /* 0x000051000b0b4984 */ /* 0x000fe20000000000 */
[----:B----4-:R-:W-:Y:S02]  /*17680*/  @P3 LEA R10, R13, R10, 0x18 ;  /* 0x0000000a0d0a3211 */ /* 0x010fe400078ec0ff */
        /* <DEDUP_REMOVED lines=89> */
[----:B------:R-:W0:Y:S01]  /*17c20*/  @P6 LDS.U8 R8, [R8+0x5c] ;  /* 0x00005c0008086984 */ /* 0x000e220000000000 */
[----:B------:R-:W-:-:S02]  /*17c30*/  @P3 MOV R11, 0x400 ;  /* 0x00000400000b3802 */ /* 0x000fc40000000f00 */
[----:B--2---:R-:W-:Y:S01]  /*17c40*/  @P4 LEA R10, R13, R10, 0x18 ;  /* 0x0000000a0d0a4211 */ /* 0x004fe200078ec0ff */
[----:B------:R-:W-:Y:S01]  /*17c50*/  @P5 LDS.U8 R9, [R9+0x5d] ;  /* 0x00005d0009095984 */ /* 0x000fe20000000000 */
[----:B------:R-:W-:Y:S02]  /*17c60*/  @P2 MOV R14, 0x400 ;  /* 0x00000400000e2802 */ /* 0x000fe40000000f00 */
[----:B---3--:R-:W-:Y:S02]  /*17c70*/  @P1 LEA R13, R19, R18, 0x18 ;  /* 0x00000012130d1211 */ /* 0x008fe400078ec0ff */
[----:B----4-:R-:W-:Y:S01]  /*17c80*/  @P3 LEA R11, R12, R11, 0x18 ;  /* 0x0000000b0c0b3211 */ /* 0x010fe200078ec0ff */
[----:B------:R-:W-:Y:S01]  /*17c90*/  @P4 LDS.U8 R10, [R10+0x5e] ;  /* 0x00005e000a0a4984 */ /* 0x000fe20000000000 */
[----:B------:R-:W-:-:S03]  /*17ca0*/  @P2 LEA R12, R15, R14, 0x18 ;  /* 0x0000000e0f0c2211 */ /* 0x000fc600078ec0ff */
[----:B------:R-:W1:Y:S01]  /*17cb0*/  @P1 LDS.U8 R13, [R13+0x61] ;  /* 0x000061000d0d1984 */ /* 0x000e620000000000 */
[----:B------:R-:W-:-:S03]  /*17cc0*/  @P0 MOV R14, 0x400 ;  /* 0x00000400000e0802 */ /* 0x000fc60000000f00 */
[----:B------:R-:W-:Y:S01]  /*17cd0*/  @P3 LDS.U8 R11, [R11+0x5f] ;  /* 0x00005f000b0b3984 */ /* 0x000fe20000000000 */
[----:B------:R-:W-:-:S03]  /*17ce0*/  @P0 LEA R14, R21, R14, 0x18 ;  /* 0x0000000e150e0211 */ /* 0x000fc600078ec0ff */
[----:B------:R-:W2:Y:S04]  /*17cf0*/  @P2 LDS.U8 R12, [R12+0x60] ;  /* 0x000060000c0c2984 */ /* 0x000ea80000000000 */
[----:B------:R-:W3:Y:S01]  /*17d00*/  @P0 LDS.U8 R14, [R14+0x62] ;  /* 0x000062000e0e0984 */ /* 0x000ee20000000000 */
[----:B0-----:R-:W-:Y:S02]  /*17d10*/  @P6 PRMT R52, R8, 0x7610, R52 ;  /* 0x0000761008346816 */ /* 0x001fe40000000034 */
[----:B------:R-:W-:-:S13]  /*17d20*/  ISETP.GT.AND P6, PT, R0, 0x23, PT ;  /* 0x000000230000780c */ /* 0x000fda0003fc4270 */
[----:B------:R-:W5:Y:S01]  /*17d30*/  @!P6 LDL.U8 R51, [UR76+0x23] ;  /* 0x0000234cff33e983 */ /* 0x000f620008100000 */
[----:B-1----:R-:W-:Y:S02]  /*17d40*/  @P1 PRMT R49, R13, 0x7610, R49 ;  /* 0x000076100d311816 */ /* 0x002fe40000000031 */
[----:B------:R-:W-:Y:S02]  /*17d50*/  ISETP.GT.AND P1, PT, R0, 0x28, PT ;  /* 0x000000280000780c */ /* 0x000fe40003f24270 */
[----:B--2---:R-:W-:Y:S02]  /*17d60*/  @P2 PRMT R48, R12, 0x7610, R48 ;  /* 0x000076100c302816 */ /* 0x004fe40000000030 */
        /* <DEDUP_REMOVED lines=91> */
[----:B------:R-:W3:Y:S04]  /*18320*/  @P0 LDS.U8 R14, [R14+0x70] ;  /* 0x000070000e0e0984 */ /* 0x000ee80000000000 */
[----:B------:R-:W5:Y:S04]  /*18330*/  LDL.U8 R18, [UR76+0x3c] ;  /* 0x00003c4cff127983 */ /* 0x000f680008100000 */
[----:B------:R-:W5:Y:S01]  /*18340*/  LDL.U8 R19, [UR76+0x3e] ;  /* 0x00003e4cff137983 */ /* 0x000f620008100000 */
[----:B0-----:R-:W-:-:S02]  /*18350*/  @P6 PRMT R41, R8, 0x7610, R41 ;  /* 0x0000761008296816 */ /* 0x001fc40000000029 */
[----:B------:R-:W-:-:S13]  /*18360*/  ISETP.NE.AND P6, PT, R0, 0x37, PT ;  /* 0x000000370000780c */ /* 0x000fda0003fc5270 */
[----:B------:R-:W5:Y:S01]  /*18370*/  @P6 LDL.U8 R34, [UR76+0x36] ;  /* 0x0000364cff226983 */ /* 0x000f620008100000 */
[----:B-1----:R-:W-:Y:S02]  /*18380*/  @P1 PRMT R36, R13, 0x7610, R36 ;  /* 0x000076100d241816 */ /* 0x002fe40000000024 */
[----:B------:R-:W-:Y:S02]  /*18390*/  ISETP.GT.AND P1, PT, R0, RZ, PT ;  /* 0x000000ff0000720c */ /* 0x000fe40003f24270 */
[----:B--2---:R-:W-:Y:S02]  /*183a0*/  @P2 PRMT R37, R12, 0x7610, R37 ;  /* 0x000076100c252816 */ /* 0x004fe40000000025 */
[----:B------:R-:W-:Y:S02]  /*183b0*/  ISETP.GT.AND P2, PT, R0, 0x34, PT ;  /* 0x000000340000780c */ /* 0x000fe40003f44270 */
[----:B------:R-:W-:Y:S02]  /*183c0*/  @P3 PRMT R38, R11, 0x7610, R38 ;  /* 0x000076100b263816 */ /* 0x000fe40000000026 */
[----:B------:R-:W-:-:S02]  /*183d0*/  ISETP.GT.AND P3, PT, R0, 0x33, PT ;  /* 0x000000330000780c */ /* 0x000fc40003f64270 */
[----:B------:R-:W-:Y:S02]  /*183e0*/  @P4 PRMT R39, R10, 0x7610, R39 ;  /* 0x000076100a274816 */ /* 0x000fe40000000027 */
[----:B------:R-:W-:Y:S02]  /*183f0*/  ISETP.GT.AND P4, PT, R0, 0x32, PT ;  /* 0x000000320000780c */ /* 0x000fe40003f84270 */
[----:B------:R-:W-:Y:S02]  /*18400*/  @P5 PRMT R40, R9, 0x7610, R40 ;  /* 0x0000761009285816 */ /* 0x000fe40000000028 */
[----:B------:R-:W-:Y:S02]  /*18410*/  ISETP.GT.AND P5, PT, R0, 0x31, PT ;  /* 0x000000310000780c */ /* 0x000fe40003fa4270 */
[----:B---3--:R-:W-:Y:S01]  /*18420*/  @P0 PRMT R27, R14, 0x7610, R27 ;  /* 0x000076100e1b0816 */ /* 0x008fe2000000001b */
[----:B------:R-:W-:Y:S01]  /*18430*/  @!P1 IMAD.MOV R8, RZ, RZ, -R0 ;  /* 0x000000ffff089224 */ /* 0x000fe200078e0a00 */
[----:B------:R-:W-:Y:S01]  /*18440*/  ISETP.GT.AND P0, PT, R0, 0x35, PT ;  /* 0x000000350000780c */ /* 0x000fe20003f04270 */
[----:B------:R-:W5:Y:S02]  /*18450*/  @!P3 LDL.U8 R30, [UR76+0x33] ;  /* 0x0000334cff1eb983 */ /* 0x000f640008100000 */
[----:B------:R-:W-:-:S02]  /*18460*/  @!P1 IMAD.IADD R8, R1, 0x1, R8 ;  /* 0x0000000101089824 */ /* 0x000fc400078e0208 */
[----:B------:R-:W5:Y:S04]  /*18470*/  @!P4 LDL.U8 R29, [UR76+0x32] ;  /* 0x0000324cff1dc983 */ /* 0x000f680008100000 */
[----:B------:R-:W5:Y:S04]  /*18480*/  @!P5 LDL.U8 R28, [UR76+0x31] ;  /* 0x0000314cff1cd983 */ /* 0x000f680008100000 */
[----:B------:R-:W5:Y:S04]  /*18490*/  @!P2 LDL.U8 R21, [UR76+0x34] ;  /* 0x0000344cff15a983 */ /* 0x000f680008100000 */
[----:B------:R-:W5:Y:S04]  /*184a0*/  @!P0 LDL.U8 R31, [UR76+0x35] ;  /* 0x0000354cff1f8983 */ /* 0x000f680008100000 */
[----:B------:R0:W5:Y:S01]  /*184b0*/  @!P1 LDL.U8 R77, [R8] ;  /* 0x00000000084d9983 */ /* 0x0001620000100000 */
[----:B------:R-:W1:Y:S01]  /*184c0*/  @P5 S2R R11, SR_CgaCtaId ;  /* 0x00000000000b5919 */ /* 0x000e620000008800 */
[----:B------:R-:W2:Y:S01]  /*184d0*/  @P4 S2R R13, SR_CgaCtaId ;  /* 0x00000000000d4919 */ /* 0x000ea20000008800 */
[----:B------:R-:W3:Y:S01]  /*184e0*/  @P3 S2R R79, SR_CgaCtaId ;  /* 0x00000000004f3919 */ /* 0x000ee20000008800 */
[----:B------:R-:W4:Y:S01]  /*184f0*/  @P0 S2R R14, SR_CgaCtaId ;  /* 0x00000000000e0919 */ /* 0x000f220000008800 */
[----:B------:R-:W4:Y:S01]  /*18500*/  @P2 S2R R81, SR_CgaCtaId ;  /* 0x0000000000512919 */ /* 0x000f220000008800 */
[----:B------:R-:W4:Y:S01]  /*18510*/  @!P6 S2R R83, SR_CgaCtaId ;  /* 0x000000000053e919 */ /* 0x000f220000008800 */
[----:B------:R-:W4:Y:S01]  /*18520*/  @P1 S2R R9, SR_CgaCtaId ;  /* 0x0000000000091919 */ /* 0x000f220000008800 */
[----:B0-----:R-:W-:-:S02]  /*18530*/  @P5 MOV R8, 0x400 ;  /* 0x0000040000085802 */ /* 0x001fc40000000f00 */
[----:B------:R-:W-:Y:S02]  /*18540*/  @P4 MOV R10, 0x400 ;  /* 0x00000400000a4802 */ /* 0x000fe40000000f00 */
[----:B------:R-:W-:Y:S02]  /*18550*/  @P3 MOV R12, 0x400 ;  /* 0x00000400000c3802 */ /* 0x000fe40000000f00 */
[----:B-1----:R-:W-:Y:S02]  /*18560*/  @P5 LEA R15, R11, R8, 0x18 ;  /* 0x000000080b0f5211 */ /* 0x002fe400078ec0ff */
[----:B------:R-:W-:Y:S02]  /*18570*/  @!P6 MOV R32, 0x400 ;  /* 0x000004000020e802 */ /* 0x000fe40000000f00 */
[----:B--2---:R-:W-:Y:S02]  /*18580*/  @P4 LEA R10, R13, R10, 0x18 ;  /* 0x0000000a0d0a4211 */ /* 0x004fe400078ec0ff */
[----:B------:R-:W-:-:S02]  /*18590*/  @P0 MOV R13, 0x400 ;  /* 0x00000400000d0802 */ /* 0x000fc40000000f00 */
[----:B---3--:R-:W-:Y:S02]  /*185a0*/  @P3 LEA R11, R79, R12, 0x18 ;  /* 0x0000000c4f0b3211 */ /* 0x008fe400078ec0ff */
[----:B------:R-:W-:Y:S01]  /*185b0*/  @P2 MOV R12, 0x400 ;  /* 0x00000400000c2802 */ /* 0x000fe20000000f00 */
[----:B------:R-:W-:Y:S01]  /*185c0*/  @P4 LDS.U8 R10, [R10+0x72] ;  /* 0x000072000a0a4984 */ /* 0x000fe20000000000 */
[----:B------:R-:W-:Y:S02]  /*185d0*/  @P1 MOV R8, 0x400 ;  /* 0x0000040000081802 */ /* 0x000fe40000000f00 */
[----:B----4-:R-:W-:Y:S01]  /*185e0*/  @P0 LEA R13, R14, R13, 0x18 ;  /* 0x0000000d0e0d0211 */ /* 0x010fe200078ec0ff */
[----:B------:R-:W-:Y:S01]  /*185f0*/  @P3 LDS.U8 R11, [R11+0x73] ;  /* 0x000073000b0b3984 */ /* 0x000fe20000000000 */
[----:B------:R-:W-:Y:S02]  /*18600*/  @P2 LEA R12, R81, R12, 0x18 ;  /* 0x0000000c510c2211 */ /* 0x000fe400078ec0ff */
[----:B------:R-:W-:-:S02]  /*18610*/  @!P6 LEA R14, R83, R32, 0x18 ;  /* 0x00000020530ee211 */ /* 0x000fc400078ec0ff */
[----:B------:R-:W-:Y:S01]  /*18620*/  @P0 LDS.U8 R13, [R13+0x75] ;  /* 0x000075000d0d0984 */ /* 0x000fe20000000000 */
[----:B------:R-:W-:-:S03]  /*18630*/  @P1 LEA R8, R9, R8, 0x18 ;  /* 0x0000000809081211 */ /* 0x000fc600078ec0ff */
[----:B------:R-:W-:Y:S04]  /*18640*/  @P2 LDS.U8 R12, [R12+0x74] ;  /* 0x000074000c0c2984 */ /* 0x000fe80000000000 */
[----:B------:R-:W-:Y:S04]  /*18650*/  @P5 LDS.U8 R9, [R15+0x71] ;  /* 0x000071000f095984 */ /* 0x000fe80000000000 */
[----:B------:R-:W0:Y:S04]  /*18660*/  @!P6 LDS.U8 R14, [R14+0x76] ;  /* 0x000076000e0ee984 */ /* 0x000e280000000000 */
[----:B------:R-:W1:Y:S01]  /*18670*/  @P1 LDS.U8 R8, [R8+0x40] ;  /* 0x0000400008081984 */ /* 0x000e620000000000 */
[----:B0-----:R-:W-:-:S02]  /*18680*/  @!P6 PRMT R34, R14, 0x7610, R34 ;  /* 0x000076100e22e816 */ /* 0x001fc40000000022 */
[----:B------:R-:W-:Y:S02]  /*18690*/  @P3 PRMT R30, R11, 0x7610, R30 ;  /* 0x000076100b1e3816 */ /* 0x000fe4000000001e */
[----:B------:R-:W-:Y:S02]  /*186a0*/  @P4 PRMT R29, R10, 0x7610, R29 ;  /* 0x000076100a1d4816 */ /* 0x000fe4000000001d */
[----:B------:R-:W-:Y:S02]  /*186b0*/  @P5 PRMT R28, R9, 0x7610, R28 ;  /* 0x00007610091c5816 */ /* 0x000fe4000000001c */
[----:B------:R-:W-:Y:S02]  /*186c0*/  @P2 PRMT R21, R12, 0x7610, R21 ;  /* 0x000076100c152816 */ /* 0x000fe40000000015 */
[----:B------:R-:W-:Y:S02]  /*186d0*/  @P0 PRMT R31, R13, 0x7610, R31 ;  /* 0x000076100d1f0816 */ /* 0x000fe4000000001f */
[----:B-1----:R-:W-:Y:S01]  /*186e0*/  @P1 PRMT R77, R8, 0x7610, R77 ;  /* 0x00007610084d1816 */ /* 0x002fe2000000004d */
[----:B------:R-:W-:Y:S06]  /*186f0*/  @!P1 BRA `(.L_x_84) ;  /* 0x0000000400809947 */ /* 0x000fec0003800000 */
[C---:B------:R-:W-:Y:S01]  /*18700*/  VIADD R8, R0.reuse, 0xffffffff ;  /* 0xffffffff00087836 */ /* 0x040fe20000000000 */
[----:B------:R-:W-:-:S04]  /*18710*/  LOP3.LUT P1, R9, R0, 0xf, RZ, 0xc0, !PT ;  /* 0x0000000f00097812 */ /* 0x000fc8000782c0ff */
[----:B------:R-:W-:Y:S01]  /*18720*/  ISETP.GE.U32.AND P0, PT, R8, 0xf, PT ;  /* 0x0000000f0800780c */ /* 0x000fe20003f06070 */
[----:B------:R-:W-:-:S12]  /*18730*/  IMAD.MOV.U32 R8, RZ, RZ, RZ ;  /* 0x000000ffff087224 */ /* 0x000fd800078e00ff */
[----:B------:R-:W-:Y:S05]  /*18740*/  @!P0 BRA `(.L_x_85) ;  /* 0x0000000000988947 */ /* 0x000fea0003800000 */
[----:B------:R-:W-:Y:S02]  /*18750*/  IMAD.MOV.U32 R8, RZ, RZ, RZ ;  /* 0x000000ffff087224 */ /* 0x000fe400078e00ff */
[----:B------:R-:W-:-:S07]  /*18760*/  IMAD.MOV.U32 R10, RZ, RZ, RZ ;  /* 0x000000ffff0a7224 */ /* 0x000fce00078e00ff */
.L_x_86:
[----:B------:R-:W-:-:S05]  /*18770*/  IADD3 R88, PT, PT, R1, -R0, R8 ;  /* 0x8000000001587210 */ /* 0x000fca0007ffe008 */
[----:B0-----:R-:W2:Y:S04]  /*18780*/  LDL.U8 R15, [R88+0x4f] ;  /* 0x00004f00580f7983 */ /* 0x001ea80000100000 */
[----:B------:R-:W2:Y:S04]  /*18790*/  LDL.U8 R32, [R88+0x4e] ;  /* 0x00004e0058207983 */ /* 0x000ea80000100000 */
[----:B------:R-:W3:Y:S04]  /*187a0*/  LDL.U8 R13, [R88+0x43] ;  /* 0x00004300580d7983 */ /* 0x000ee80000100000 */
[----:B------:R-:W3:Y:S04]  /*187b0*/  LDL.U8 R14, [R88+0x42] ;  /* 0x00004200580e7983 */ /* 0x000ee80000100000 */
[----:B------:R-:W4:Y:S04]  /*187c0*/  LDL.U8 R12, [R88+0x41] ;  /* 0x00004100580c7983 */ /* 0x000f280000100000 */
        /* <DEDUP_REMOVED lines=10> */
[----:B------:R-:W4:Y:S01]  /*18870*/  LDL.U8 R87, [R88+0x44] ;  /* 0x0000440058577983 */ /* 0x000f220000100000 */
[----:B------:R-:W-:Y:S01]  /*18880*/  VIADD R10, R10, 0x10 ;  /* 0x000000100a0a7836 */ /* 0x000fe20000000000 */
[----:B--2---:R-:W-:-:S02]  /*18890*/  PRMT R15, R32, 0x3340, R15 ;  /* 0x00003340200f7816 */ /* 0x004fc4000000000f */
[----:B---3--:R-:W-:Y:S02]  /*188a0*/  PRMT R32, R14, 0x3340, R13 ;  /* 0x000033400e207816 */ /* 0x008fe4000000000d */
[----:B----4-:R-:W-:-:S04]  /*188b0*/  PRMT R11, R11, 0x3340, R12 ;  /* 0x000033400b0b7816 */ /* 0x010fc8000000000c */
[----:B------:R-:W-:Y:S02]  /*188c0*/  PRMT R12, R11, 0x5410, R32 ;  /* 0x000054100b0c7816 */ /* 0x000fe40000000020 */
[----:B------:R-:W-:Y:S01]  /*188d0*/  PRMT R78, R79, 0x3340, R78 ;  /* 0x000033404f4e7816 */ /* 0x000fe2000000004e */
[----:B------:R-:W-:-:S03]  /*188e0*/  IMAD.IADD R32, R1, 0x1, R8 ;  /* 0x0000000101207824 */ /* 0x000fc600078e0208 */
[----:B------:R-:W-:Y:S02]  /*188f0*/  PRMT R15, R78, 0x5410, R15 ;  /* 0x000054104e0f7816 */ /* 0x000fe4000000000f */
[----:B------:R-:W-:Y:S02]  /*18900*/  PRMT R80, R81, 0x3340, R80 ;  /* 0x0000334051507816 */ /* 0x000fe40000000050 */
[----:B------:R-:W-:-:S04]  /*18910*/  PRMT R83, R83, 0x3340, R82 ;  /* 0x0000334053537816 */ /* 0x000fc80000000052 */
[----:B------:R-:W-:Y:S02]  /*18920*/  PRMT R14, R83, 0x5410, R80 ;  /* 0x00005410530e7816 */ /* 0x000fe40000000050 */
[----:B------:R-:W-:Y:S02]  /*18930*/  PRMT R84, R85, 0x3340, R84 ;  /* 0x0000334055547816 */ /* 0x000fe40000000054 */
[----:B------:R-:W-:-:S04]  /*18940*/  PRMT R87, R87, 0x3340, R86 ;  /* 0x0000334057577816 */ /* 0x000fc80000000056 */
[----:B------:R-:W-:Y:S02]  /*18950*/  PRMT R13, R87, 0x5410, R84 ;  /* 0x00005410570d7816 */ /* 0x000fe40000000054 */
[----:B------:R-:W-:-:S03]  /*18960*/  LOP3.LUT R11, R0, 0x7ffffff0, RZ, 0xc0, !PT ;  /* 0x7ffffff0000b7812 */ /* 0x000fc600078ec0ff */
[----:B------:R0:W-:Y:S01]  /*18970*/  STL.128 [R32+0x40], R12 ;  /* 0x0000400c20007387 */ /* 0x0001e20000100c00 */
[----:B------:R-:W-:Y:S01]  /*18980*/  ISETP.NE.AND P0, PT, R10, R11, PT ;  /* 0x0000000b0a00720c */ /* 0x000fe20003f05270 */
[----:B------:R-:W-:-:S12]  /*18990*/  VIADD R8, R8, 0x10 ;  /* 0x0000001008087836 */ /* 0x000fd80000000000 */
[----:B------:R-:W-:Y:S05]  /*189a0*/  @P0 BRA `(.L_x_86) ;  /* 0xfffffffc00700947 */ /* 0x000fea000383ffff */
.L_x_85:
[----:B------:R-:W-:Y:S05]  /*189b0*/  @!P1 BRA `(.L_x_84) ;  /* 0x0000000000d09947 */ /* 0x000fea0003800000 */
[----:B------:R-:W-:Y:S01]  /*189c0*/  VIADD R9, R9, 0xffffffff ;  /* 0xffffffff09097836 */ /* 0x000fe20000000000 */
[----:B0-----:R-:W-:-:S04]  /*189d0*/  LOP3.LUT P1, R15, R0, 0x7, RZ, 0xc0, !PT ;  /* 0x00000007000f7812 */ /* 0x001fc8000782c0ff */
[----:B------:R-:W-:-:S13]  /*189e0*/  ISETP.GE.U32.AND P0, PT, R9, 0x7, PT ;  /* 0x000000070900780c */ /* 0x000fda0003f06070 */
[----:B------:R-:W-:Y:S05]  /*189f0*/  @!P0 BRA `(.L_x_87) ;  /* 0x00000000004c8947 */ /* 0x000fea0003800000 */
[----:B------:R-:W-:-:S05]  /*18a00*/  IADD3 R78, PT, PT, R1, -R0, R8 ;  /* 0x80000000014e7210 */ /* 0x000fca0007ffe008 */
[----:B------:R-:W2:Y:S01]  /*18a10*/  LDL.U8 R9, [R78+0x40] ;  /* 0x000040004e097983 */ /* 0x000ea20000100000 */
[----:B------:R-:W-:-:S05]  /*18a20*/  IMAD.IADD R32, R1, 0x1, R8 ;  /* 0x0000000101207824 */ /* 0x000fca00078e0208 */
[----:B--2---:R0:W-:Y:S04]  /*18a30*/  STL.U8 [R32+0x40], R9 ;  /* 0x0000400920007387 */ /* 0x0041e80000100000 */
[----:B------:R-:W2:Y:S04]  /*18a40*/  LDL.U8 R10, [R78+0x41] ;  /* 0x000041004e0a7983 */ /* 0x000ea80000100000 */
[----:B--2---:R1:W-:Y:S04]  /*18a50*/  STL.U8 [R32+0x41], R10 ;  /* 0x0000410a20007387 */ /* 0x0043e80000100000 */
[----:B------:R-:W2:Y:S04]  /*18a60*/  LDL.U8 R11, [R78+0x42] ;  /* 0x000042004e0b7983 */ /* 0x000ea80000100000 */
[----:B--2---:R2:W-:Y:S04]  /*18a70*/  STL.U8 [R32+0x42], R11 ;  /* 0x0000420b20007387 */ /* 0x0045e80000100000 */
[----:B------:R-:W3:Y:S04]  /*18a80*/  LDL.U8 R12, [R78+0x43] ;  /* 0x000043004e0c7983 */ /* 0x000ee80000100000 */
[----:B---3--:R2:W-:Y:S04]  /*18a90*/  STL.U8 [R32+0x43], R12 ;  /* 0x0000430c20007387 */ /* 0x0085e80000100000 */
[----:B------:R-:W3:Y:S04]  /*18aa0*/  LDL.U8 R13, [R78+0x44] ;  /* 0x000044004e0d7983 */ /* 0x000ee80000100000 */
[----:B---3--:R2:W-:Y:S04]  /*18ab0*/  STL.U8 [R32+0x44], R13 ;  /* 0x0000440d20007387 */ /* 0x0085e80000100000 */
[----:B------:R-:W3:Y:S04]  /*18ac0*/  LDL.U8 R14, [R78+0x45] ;  /* 0x000045004e0e7983 */ /* 0x000ee80000100000 */
[----:B---3--:R2:W-:Y:S04]  /*18ad0*/  STL.U8 [R32+0x45], R14 ;  /* 0x0000450e20007387 */ /* 0x0085e80000100000 */
[----:B0-----:R-:W3:Y:S04]  /*18ae0*/  LDL.U8 R9, [R78+0x46] ;  /* 0x000046004e097983 */ /* 0x001ee80000100000 */
[----:B---3--:R2:W-:Y:S04]  /*18af0*/  STL.U8 [R32+0x46], R9 ;  /* 0x0000460920007387 */ /* 0x0085e80000100000 */
[----:B-1----:R-:W3:Y:S01]  /*18b00*/  LDL.U8 R10, [R78+0x47] ;  /* 0x000047004e0a7983 */ /* 0x002ee20000100000 */
[----:B------:R-:W-:-:S03]  /*18b10*/  VIADD R8, R8, 0x8 ;  /* 0x0000000808087836 */ /* 0x000fc60000000000 */
[----:B---3--:R2:W-:Y:S04]  /*18b20*/  STL.U8 [R32+0x47], R10 ;  /* 0x0000470a20007387 */ /* 0x0085e80000100000 */
.L_x_87:
[----:B------:R-:W-:Y:S05]  /*18b30*/  @!P1 BRA `(.L_x_84) ;  /* 0x0000000000709947 */ /* 0x000fea0003800000 */
[----:B------:R-:W-:-:S05]  /*18b40*/  VIADD R15, R15, 0xffffffff ;  /* 0xffffffff0f0f7836 */ /* 0x000fca0000000000 */
[----:B------:R-:W-:Y:S02]  /*18b50*/  ISETP.GE.U32.AND P0, PT, R15, 0x3, PT ;  /* 0x000000030f00780c */ /* 0x000fe40003f06070 */
[----:B------:R-:W-:-:S11]  /*18b60*/  LOP3.LUT P1, R15, R0, 0x3, RZ, 0xc0, !PT ;  /* 0x00000003000f7812 */ /* 0x000fd6000782c0ff */
[----:B------:R-:W-:Y:S05]  /*18b70*/  @!P0 BRA `(.L_x_88) ;  /* 0x00000000002c8947 */ /* 0x000fea0003800000 */
[----:B--2---:R-:W-:-:S05]  /*18b80*/  IADD3 R13, PT, PT, R1, -R0, R8 ;  /* 0x80000000010d7210 */ /* 0x004fca0007ffe008 */
[----:B------:R-:W2:Y:S01]  /*18b90*/  LDL.U8 R9, [R13+0x40] ;  /* 0x000040000d097983 */ /* 0x000ea20000100000 */
[----:B------:R-:W-:-:S05]  /*18ba0*/  IMAD.IADD R14, R1, 0x1, R8 ;  /* 0x00000001010e7824 */ /* 0x000fca00078e0208 */
[----:B--2---:R0:W-:Y:S04]  /*18bb0*/  STL.U8 [R14+0x40], R9 ;  /* 0x000040090e007387 */ /* 0x0041e80000100000 */
[----:B------:R-:W2:Y:S04]  /*18bc0*/  LDL.U8 R10, [R13+0x41] ;  /* 0x000041000d0a7983 */ /* 0x000ea80000100000 */
[----:B--2---:R0:W-:Y:S04]  /*18bd0*/  STL.U8 [R14+0x41], R10 ;  /* 0x0000410a0e007387 */ /* 0x0041e80000100000 */
[----:B------:R-:W2:Y:S04]  /*18be0*/  LDL.U8 R11, [R13+0x42] ;  /* 0x000042000d0b7983 */ /* 0x000ea80000100000 */
[----:B--2---:R0:W-:Y:S04]  /*18bf0*/  STL.U8 [R14+0x42], R11 ;  /* 0x0000420b0e007387 */ /* 0x0041e80000100000 */
[----:B------:R-:W2:Y:S01]  /*18c00*/  LDL.U8 R12, [R13+0x43] ;  /* 0x000043000d0c7983 */ /* 0x000ea20000100000 */
[----:B------:R-:W-:-:S03]  /*18c10*/  VIADD R8, R8, 0x4 ;  /* 0x0000000408087836 */ /* 0x000fc60000000000 */
[----:B--2---:R0:W-:Y:S04]  /*18c20*/  STL.U8 [R14+0x43], R12 ;  /* 0x0000430c0e007387 */ /* 0x0041e80000100000 */
.L_x_88:
[----:B------:R-:W-:Y:S05]  /*18c30*/  @!P1 BRA `(.L_x_84) ;  /* 0x0000000000309947 */ /* 0x000fea0003800000 */
[----:B0-2---:R-:W-:-:S05]  /*18c40*/  IADD3 R10, PT, PT, R1, -R0, R8 ;  /* 0x80000000010a7210 */ /* 0x005fca0007ffe008 */
[----:B------:R-:W2:Y:S01]  /*18c50*/  LDL.U8 R9, [R10+0x40] ;  /* 0x000040000a097983 */ /* 0x000ea20000100000 */
[----:B------:R-:W-:Y:S01]  /*18c60*/  IMAD.IADD R11, R1, 0x1, R8 ;  /* 0x00000001010b7824 */ /* 0x000fe200078e0208 */
[----:B------:R-:W-:-:S04]  /*18c70*/  ISETP.NE.AND P0, PT, R15, 0x1, PT ;  /* 0x000000010f00780c */ /* 0x000fc80003f05270 */
[----:B--2---:R1:W-:Y:S09]  /*18c80*/  STL.U8 [R11+0x40], R9 ;  /* 0x000040090b007387 */ /* 0x0043f20000100000 */
[----:B------:R-:W-:Y:S05]  /*18c90*/  @!P0 BRA `(.L_x_84) ;  /* 0x0000000000188947 */ /* 0x000fea0003800000 */
[----:B------:R-:W2:Y:S01]  /*18ca0*/  LDL.U8 R8, [R10+0x41] ;  /* 0x000041000a087983 */ /* 0x000ea20000100000 */
[----:B------:R-:W-:-:S03]  /*18cb0*/  ISETP.NE.AND P0, PT, R15, 0x2, PT ;  /* 0x000000020f00780c */ /* 0x000fc60003f05270 */
[----:B--2---:R3:W-:Y:S10]  /*18cc0*/  STL.U8 [R11+0x41], R8 ;  /* 0x000041080b007387 */ /* 0x0047f40000100000 */
[----:B------:R-:W-:Y:S05]  /*18cd0*/  @!P0 BRA `(.L_x_84) ;  /* 0x0000000000088947 */ /* 0x000fea0003800000 */
[----:B---3--:R-:W2:Y:S04]  /*18ce0*/  LDL.U8 R8, [R10+0x42] ;  /* 0x000042000a087983 */ /* 0x008ea80000100000 */
[----:B--2---:R4:W-:Y:S02]  /*18cf0*/  STL.U8 [R11+0x42], R8 ;  /* 0x000042080b007387 */ /* 0x0049e40000100000 */
.L_x_84:
[----:B------:R-:W0:Y:S01]  /*18d00*/  S2UR UR7, SR_CgaCtaId ;  /* 0x00000000000779c3 */ /* 0x000e220000008800 */
[----:B------:R-:W-:Y:S01]  /*18d10*/  UMOV UR6, 0x400 ;  /* 0x0000040000067882 */ /* 0x000fe20000000000 */
[----:B-----5:R-:W-:Y:S01]  /*18d20*/  IMAD.U32 R5, R5, 0x10000, RZ ;  /* 0x0001000005057824 */ /* 0x020fe200078e00ff */
[----:B------:R-:W-:Y:S01]  /*18d30*/  LOP3.LUT R77, R77, 0xffff, RZ, 0xc0, !PT ;  /* 0x0000ffff4d4d7812 */ /* 0x000fe200078ec0ff */
[----:B------:R-:W1:Y:S01]  /*18d40*/  LDCU.128 UR48, c[0x3][URZ] ;  /* 0x00c00000ff3077ac */ /* 0x000e620008000c00 */
[----:B------:R-:W-:Y:S01]  /*18d50*/  PRMT R6, R6, 0x7104, RZ ;  /* 0x0000710406067816 */ /* 0x000fe200000000ff */
[----:B------:R-:W-:Y:S01]  /*18d60*/  IMAD.U32 R65, R65, 0x10000, RZ ;  /* 0x0001000041417824 */ /* 0x000fe200078e00ff */
[----:B------:R-:W-:Y:S01]  /*18d70*/  LOP3.LUT R78, R5, 0xff0000, RZ, 0xc0, !PT ;  /* 0x00ff0000054e7812 */ /* 0x000fe200078ec0ff */
[----:B------:R-:W1:Y:S01]  /*18d80*/  LDCU.128 UR52, c[0x3][0x10] ;  /* 0x00c00200ff3477ac */ /* 0x000e620008000c00 */
[----:B------:R-:W-:Y:S01]  /*18d90*/  LOP3.LUT R3, R3, 0xffff, RZ, 0xc0, !PT ;  /* 0x0000ffff03037812 */ /* 0x000fe200078ec0ff */
[----:B------:R-:W-:Y:S01]  /*18da0*/  IMAD.U32 R63, R63, 0x10000, RZ ;  /* 0x000100003f3f7824 */ /* 0x000fe200078e00ff */
[----:B------:R-:W-:Y:S01]  /*18db0*/  PRMT R2, R2, 0x7104, RZ ;  /* 0x0000710402027816 */ /* 0x000fe200000000ff */
[----:B------:R-:W-:Y:S01]  /*18dc0*/  IMAD R77, R77, 0x1000000, R78 ;  /* 0x010000004d4d7824 */ /* 0x000fe200078e024e */
[----:B------:R-:W-:Y:S01]  /*18dd0*/  LOP3.LUT R74, R74, 0xffff, RZ, 0xc0, !PT ;  /* 0x0000ffff4a4a7812 */ /* 0x000fe200078ec0ff */
[----:B------:R-:W-:Y:S01]  /*18de0*/  IMAD.U32 R59, R59, 0x10000, RZ ;  /* 0x000100003b3b7824 */ /* 0x000fe200078e00ff */
[----:B------:R-:W-:Y:S01]  /*18df0*/  PRMT R72, R72, 0x7104, RZ ;  /* 0x0000710448487816 */ /* 0x000fe200000000ff */
[----:B------:R-:W1:Y:S01]  /*18e00*/  LDCU.128 UR12, c[0x3][0x20] ;  /* 0x00c00400ff0c77ac */ /* 0x000e620008000c00 */
[----:B------:R-:W-:Y:S01]  /*18e10*/  LOP3.LUT R6, R77, R6, RZ, 0xfc, !PT ;  /* 0x000000064d067212 */ /* 0x000fe200078efcff */
[----:B------:R-:W-:Y:S01]  /*18e20*/  IMAD.U32 R46, R46, 0x10000, RZ ;  /* 0x000100002e2e7824 */ /* 0x000fe200078e00ff */
[----:B------:R-:W-:Y:S01]  /*18e30*/  LOP3.LUT R68, R68, 0xffff, RZ, 0xc0, !PT ;  /* 0x0000ffff44447812 */ /* 0x000fe200078ec0ff */
[----:B------:R-:W-:Y:S01]  /*18e40*/  IMAD.U32 R42, R42, 0x10000, RZ ;  /* 0x000100002a2a7824 */ /* 0x000fe200078e00ff */
[----:B------:R-:W-:Y:S01]  /*18e50*/  LOP3.LUT R7, R6, 0xff, R7, 0xf8, !PT ;  /* 0x000000ff06077812 */ /* 0x000fe200078ef807 */
[----:B------:R-:W-:Y:S01]  /*18e60*/  IMAD.U32 R28, R28, 0x10000, RZ ;  /* 0x000100001c1c7824 */ /* 0x000fe200078e00ff */
[----:B------:R-:W-:Y:S01]  /*18e70*/  PRMT R69, R69, 0x7104, RZ ;  /* 0x0000710445457816 */ /* 0x000fe200000000ff */
[----:B0-----:R-:W-:Y:S01]  /*18e80*/  ULEA UR6, UR7, UR6, 0x18 ;  /* 0x0000000607067291 */ /* 0x001fe2000f8ec0ff */
[----:B------:R-:W-:Y:S01]  /*18e90*/  LOP3.LUT R66, R66, 0xffff, RZ, 0xc0, !PT ;  /* 0x0000ffff42427812 */ /* 0x000fe200078ec0ff */
[----:B------:R-:W0:Y:S01]  /*18ea0*/  LDCU.128 UR40, c[0x3][0x30] ;  /* 0x00c00600ff2877ac */ /* 0x000e220008000c00 */
[----:B------:R-:W-:Y:S01]  /*18eb0*/  LOP3.LUT R62, R62, 0xffff, RZ, 0xc0, !PT ;  /* 0x0000ffff3e3e7812 */ /* 0x000fe200078ec0ff */
[----:B------:R-:W-:Y:S01]  /*18ec0*/  IMAD.U32 R31, R31, 0x10000, RZ ;  /* 0x000100001f1f7824 */ /* 0x000fe200078e00ff */
[----:B------:R-:W-:Y:S01]  /*18ed0*/  PRMT R61, R61, 0x7104, RZ ;  /* 0x000071043d3d7816 */ /* 0x000fe200000000ff */
[----:B--2---:R-:W-:Y:S01]  /*18ee0*/  IMAD.U32 R32, RZ, RZ, UR6 ;  /* 0x00000006ff207e24 */ /* 0x004fe2000f8e00ff */
[----:B------:R-:W-:Y:S01]  /*18ef0*/  LOP3.LUT R58, R58, 0xffff, RZ, 0xc0, !PT ;  /* 0x0000ffff3a3a7812 */ /* 0x000fe200078ec0ff */
[----:B------:R-:W-:Y:S01]  /*18f00*/  IMAD.U32 R23, R23, 0x10000, RZ ;  /* 0x0001000017177824 */ /* 0x000fe200078e00ff */
[----:B------:R-:W-:Y:S01]  /*18f10*/  LOP3.LUT R59, R59, 0xff0000, RZ, 0xc0, !PT ;  /* 0x00ff00003b3b7812 */ /* 0x000fe200078ec0ff */
[----:B------:R-:W-:Y:S01]  /*18f20*/  IMAD.U32 R26, R26, 0x10000, RZ ;  /* 0x000100001a1a7824 */ /* 0x000fe200078e00ff */
[----:B-1-34-:R-:W1:Y:S01]  /*18f30*/  LDS.128 R8, [R32+0x30] ;  /* 0x0000300020087984 */ /* 0x01ae620000000c00 */
[----:B------:R-:W-:Y:S01]  /*18f40*/  LOP3.LUT R47, R47, 0xffff, RZ, 0xc0, !PT ;  /* 0x0000ffff2f2f7812 */ /* 0x000fe200078ec0ff */
[----:B------:R-:W2:Y:S01]  /*18f50*/  LDCU.128 UR44, c[0x3][0x40] ;  /* 0x00c00800ff2c77ac */ /* 0x000ea20008000c00 */
[----:B------:R-:W-:Y:S01]  /*18f60*/  IMAD R59, R58, 0x1000000, R59 ;  /* 0x010000003a3b7824 */ /* 0x000fe200078e023b */
[----:B------:R-:W3:Y:S01]  /*18f70*/  LDS.128 R12, [R32+0x20] ;  /* 0x00002000200c7984 */ /* 0x000ee20000000c00 */
[----:B------:R-:W-:Y:S01]  /*18f80*/  LOP3.LUT R42, R42, 0xff0000, RZ, 0xc0, !PT ;  /* 0x00ff00002a2a7812 */ /* 0x000fe200078ec0ff */
[----:B------:R-:W4:Y:S01]  /*18f90*/  LDCU.128 UR16, c[0x3][0x50] ;  /* 0x00c00a00ff1077ac */ /* 0x000f220008000c00 */
[----:B------:R-:W-:-:S02]  /*18fa0*/  PRMT R37, R37, 0x7104, RZ ;  /* 0x0000710425257816 */ /* 0x000fc400000000ff */
[----:B------:R-:W-:Y:S01]  /*18fb0*/  LOP3.LUT R21, R21, 0xffff, RZ, 0xc0, !PT ;  /* 0x0000ffff15157812 */ /* 0x000fe200078ec0ff */
[----:B------:R-:W4:Y:S01]  /*18fc0*/  LDCU.128 UR36, c[0x3][0xa0] ;  /* 0x00c01400ff2477ac */ /* 0x000f220008000c00 */
[----:B------:R-:W-:Y:S02]  /*18fd0*/  PRMT R34, R34, 0x7104, RZ ;  /* 0x0000710422227816 */ /* 0x000fe400000000ff */
[----:B------:R-:W-:Y:S01]  /*18fe0*/  LOP3.LUT R23, R23, 0xff0000, RZ, 0xc0, !PT ;  /* 0x00ff000017177812 */ /* 0x000fe200078ec0ff */
[----:B------:R-:W4:Y:S04]  /*18ff0*/  LDCU.128 UR32, c[0x3][0xb0] ;  /* 0x00c01600ff2077ac */ /* 0x000f280008000c00 */
[----:B------:R-:W-:Y:S01]  /*19000*/  IMAD R23, R22, 0x1000000, R23 ;  /* 0x0100000016177824 */ /* 0x000fe200078e0217 */
[----:B------:R-:W4:Y:S01]  /*19010*/  LDCU.128 UR28, c[0x3][0xc0] ;  /* 0x00c01800ff1c77ac */ /* 0x000f220008000c00 */
[----:B------:R-:W4:Y:S01]  /*19020*/  LDCU.128 UR24, c[0x3][0xd0] ;  /* 0x00c01a00ff1877ac */ /* 0x000f220008000c00 */
[----:B------:R-:W4:Y:S01]  /*19030*/  LDCU.128 UR20, c[0x3][0xe0] ;  /* 0x00c01c00ff1477ac */ /* 0x000f220008000c00 */
[----:B-1----:R-:W-:-:S02]  /*19040*/  SHF.R.W.U32 R5, R8, 0x6, R8 ;  /* 0x0000000608057819 */ /* 0x002fc40000001e08 */
[C-C-:B------:R-:W-:Y:S02]  /*19050*/  SHF.R.W.U32 R78, R8.reuse, 0xb, R8.reuse ;  /* 0x0000000b084e7819 */ /* 0x140fe40000001e08 */
[----:B------:R-:W-:-:S04]  /*19060*/  SHF.R.W.U32 R79, R8, 0x19, R8 ;  /* 0x00000019084f7819 */ /* 0x000fc80000001e08 */
[----:B------:R-:W-:Y:S02]  /*19070*/  LOP3.LUT R78, R79, R78, R5, 0x96, !PT ;  /* 0x0000004e4f4e7212 */ /* 0x000fe400078e9605 */
[----:B------:R-:W-:-:S04]  /*19080*/  LOP3.LUT R5, R10, R8, R9, 0xb8, !PT ;  /* 0x000000080a057212 */ /* 0x000fc800078eb809 */
[----:B------:R-:W-:Y:S01]  /*19090*/  IADD3 R78, PT, PT, R78, R5, R11 ;  /* 0x000000054e4e7210 */ /* 0x000fe20007ffe00b */
[----:B------:R-:W-:-:S03]  /*190a0*/  IMAD.U32 R5, R4, 0x10000, RZ ;  /* 0x0001000004057824 */ /* 0x000fc600078e00ff */
[----:B------:R-:W-:Y:S02]  /*190b0*/  IADD3 R4, PT, PT, R7, UR48, R78 ;  /* 0x0000003007047c10 */ /* 0x000fe4000fffe04e */
[----:B------:R-:W-:-:S03]  /*190c0*/  LOP3.LUT R6, R5, 0xff0000, RZ, 0xc0, !PT ;  /* 0x00ff000005067812 */ /* 0x000fc600078ec0ff */
[----:B---3--:R-:W-:Y:S02]  /*190d0*/  IMAD.IADD R5, R4, 0x1, R15 ;  /* 0x0000000104057824 */ /* 0x008fe400078e020f */
[----:B------:R-:W-:-:S03]  /*190e0*/  IMAD R3, R3, 0x1000000, R6 ;  /* 0x0100000003037824 */ /* 0x000fc600078e0206 */
[C-C-:B------:R-:W-:Y:S02]  /*190f0*/  SHF.R.W.U32 R6, R5.reuse, 0x6, R5.reuse ;  /* 0x0000000605067819 */ /* 0x140fe40000001e05 */
[C-C-:B------:R-:W-:Y:S02]  /*19100*/  SHF.R.W.U32 R77, R5.reuse, 0xb, R5.reuse ;  /* 0x0000000b054d7819 */ /* 0x140fe40000001e05 */
[----:B------:R-:W-:Y:S02]  /*19110*/  SHF.R.W.U32 R78, R5, 0x19, R5 ;  /* 0x00000019054e7819 */ /* 0x000fe40000001e05 */
[----:B------:R-:W-:Y:S02]  /*19120*/  LOP3.LUT R3, R3, R2, RZ, 0xfc, !PT ;  /* 0x0000000203037212 */ /* 0x000fe400078efcff */
[----:B------:R-:W-:Y:S02]  /*19130*/  LOP3.LUT R79, R9, R5, R8, 0xb8, !PT ;  /* 0x00000005094f7212 */ /* 0x000fe400078eb808 */
[----:B------:R-:W-:-:S02]  /*19140*/  LOP3.LUT R77, R78, R77, R6, 0x96, !PT ;  /* 0x0000004d4e4d7212 */ /* 0x000fc400078e9606 */
[----:B------:R-:W-:Y:S01]  /*19150*/  LOP3.LUT R2, R3, 0xff, R76, 0xf8, !PT ;  /* 0x000000ff03027812 */ /* 0x000fe200078ef84c */
[----:B------:R-:W-:Y:S01]  /*19160*/  IMAD.U32 R3, R75, 0x10000, RZ ;  /* 0x000100004b037824 */ /* 0x000fe200078e00ff */
[----:B------:R-:W-:-:S04]  /*19170*/  IADD3 R77, PT, PT, R77, R79, R10 ;  /* 0x0000004f4d4d7210 */ /* 0x000fc80007ffe00a */
[----:B------:R-:W-:Y:S02]  /*19180*/  IADD3 R75, PT, PT, R2, UR49, R77 ;  /* 0x00000031024b7c10 */ /* 0x000fe4000fffe04d */
[----:B------:R-:W-:-:S03]  /*19190*/  LOP3.LUT R3, R3, 0xff0000, RZ, 0xc0, !PT ;  /* 0x00ff000003037812 */ /* 0x000fc600078ec0ff */
[----:B------:R-:W-:Y:S02]  /*191a0*/  IMAD.IADD R6, R75, 0x1, R14 ;  /* 0x000000014b067824 */ /* 0x000fe400078e020e */
        /* <DEDUP_REMOVED lines=20> */
[----:B------:R-:W-:Y:S02]  /*192f0*/  LOP3.LUT R71, R68, 0xff, R71, 0xf8, !PT ;  /* 0x000000ff44477812 */ /* 0x000fe400078ef847 */
[----:B------:R-:W-:Y:S02]  /*19300*/  IADD3 R68, PT, PT, R77, R69, R8 ;  /* 0x000000454d447210 */ /* 0x000fe40007ffe008 */
[----:B------:R-:W-:Y:S02]  /*19310*/  LOP3.LUT R69, R65, 0xff0000, RZ, 0xc0, !PT ;  /* 0x00ff000041457812 */ /* 0x000fe400078ec0ff */
[----:B------:R-:W-:Y:S02]  /*19320*/  IADD3 R65, PT, PT, R71, UR51, R68 ;  /* 0x0000003347417c10 */ /* 0x000fe4000fffe044 */
[----:B------:R-:W-:Y:S01]  /*19330*/  PRMT R68, R67, 0x7104, RZ ;  /* 0x0000710443447816 */ /* 0x000fe200000000ff */
[----:B------:R-:W-:Y:S01]  /*19340*/  IMAD R69, R66, 0x1000000, R69 ;  /* 0x0100000042457824 */ /* 0x000fe200078e0245 */
[C-C-:B------:R-:W-:Y:S01]  /*19350*/  SHF.R.W.U32 R67, R12.reuse, 0x2, R12.reuse ;  /* 0x000000020c437819 */ /* 0x140fe20000001e0c */
[C---:B------:R-:W-:Y:S01]  /*19360*/  IMAD.IADD R66, R12.reuse, 0x1, R65 ;  /* 0x000000010c427824 */ /* 0x040fe200078e0241 */
[----:B------:R-:W-:-:S02]  /*19370*/  SHF.R.W.U32 R72, R12, 0x16, R12 ;  /* 0x000000160c487819 */ /* 0x000fc40000001e0c */
[----:B------:R-:W-:Y:S02]  /*19380*/  LOP3.LUT R69, R69, R68, RZ, 0xfc, !PT ;  /* 0x0000004445457212 */ /* 0x000fe400078efcff */
[C-C-:B------:R-:W-:Y:S02]  /*19390*/  SHF.R.W.U32 R74, R66.reuse, 0x6, R66.reuse ;  /* 0x00000006424a7819 */ /* 0x140fe40000001e42 */
[C-C-:B------:R-:W-:Y:S02]  /*193a0*/  SHF.R.W.U32 R77, R66.reuse, 0xb, R66.reuse ;  /* 0x0000000b424d7819 */ /* 0x140fe40000001e42 */
[----:B------:R-:W-:Y:S02]  /*193b0*/  SHF.R.W.U32 R76, R66, 0x19, R66 ;  /* 0x00000019424c7819 */ /* 0x000fe40000001e42 */
[----:B------:R-:W-:Y:S02]  /*193c0*/  SHF.R.W.U32 R68, R12, 0xd, R12 ;  /* 0x0000000d0c447819 */ /* 0x000fe40000001e0c */
[----:B------:R-:W-:-:S02]  /*193d0*/  LOP3.LUT R74, R76, R77, R74, 0x96, !PT ;  /* 0x0000004d4c4a7212 */ /* 0x000fc400078e964a */
[----:B------:R-:W-:Y:S02]  /*193e0*/  LOP3.LUT R76, R6, R66, R73, 0xb8, !PT ;  /* 0x00000042064c7212 */ /* 0x000fe400078eb849 */
[----:B------:R-:W-:Y:S02]  /*193f0*/  LOP3.LUT R67, R72, R68, R67, 0x96, !PT ;  /* 0x0000004448437212 */ /* 0x000fe400078e9643 */
[----:B------:R-:W-:Y:S02]  /*19400*/  LOP3.LUT R64, R69, 0xff, R64, 0xf8, !PT ;  /* 0x000000ff45407812 */ /* 0x000fe400078ef840 */
[----:B------:R-:W-:Y:S02]  /*19410*/  LOP3.LUT R68, R13, R14, R12, 0xe8, !PT ;  /* 0x0000000e0d447212 */ /* 0x000fe400078ee80c */
[----:B------:R-:W-:Y:S02]  /*19420*/  IADD3 R69, PT, PT, R74, R76, R5 ;  /* 0x0000004c4a457210 */ /* 0x000fe40007ffe005 */
[----:B------:R-:W-:-:S02]  /*19430*/  LOP3.LUT R5, R63, 0xff0000, RZ, 0xc0, !PT ;  /* 0x00ff00003f057812 */ /* 0x000fc400078ec0ff */
[----:B------:R-:W-:Y:S02]  /*19440*/  IADD3 R63, PT, PT, R67, R4, R68 ;  /* 0x00000004433f7210 */ /* 0x000fe40007ffe044 */
[----:B------:R-:W-:Y:S01]  /*19450*/  IADD3 R4, PT, PT, R64, UR52, R69 ;  /* 0x0000003440047c10 */ /* 0x000fe2000fffe045 */
[----:B------:R-:W-:Y:S01]  /*19460*/  IMAD R62, R62, 0x1000000, R5 ;  /* 0x010000003e3e7824 */ /* 0x000fe200078e0205 */
[C-C-:B------:R-:W-:Y:S02]  /*19470*/  SHF.R.W.U32 R67, R63.reuse, 0xd, R63.reuse ;  /* 0x0000000d3f437819 */ /* 0x140fe40000001e3f */
[C-C-:B------:R-:W-:Y:S01]  /*19480*/  SHF.R.W.U32 R68, R63.reuse, 0x16, R63.reuse ;  /* 0x000000163f447819 */ /* 0x140fe20000001e3f */
[C---:B------:R-:W-:Y:S01]  /*19490*/  IMAD.IADD R5, R63.reuse, 0x1, R4 ;  /* 0x000000013f057824 */ /* 0x040fe200078e0204 */
[----:B------:R-:W-:Y:S02]  /*194a0*/  LOP3.LUT R61, R62, R61, RZ, 0xfc, !PT ;  /* 0x0000003d3e3d7212 */ /* 0x000fe400078efcff */
[----:B------:R-:W-:-:S02]  /*194b0*/  SHF.R.W.U32 R62, R63, 0x2, R63 ;  /* 0x000000023f3e7819 */ /* 0x000fc40000001e3f */
[C-C-:B------:R-:W-:Y:S02]  /*194c0*/  SHF.R.W.U32 R69, R5.reuse, 0x6, R5.reuse ;  /* 0x0000000605457819 */ /* 0x140fe40000001e05 */
[C-C-:B------:R-:W-:Y:S02]  /*194d0*/  SHF.R.W.U32 R72, R5.reuse, 0xb, R5.reuse ;  /* 0x0000000b05487819 */ /* 0x140fe40000001e05 */
[----:B------:R-:W-:Y:S02]  /*194e0*/  SHF.R.W.U32 R74, R5, 0x19, R5 ;  /* 0x00000019054a7819 */ /* 0x000fe40000001e05 */
[----:B------:R-:W-:Y:S02]  /*194f0*/  LOP3.LUT R60, R61, 0xff, R60, 0xf8, !PT ;  /* 0x000000ff3d3c7812 */ /* 0x000fe400078ef83c */
[----:B------:R-:W-:Y:S02]  /*19500*/  LOP3.LUT R69, R74, R72, R69, 0x96, !PT ;  /* 0x000000484a457212 */ /* 0x000fe400078e9645 */
[----:B------:R-:W-:-:S02]  /*19510*/  LOP3.LUT R72, R73, R5, R66, 0xb8, !PT ;  /* 0x0000000549487212 */ /* 0x000fc400078eb842 */
[----:B------:R-:W-:Y:S02]  /*19520*/  LOP3.LUT R62, R68, R67, R62, 0x96, !PT ;  /* 0x00000043443e7212 */ /* 0x000fe400078e963e */
[----:B------:R-:W-:Y:S02]  /*19530*/  LOP3.LUT R61, R12, R13, R63, 0xe8, !PT ;  /* 0x0000000d0c3d7212 */ /* 0x000fe400078ee83f */
[----:B------:R-:W-:Y:S02]  /*19540*/  IADD3 R69, PT, PT, R69, R72, R6 ;  /* 0x0000004845457210 */ /* 0x000fe40007ffe006 */
[----:B------:R-:W-:Y:S02]  /*19550*/  IADD3 R75, PT, PT, R62, R75, R61 ;  /* 0x0000004b3e4b7210 */ /* 0x000fe40007ffe03d */
[----:B------:R-:W-:Y:S02]  /*19560*/  IADD3 R6, PT, PT, R60, UR53, R69 ;  /* 0x000000353c067c10 */ /* 0x000fe4000fffe045 */
[----:B------:R-:W-:-:S02]  /*19570*/  PRMT R62, R57, 0x7104, RZ ;  /* 0x00007104393e7816 */ /* 0x000fc400000000ff */
[C-C-:B------:R-:W-:Y:S01]  /*19580*/  SHF.R.W.U32 R57, R75.reuse, 0x2, R75.reuse ;  /* 0x000000024b397819 */ /* 0x140fe20000001e4b */
[----:B------:R-:W-:Y:S01]  /*19590*/  IMAD.IADD R58, R75, 0x1, R6 ;  /* 0x000000014b3a7824 */ /* 0x000fe200078e0206 */
[----:B------:R-:W-:Y:S02]  /*195a0*/  LOP3.LUT R59, R59, R62, RZ, 0xfc, !PT ;  /* 0x0000003e3b3b7212 */ /* 0x000fe400078efcff */
[----:B------:R-:W-:Y:S02]  /*195b0*/  SHF.R.W.U32 R62, R75, 0xd, R75 ;  /* 0x0000000d4b3e7819 */ /* 0x000fe40000001e4b */
[C-C-:B------:R-:W-:Y:S02]  /*195c0*/  SHF.R.W.U32 R67, R58.reuse, 0x6, R58.reuse ;  /* 0x000000063a437819 */ /* 0x140fe40000001e3a */
[C-C-:B------:R-:W-:Y:S02]  /*195d0*/  SHF.R.W.U32 R68, R58.reuse, 0xb, R58.reuse ;  /* 0x0000000b3a447819 */ /* 0x140fe40000001e3a */
[----:B------:R-:W-:-:S02]  /*195e0*/  SHF.R.W.U32 R69, R58, 0x19, R58 ;  /* 0x000000193a457819 */ /* 0x000fc40000001e3a */
[----:B------:R-:W-:Y:S02]  /*195f0*/  SHF.R.W.U32 R61, R75, 0x16, R75 ;  /* 0x000000164b3d7819 */ /* 0x000fe40000001e4b */
[----:B------:R-:W-:Y:S02]  /*19600*/  LOP3.LUT R68, R69, R68, R67, 0x96, !PT ;  /* 0x0000004445447212 */ /* 0x000fe400078e9643 */
[----:B------:R-:W-:Y:S02]  /*19610*/  LOP3.LUT R67, R66, R58, R5, 0xb8, !PT ;  /* 0x0000003a42437212 */ /* 0x000fe400078eb805 */
[----:B------:R-:W-:Y:S01]  /*19620*/  LOP3.LUT R61, R61, R62, R57, 0x96, !PT ;  /* 0x0000003e3d3d7212 */ /* 0x000fe200078e9639 */
[----:B------:R-:W-:Y:S01]  /*19630*/  IMAD.U32 R57, R53, 0x10000, RZ ;  /* 0x0001000035397824 */ /* 0x000fe200078e00ff */
[----:B------:R-:W-:Y:S02]  /*19640*/  LOP3.LUT R56, R59, 0xff, R56, 0xf8, !PT ;  /* 0x000000ff3b387812 */ /* 0x000fe400078ef838 */
[----:B------:R-:W-:-:S02]  /*19650*/  IADD3 R67, PT, PT, R68, R67, R73 ;  /* 0x0000004344437210 */ /* 0x000fc40007ffe049 */
[----:B------:R-:W-:Y:S02]  /*19660*/  LOP3.LUT R59, R63, R12, R75, 0xe8, !PT ;  /* 0x0000000c3f3b7212 */ /* 0x000fe400078ee84b */
[----:B------:R-:W-:Y:S02]  /*19670*/  LOP3.LUT R53, R52, 0xffff, RZ, 0xc0, !PT ;  /* 0x0000ffff34357812 */ /* 0x000fe400078ec0ff */
[----:B------:R-:W-:Y:S02]  /*19680*/  LOP3.LUT R62, R57, 0xff0000, RZ, 0xc0, !PT ;  /* 0x00ff0000393e7812 */ /* 0x000fe400078ec0ff */
[----:B------:R-:W-:Y:S02]  /*19690*/  IADD3 R70, PT, PT, R61, R70, R59 ;  /* 0x000000463d467210 */ /* 0x000fe40007ffe03b */
[----:B------:R-:W-:Y:S01]  /*196a0*/  IADD3 R52, PT, PT, R56, UR54, R67 ;  /* 0x0000003638347c10 */ /* 0x000fe2000fffe043 */
[----:B------:R-:W-:Y:S01]  /*196b0*/  IMAD R62, R53, 0x1000000, R62 ;  /* 0x01000000353e7824 */ /* 0x000fe200078e023e */
[----:B------:R-:W-:-:S02]  /*196c0*/  PRMT R57, R54, 0x7104, RZ ;  /* 0x0000710436397816 */ /* 0x000fc400000000ff */
[C---:B------:R-:W-:Y:S01]  /*196d0*/  SHF.R.W.U32 R54, R70.reuse, 0x2, R70 ;  /* 0x0000000246367819 */ /* 0x040fe20000001e46 */
[----:B------:R-:W-:Y:S01]  /*196e0*/  IMAD.IADD R53, R70, 0x1, R52 ;  /* 0x0000000146357824 */ /* 0x000fe200078e0234 */
[----:B------:R-:W-:Y:S02]  /*196f0*/  LOP3.LUT R62, R62, R57, RZ, 0xfc, !PT ;  /* 0x000000393e3e7212 */ /* 0x000fe400078efcff */
[----:B------:R-:W-:Y:S02]  /*19700*/  SHF.R.W.U32 R57, R70, 0xd, R70 ;  /* 0x0000000d46397819 */ /* 0x000fe40000001e46 */
[C-C-:B------:R-:W-:Y:S02]  /*19710*/  SHF.R.W.U32 R61, R53.reuse, 0x6, R53.reuse ;  /* 0x00000006353d7819 */ /* 0x140fe40000001e35 */
[C-C-:B------:R-:W-:Y:S02]  /*19720*/  SHF.R.W.U32 R68, R53.reuse, 0xb, R53.reuse ;  /* 0x0000000b35447819 */ /* 0x140fe40000001e35 */
[----:B------:R-:W-:-:S02]  /*19730*/  SHF.R.W.U32 R67, R53, 0x19, R53 ;  /* 0x0000001935437819 */ /* 0x000fc40000001e35 */
[----:B------:R-:W-:Y:S02]  /*19740*/  SHF.R.W.U32 R59, R70, 0x16, R70 ;  /* 0x00000016463b7819 */ /* 0x000fe40000001e46 */
[----:B------:R-:W-:Y:S02]  /*19750*/  LOP3.LUT R55, R62, 0xff, R55, 0xf8, !PT ;  /* 0x000000ff3e377812 */ /* 0x000fe400078ef837 */
[----:B------:R-:W-:Y:S02]  /*19760*/  LOP3.LUT R61, R67, R68, R61, 0x96, !PT ;  /* 0x00000044433d7212 */ /* 0x000fe400078e963d */
[----:B------:R-:W-:Y:S02]  /*19770*/  LOP3.LUT R67, R5, R53, R58, 0xb8, !PT ;  /* 0x0000003505437212 */ /* 0x000fe400078eb83a */
[----:B------:R-:W-:Y:S01]  /*19780*/  LOP3.LUT R62, R59, R57, R54, 0x96, !PT ;  /* 0x000000393b3e7212 */ /* 0x000fe200078e9636 */
[----:B------:R-:W-:Y:S01]  /*19790*/  IMAD.U32 R54, R49, 0x10000, RZ ;  /* 0x0001000031367824 */ /* 0x000fe200078e00ff */
[----:B------:R-:W-:-:S02]  /*197a0*/  LOP3.LUT R63, R75, R63, R70, 0xe8, !PT ;  /* 0x0000003f4b3f7212 */ /* 0x000fc400078ee846 */
[----:B------:R-:W-:Y:S02]  /*197b0*/  IADD3 R66, PT, PT, R61, R67, R66 ;  /* 0x000000433d427210 */ /* 0x000fe40007ffe042 */
[----:B------:R-:W-:Y:S02]  /*197c0*/  LOP3.LUT R49, R48, 0xffff, RZ, 0xc0, !PT ;  /* 0x0000ffff30317812 */ /* 0x000fe400078ec0ff */
[----:B------:R-:W-:Y:S02]  /*197d0*/  LOP3.LUT R54, R54, 0xff0000, RZ, 0xc0, !PT ;  /* 0x00ff000036367812 */ /* 0x000fe400078ec0ff */
[----:B------:R-:W-:Y:S02]  /*197e0*/  IADD3 R65, PT, PT, R62, R65, R63 ;  /* 0x000000413e417210 */ /* 0x000fe40007ffe03f */
[----:B------:R-:W-:Y:S01]  /*197f0*/  IADD3 R48, PT, PT, R55, UR55, R66 ;  /* 0x0000003737307c10 */ /* 0x000fe2000fffe042 */
[----:B------:R-:W-:Y:S01]  /*19800*/  IMAD R49, R49, 0x1000000, R54 ;  /* 0x0100000031317824 */ /* 0x000fe200078e0236 */
        /* <DEDUP_REMOVED lines=11> */
[----:B------:R-:W-:Y:S02]  /*198c0*/  LOP3.LUT R49, R57, R62, R49, 0x96, !PT ;  /* 0x0000003e39317212 */ /* 0x000fe400078e9631 */
[----:B------:R-:W-:Y:S02]  /*198d0*/  LOP3.LUT R75, R70, R75, R65, 0xe8, !PT ;  /* 0x0000004b464b7212 */ /* 0x000fe400078ee841 */
[----:B------:R-:W-:-:S02]  /*198e0*/  LOP3.LUT R51, R54, 0xff, R51, 0xf8, !PT ;  /* 0x000000ff36337812 */ /* 0x000fc400078ef833 */
[----:B------:R-:W-:Y:S02]  /*198f0*/  IADD3 R66, PT, PT, R66, R59, R5 ;  /* 0x0000003b42427210 */ /* 0x000fe40007ffe005 */
[----:B------:R-:W-:Y:S02]  /*19900*/  LOP3.LUT R54, R46, 0xff0000, RZ, 0xc0, !PT ;  /* 0x00ff00002e367812 */ /* 0x000fe400078ec0ff */
[----:B------:R-:W-:Y:S02]  /*19910*/  IADD3 R46, PT, PT, R49, R4, R75 ;  /* 0x00000004312e7210 */ /* 0x000fe40007ffe04b */
[----:B------:R-:W-:Y:S01]  /*19920*/  IADD3 R4, PT, PT, R51, UR12, R66 ;  /* 0x0000000c33047c10 */ /* 0x000fe2000fffe042 */
[----:B------:R-:W-:Y:S01]  /*19930*/  IMAD R47, R47, 0x1000000, R54 ;  /* 0x010000002f2f7824 */ /* 0x000fe200078e0236 */
[----:B------:R-:W-:Y:S02]  /*19940*/  PRMT R54, R45, 0x7104, RZ ;  /* 0x000071042d367816 */ /* 0x000fe400000000ff */
[C---:B------:R-:W-:Y:S01]  /*19950*/  SHF.R.W.U32 R5, R46.reuse, 0x2, R46 ;  /* 0x000000022e057819 */ /* 0x040fe20000001e2e */
[----:B------:R-:W-:Y:S01]  /*19960*/  IMAD.IADD R45, R46, 0x1, R4 ;  /* 0x000000012e2d7824 */ /* 0x000fe200078e0204 */
[----:B------:R-:W-:-:S02]  /*19970*/  LOP3.LUT R47, R47, R54, RZ, 0xfc, !PT ;  /* 0x000000362f2f7212 */ /* 0x000fc400078efcff */
[C-C-:B------:R-:W-:Y:S02]  /*19980*/  SHF.R.W.U32 R54, R46.reuse, 0xd, R46.reuse ;  /* 0x0000000d2e367819 */ /* 0x140fe40000001e2e */
[C-C-:B------:R-:W-:Y:S02]  /*19990*/  SHF.R.W.U32 R57, R45.reuse, 0x6, R45.reuse ;  /* 0x000000062d397819 */ /* 0x140fe40000001e2d */
[C-C-:B------:R-:W-:Y:S02]  /*199a0*/  SHF.R.W.U32 R62, R45.reuse, 0xb, R45.reuse ;  /* 0x0000000b2d3e7819 */ /* 0x140fe40000001e2d */
[----:B------:R-:W-:Y:S02]  /*199b0*/  SHF.R.W.U32 R59, R45, 0x19, R45 ;  /* 0x000000192d3b7819 */ /* 0x000fe40000001e2d */
[----:B------:R-:W-:Y:S02]  /*199c0*/  SHF.R.W.U32 R49, R46, 0x16, R46 ;  /* 0x000000162e317819 */ /* 0x000fe40000001e2e */
[----:B------:R-:W-:-:S02]  /*199d0*/  LOP3.LUT R44, R47, 0xff, R44, 0xf8, !PT ;  /* 0x000000ff2f2c7812 */ /* 0x000fc400078ef82c */
[----:B------:R-:W-:Y:S02]  /*199e0*/  LOP3.LUT R57, R59, R62, R57, 0x96, !PT ;  /* 0x0000003e3b397212 */ /* 0x000fe400078e9639 */
[----:B------:R-:W-:Y:S02]  /*199f0*/  LOP3.LUT R47, R53, R45, R50, 0xb8, !PT ;  /* 0x0000002d352f7212 */ /* 0x000fe400078eb832 */
[----:B------:R-:W-:Y:S02]  /*19a00*/  LOP3.LUT R49, R49, R54, R5, 0x96, !PT ;  /* 0x0000003631317212 */ /* 0x000fe400078e9605 */
[----:B------:R-:W-:Y:S02]  /*19a10*/  LOP3.LUT R70, R65, R70, R46, 0xe8, !PT ;  /* 0x0000004641467212 */ /* 0x000fe400078ee82e */
[----:B------:R-:W-:Y:S02]  /*19a20*/  IADD3 R47, PT, PT, R57, R47, R58 ;  /* 0x0000002f392f7210 */ /* 0x000fe40007ffe03a */
[----:B------:R-:W-:-:S02]  /*19a30*/  LOP3.LUT R5, R43, 0xffff, RZ, 0xc0, !PT ;  /* 0x0000ffff2b057812 */ /* 0x000fc400078ec0ff */
[----:B------:R-:W-:Y:S02]  /*19a40*/  IADD3 R43, PT, PT, R49, R6, R70 ;  /* 0x00000006312b7210 */ /* 0x000fe40007ffe046 */
[----:B------:R-:W-:Y:S01]  /*19a50*/  IADD3 R6, PT, PT, R44, UR13, R47 ;  /* 0x0000000d2c067c10 */ /* 0x000fe2000fffe02f */
[----:B------:R-:W-:Y:S01]  /*19a60*/  IMAD R5, R5, 0x1000000, R42 ;  /* 0x0100000005057824 */ /* 0x000fe200078e022a */
[----:B------:R-:W-:Y:S02]  /*19a70*/  PRMT R54, R41, 0x7104, RZ ;  /* 0x0000710429367816 */ /* 0x000fe400000000ff */
[C-C-:B------:R-:W-:Y:S01]  /*19a80*/  SHF.R.W.U32 R41, R43.reuse, 0x2, R43.reuse ;  /* 0x000000022b297819 */ /* 0x140fe20000001e2b */
[----:B------:R-:W-:Y:S01]  /*19a90*/  IMAD.IADD R42, R43, 0x1, R6 ;  /* 0x000000012b2a7824 */ /* 0x000fe200078e0206 */
[----:B------:R-:W-:Y:S02]  /*19aa0*/  LOP3.LUT R5, R5, R54, RZ, 0xfc, !PT ;  /* 0x0000003605057212 */ /* 0x000fe400078efcff */
[----:B------:R-:W-:-:S02]  /*19ab0*/  SHF.R.W.U32 R54, R43, 0xd, R43 ;  /* 0x0000000d2b367819 */ /* 0x000fc40000001e2b */
[C-C-:B------:R-:W-:Y:S02]  /*19ac0*/  SHF.R.W.U32 R49, R42.reuse, 0x6, R42.reuse ;  /* 0x000000062a317819 */ /* 0x140fe40000001e2a */
[C-C-:B------:R-:W-:Y:S02]  /*19ad0*/  SHF.R.W.U32 R58, R42.reuse, 0xb, R42.reuse ;  /* 0x0000000b2a3a7819 */ /* 0x140fe40000001e2a */
[----:B------:R-:W-:Y:S02]  /*19ae0*/  SHF.R.W.U32 R57, R42, 0x19, R42 ;  /* 0x000000192a397819 */ /* 0x000fe40000001e2a */
[----:B------:R-:W-:Y:S02]  /*19af0*/  SHF.R.W.U32 R47, R43, 0x16, R43 ;  /* 0x000000162b2f7819 */ /* 0x000fe40000001e2b */
[----:B------:R-:W-:Y:S02]  /*19b00*/  LOP3.LUT R58, R57, R58, R49, 0x96, !PT ;  /* 0x0000003a393a7212 */ /* 0x000fe400078e9631 */
[----:B------:R-:W-:-:S02]  /*19b10*/  LOP3.LUT R49, R50, R42, R45, 0xb8, !PT ;  /* 0x0000002a32317212 */ /* 0x000fc400078eb82d */
[----:B------:R-:W-:Y:S02]  /*19b20*/  LOP3.LUT R5, R5, 0xff, R40, 0xf8, !PT ;  /* 0x000000ff05057812 */ /* 0x000fe400078ef828 */
[----:B------:R-:W-:Y:S01]  /*19b30*/  LOP3.LUT R47, R47, R54, R41, 0x96, !PT ;  /* 0x000000362f2f7212 */ /* 0x000fe200078e9629 */
[----:B------:R-:W-:Y:S01]  /*19b40*/  IMAD.U32 R41, R38, 0x10000, RZ ;  /* 0x0001000026297824 */ /* 0x000fe200078e00ff */
[----:B------:R-:W-:Y:S02]  /*19b50*/  LOP3.LUT R65, R46, R65, R43, 0xe8, !PT ;  /* 0x000000412e417212 */ /* 0x000fe400078ee82b */
[----:B------:R-:W-:Y:S02]  /*19b60*/  IADD3 R58, PT, PT, R58, R49, R53 ;  /* 0x000000313a3a7210 */ /* 0x000fe40007ffe035 */
[----:B------:R-:W-:Y:S02]  /*19b70*/  IADD3 R52, PT, PT, R47, R52, R65 ;  /* 0x000000342f347210 */ /* 0x000fe40007ffe041 */
[----:B------:R-:W-:-:S02]  /*19b80*/  IADD3 R38, PT, PT, R5, UR14, R58 ;  /* 0x0000000e05267c10 */ /* 0x000fc4000fffe03a */
[----:B------:R-:W-:Y:S02]  /*19b90*/  LOP3.LUT R40, R39, 0xffff, RZ, 0xc0, !PT ;  /* 0x0000ffff27287812 */ /* 0x000fe400078ec0ff */
[----:B------:R-:W-:Y:S01]  /*19ba0*/  LOP3.LUT R41, R41, 0xff0000, RZ, 0xc0, !PT ;  /* 0x00ff000029297812 */ /* 0x000fe200078ec0ff */
[C---:B------:R-:W-:Y:S01]  /*19bb0*/  IMAD.IADD R39, R52.reuse, 0x1, R38 ;  /* 0x0000000134277824 */ /* 0x040fe200078e0226 */
[C-C-:B------:R-:W-:Y:S02]  /*19bc0*/  SHF.R.W.U32 R54, R52.reuse, 0xd, R52.reuse ;  /* 0x0000000d34367819 */ /* 0x140fe40000001e34 */
[----:B------:R-:W-:Y:S01]  /*19bd0*/  SHF.R.W.U32 R47, R52, 0x16, R52 ;  /* 0x00000016342f7819 */ /* 0x000fe20000001e34 */
[----:B------:R-:W-:Y:S01]  /*19be0*/  IMAD R40, R40, 0x1000000, R41 ;  /* 0x0100000028287824 */ /* 0x000fe200078e0229 */
[C-C-:B------:R-:W-:Y:S02]  /*19bf0*/  SHF.R.W.U32 R49, R39.reuse, 0x6, R39.reuse ;  /* 0x0000000627317819 */ /* 0x140fe40000001e27 */
[----:B------:R-:W-:-:S02]  /*19c00*/  SHF.R.W.U32 R58, R39, 0xb, R39 ;  /* 0x0000000b273a7819 */ /* 0x000fc40000001e27 */
[----:B------:R-:W-:Y:S02]  /*19c10*/  SHF.R.W.U32 R53, R39, 0x19, R39 ;  /* 0x0000001927357819 */ /* 0x000fe40000001e27 */
[----:B------:R-:W-:Y:S02]  /*19c20*/  LOP3.LUT R37, R40, R37, RZ, 0xfc, !PT ;  /* 0x0000002528257212 */ /* 0x000fe400078efcff */
[----:B------:R-:W-:Y:S02]  /*19c30*/  SHF.R.W.U32 R41, R52, 0x2, R52 ;  /* 0x0000000234297819 */ /* 0x000fe40000001e34 */
[----:B------:R-:W-:Y:S02]  /*19c40*/  LOP3.LUT R49, R53, R58, R49, 0x96, !PT ;  /* 0x0000003a35317212 */ /* 0x000fe400078e9631 */
[----:B------:R-:W-:Y:S02]  /*19c50*/  LOP3.LUT R40, R45, R39, R42, 0xb8, !PT ;  /* 0x000000272d287212 */ /* 0x000fe400078eb82a */
[----:B------:R-:W-:-:S02]  /*19c60*/  LOP3.LUT R41, R47, R54, R41, 0x96, !PT ;  /* 0x000000362f297212 */ /* 0x000fc400078e9629 */
[----:B------:R-:W-:Y:S02]  /*19c70*/  LOP3.LUT R46, R43, R46, R52, 0xe8, !PT ;  /* 0x0000002e2b2e7212 */ /* 0x000fe400078ee834 */
[----:B------:R-:W-:Y:S02]  /*19c80*/  LOP3.LUT R36, R37, 0xff, R36, 0xf8, !PT ;  /* 0x000000ff25247812 */ /* 0x000fe400078ef824 */
[----:B------:R-:W-:Y:S02]  /*19c90*/  IADD3 R49, PT, PT, R49, R40, R50 ;  /* 0x0000002831317210 */ /* 0x000fe40007ffe032 */
[----:B------:R-:W-:Y:S02]  /*19ca0*/  LOP3.LUT R37, R27, 0xffff, RZ, 0xc0, !PT ;  /* 0x0000ffff1b257812 */ /* 0x000fe400078ec0ff */
[----:B------:R-:W-:Y:S02]  /*19cb0*/  IADD3 R48, PT, PT, R41, R48, R46 ;  /* 0x0000003029307210 */ /* 0x000fe40007ffe02e */
[----:B------:R-:W-:-:S02]  /*19cc0*/  IADD3 R27, PT, PT, R36, UR15, R49 ;  /* 0x0000000f241b7c10 */ /* 0x000fc4000fffe031 */
[----:B------:R-:W-:Y:S02]  /*19cd0*/  LOP3.LUT R40, R28, 0xff0000, RZ, 0xc0, !PT ;  /* 0x00ff00001c287812 */ /* 0x000fe400078ec0ff */
[C-C-:B------:R-:W-:Y:S01]  /*19ce0*/  SHF.R.W.U32 R46, R48.reuse, 0xd, R48.reuse ;  /* 0x0000000d302e7819 */ /* 0x140fe20000001e30 */
[C---:B------:R-:W-:Y:S01]  /*19cf0*/  IMAD.IADD R28, R48.reuse, 0x1, R27 ;  /* 0x00000001301c7824 */ /* 0x040fe200078e021b */
[----:B------:R-:W-:Y:S01]  /*19d00*/  SHF.R.W.U32 R41, R48, 0x16, R48 ;  /* 0x0000001630297819 */ /* 0x000fe20000001e30 */
[----:B------:R-:W-:Y:S01]  /*19d10*/  IMAD R37, R37, 0x1000000, R40 ;  /* 0x0100000025257824 */ /* 0x000fe200078e0228 */
[----:B------:R-:W-:Y:S02]  /*19d20*/  PRMT R40, R29, 0x7104, RZ ;  /* 0x000071041d287816 */ /* 0x000fe400000000ff */
[C-C-:B------:R-:W-:Y:S02]  /*19d30*/  SHF.R.W.U32 R47, R28.reuse, 0x6, R28.reuse ;  /* 0x000000061c2f7819 */ /* 0x140fe40000001e1c */
[----:B------:R-:W-:-:S02]  /*19d40*/  SHF.R.W.U32 R50, R28, 0xb, R28 ;  /* 0x0000000b1c327819 */ /* 0x000fc40000001e1c */
[----:B------:R-:W-:Y:S02]  /*19d50*/  SHF.R.W.U32 R49, R28, 0x19, R28 ;  /* 0x000000191c317819 */ /* 0x000fe40000001e1c */
[----:B------:R-:W-:Y:S02]  /*19d60*/  SHF.R.W.U32 R29, R48, 0x2, R48 ;  /* 0x00000002301d7819 */ /* 0x000fe40000001e30 */
[----:B------:R-:W-:Y:S02]  /*19d70*/  LOP3.LUT R37, R37, R40, RZ, 0xfc, !PT ;  /* 0x0000002825257212 */ /* 0x000fe400078efcff */
[----:B------:R-:W-:Y:S02]  /*19d80*/  LOP3.LUT R50, R49, R50, R47, 0x96, !PT ;  /* 0x0000003231327212 */ /* 0x000fe400078e962f */
[----:B------:R-:W-:Y:S02]  /*19d90*/  LOP3.LUT R40, R42, R28, R39, 0xb8, !PT ;  /* 0x0000001c2a287212 */ /* 0x000fe400078eb827 */
[----:B------:R-:W-:-:S02]  /*19da0*/  LOP3.LUT R29, R41, R46, R29, 0x96, !PT ;  /* 0x0000002e291d7212 */ /* 0x000fc400078e961d */
[----:B------:R-:W-:Y:S02]  /*19db0*/  LOP3.LUT R43, R52, R43, R48, 0xe8, !PT ;  /* 0x0000002b342b7212 */ /* 0x000fe400078ee830 */
[----:B------:R-:W-:Y:S02]  /*19dc0*/  LOP3.LUT R30, R37, 0xff, R30, 0xf8, !PT ;  /* 0x000000ff251e7812 */ /* 0x000fe400078ef81e */
[----:B------:R-:W-:Y:S02]  /*19dd0*/  IADD3 R45, PT, PT, R50, R40, R45 ;  /* 0x00000028322d7210 */ /* 0x000fe40007ffe02d */
[----:B------:R-:W-:Y:S02]  /*19de0*/  IADD3 R37, PT, PT, R29, R4, R43 ;  /* 0x000000041d257210 */ /* 0x000fe40007ffe02b */
[----:B0-----:R-:W-:Y:S02]  /*19df0*/  IADD3 R29, PT, PT, R30, UR40, R45 ;  /* 0x000000281e1d7c10 */ /* 0x001fe4000fffe02d */
[----:B------:R-:W-:-:S02]  /*19e00*/  LOP3.LUT R4, R31, 0xff0000, RZ, 0xc0, !PT ;  /* 0x00ff00001f047812 */ /* 0x000fc400078ec0ff */
[C---:B------:R-:W-:Y:S01]  /*19e10*/  SHF.R.W.U32 R46, R37.reuse, 0xd, R37 ;  /* 0x0000000d252e7819 */ /* 0x040fe20000001e25 */
[C---:B------:R-:W-:Y:S01]  /*19e20*/  IMAD.IADD R40, R37.reuse, 0x1, R29 ;  /* 0x0000000125287824 */ /* 0x040fe200078e021d */
[--C-:B------:R-:W-:Y:S01]  /*19e30*/  SHF.R.W.U32 R31, R37, 0x16, R37.reuse ;  /* 0x00000016251f7819 */ /* 0x100fe20000001e25 */
[----:B------:R-:W-:Y:S01]  /*19e40*/  IMAD R4, R21, 0x1000000, R4 ;  /* 0x0100000015047824 */ /* 0x000fe200078e0204 */
        /* <DEDUP_REMOVED lines=8> */
[----:B------:R-:W-:Y:S02]  /*19ed0*/  LOP3.LUT R35, R35, R4, R34, 0xfe, !PT ;  /* 0x0000000423237212 */ /* 0x000fe400078efe22 */
[----:B------:R-:W-:-:S02]  /*19ee0*/  IADD3 R42, PT, PT, R41, R43, R42 ;  /* 0x0000002b292a7210 */ /* 0x000fc40007ffe02a */
[----:B------:R-:W-:Y:S02]  /*19ef0*/  IADD3 R31, PT, PT, R31, R6, R52 ;  /* 0x000000061f1f7210 */ /* 0x000fe40007ffe034 */
[----:B------:R-:W-:Y:S02]  /*19f00*/  IADD3 R6, PT, PT, R35, UR41, R42 ;  /* 0x0000002923067c10 */ /* 0x000fe4000fffe02a */
        /* <DEDUP_REMOVED lines=10> */
[----:B------:R-:W-:Y:S01]  /*19fb0*/  SHF.R.W.U32 R34, R31, 0x16, R31 ;  /* 0x000000161f227819 */ /* 0x000fe20000001e1f */
[----:B------:R-:W-:Y:S01]  /*19fc0*/  IMAD.IADD R25, R25, 0x1, R4 ;  /* 0x0000000119197824 */ /* 0x000fe200078e0204 */
[----:B------:R-:W-:Y:S02]  /*19fd0*/  LOP3.LUT R23, R26, 0xff0000, RZ, 0xc0, !PT ;  /* 0x00ff00001a177812 */ /* 0x000fe400078ec0ff */
[----:B------:R-:W-:Y:S02]  /*19fe0*/  LOP3.LUT R41, R34, R41, R22, 0x96, !PT ;  /* 0x0000002922297212 */ /* 0x000fe400078e9616 */
[----:B------:R-:W-:Y:S01]  /*19ff0*/  IADD3 R22, PT, PT, R42, R43, R39 ;  /* 0x0000002b2a167210 */ /* 0x000fe20007ffe027 */
[----:B------:R-:W-:Y:S01]  /*1a000*/  IMAD R18, R18, 0x1000000, R23 ;  /* 0x0100000012127824 */ /* 0x000fe200078e0217 */
[----:B------:R-:W-:Y:S02]  /*1a010*/  IADD3 R38, PT, PT, R41, R38, R48 ;  /* 0x0000002629267210 */ /* 0x000fe40007ffe030 */
[----:B------:R-:W-:Y:S01]  /*1a020*/  IADD3 R22, PT, PT, R25, UR42, R22 ;  /* 0x0000002a19167c10 */ /* 0x000fe2000fffe016 */
[----:B------:R-:W-:Y:S01]  /*1a030*/  IMAD R23, R19, 0x100, R18 ;  /* 0x0000010013177824 */ /* 0x000fe200078e0212 */
[----:B------:R-:W-:-:S02]  /*1a040*/  SHF.R.W.U32 R26, R38, 0x2, R38 ;  /* 0x00000002261a7819 */ /* 0x000fc40000001e26 */
[C---:B------:R-:W-:Y:S01]  /*1a050*/  SHF.R.W.U32 R39, R38.reuse, 0xd, R38 ;  /* 0x0000000d26277819 */ /* 0x040fe20000001e26 */
[C---:B------:R-:W-:Y:S01]  /*1a060*/  IMAD.IADD R24, R38.reuse, 0x1, R22 ;  /* 0x0000000126187824 */ /* 0x040fe200078e0216 */
[--C-:B------:R-:W-:Y:S02]  /*1a070*/  SHF.R.W.U32 R34, R38, 0x16, R38.reuse ;  /* 0x0000001626227819 */ /* 0x100fe40000001e26 */
[----:B------:R-:W-:Y:S02]  /*1a080*/  LOP3.LUT R37, R31, R37, R38, 0xe8, !PT ;  /* 0x000000251f257212 */ /* 0x000fe400078ee826 */
[C-C-:B------:R-:W-:Y:S02]  /*1a090*/  SHF.R.W.U32 R41, R24.reuse, 0x6, R24.reuse ;  /* 0x0000000618297819 */ /* 0x140fe40000001e18 */
[C-C-:B------:R-:W-:Y:S02]  /*1a0a0*/  SHF.R.W.U32 R42, R24.reuse, 0xb, R24.reuse ;  /* 0x0000000b182a7819 */ /* 0x140fe40000001e18 */
[----:B------:R-:W-:-:S02]  /*1a0b0*/  SHF.R.W.U32 R43, R24, 0x19, R24 ;  /* 0x00000019182b7819 */ /* 0x000fc40000001e18 */
[----:B------:R-:W-:Y:S02]  /*1a0c0*/  LOP3.LUT R19, R40, R24, R21, 0xb8, !PT ;  /* 0x0000001828137212 */ /* 0x000fe400078eb815 */
[----:B------:R-:W-:Y:S02]  /*1a0d0*/  LOP3.LUT R41, R43, R42, R41, 0x96, !PT ;  /* 0x0000002a2b297212 */ /* 0x000fe400078e9629 */
[----:B------:R-:W-:Y:S02]  /*1a0e0*/  LOP3.LUT R26, R34, R39, R26, 0x96, !PT ;  /* 0x00000027221a7212 */ /* 0x000fe400078e961a */
[----:B------:R-:W-:Y:S01]  /*1a0f0*/  IADD3 R28, PT, PT, R41, R19, R28 ;  /* 0x00000013291c7210 */ /* 0x000fe20007ffe01c */
[----:B------:R-:W-:Y:S01]  /*1a100*/  IMAD.IADD R19, R20, 0x1, R23 ;  /* 0x0000000114137824 */ /* 0x000fe200078e0217 */
[----:B------:R-:W-:Y:S02]  /*1a110*/  IADD3 R37, PT, PT, R26, R27, R37 ;  /* 0x0000001b1a257210 */ /* 0x000fe40007ffe025 */
[----:B------:R-:W-:-:S02]  /*1a120*/  SHF.R.U32.HI R18, RZ, 0xa, R4 ;  /* 0x0000000aff127819 */ /* 0x000fc40000011604 */
[----:B------:R-:W-:Y:S02]  /*1a130*/  IADD3 R26, PT, PT, R19, UR43, R28 ;  /* 0x0000002b131a7c10 */ /* 0x000fe4000fffe01c */
[C-C-:B------:R-:W-:Y:S02]  /*1a140*/  SHF.R.W.U32 R4, R25.reuse, 0x11, R25.reuse ;  /* 0x0000001119047819 */ /* 0x140fe40000001e19 */
[----:B------:R-:W-:Y:S01]  /*1a150*/  SHF.R.W.U32 R39, R25, 0x13, R25 ;  /* 0x0000001319277819 */ /* 0x000fe20000001e19 */
[----:B------:R-:W-:Y:S01]  /*1a160*/  IMAD.IADD R20, R37, 0x1, R26 ;  /* 0x0000000125147824 */ /* 0x000fe200078e021a */
        /* <DEDUP_REMOVED lines=19> */
[----:B--2---:R-:W-:Y:S02]  /*1a2a0*/  IADD3 R18, PT, PT, R4, UR44, R43 ;  /* 0x0000002c04127c10 */ /* 0x004fe4000fffe02b */
[----:B------:R-:W-:Y:S02]  /*1a2b0*/  SHF.R.U32.HI R29, RZ, 0xa, R23 ;  /* 0x0000000aff1d7819 */ /* 0x000fe40000011617 */
[--C-:B------:R-:W-:Y:S01]  /*1a2c0*/  SHF.R.W.U32 R27, R19, 0x11, R19.reuse ;  /* 0x00000011131b7819 */ /* 0x100fe20000001e13 */
[----:B------:R-:W-:Y:S01]  /*1a2d0*/  IMAD.IADD R23, R7, 0x1, R18 ;  /* 0x0000000107177824 */ /* 0x000fe200078e0212 */
[----:B------:R-:W-:-:S02]  /*1a2e0*/  SHF.R.W.U32 R28, R19, 0x13, R19 ;  /* 0x00000013131c7819 */ /* 0x000fc40000001e13 */
        /* <DEDUP_REMOVED lines=10> */
[--C-:B------:R-:W-:Y:S01]  /*1a390*/  SHF.R.W.U32 R29, R4, 0x11, R4.reuse ;  /* 0x00000011041d7819 */ /* 0x100fe20000001e04 */
        /* <DEDUP_REMOVED lines=9> */
[----:B------:R-:W-:Y:S02]  /*1a430*/  IADD3 R27, PT, PT, R42, R43, R21 ;  /* 0x0000002b2a1b7210 */ /* 0x000fe40007ffe015 */
[----:B------:R-:W-:Y:S02]  /*1a440*/  LOP3.LUT R34, R37, R38, R7, 0xe8, !PT ;  /* 0x0000002625227212 */ /* 0x000fe400078ee807 */
[C-C-:B------:R-:W-:Y:S02]  /*1a450*/  SHF.R.W.U32 R21, R71.reuse, 0x7, R71.reuse ;  /* 0x0000000747157819 */ /* 0x140fe40000001e47 */
[--C-:B------:R-:W-:Y:S02]  /*1a460*/  SHF.R.W.U32 R28, R71, 0x12, R71.reuse ;  /* 0x00000012471c7819 */ /* 0x100fe40000001e47 */
[----:B------:R-:W-:-:S02]  /*1a470*/  SHF.R.U32.HI R31, RZ, 0x3, R71 ;  /* 0x00000003ff1f7819 */ /* 0x000fc40000011647 */
[----:B------:R-:W-:Y:S02]  /*1a480*/  IADD3 R34, PT, PT, R39, R6, R34 ;  /* 0x0000000627227210 */ /* 0x000fe40007ffe022 */
[----:B------:R-:W-:Y:S02]  /*1a490*/  IADD3 R27, PT, PT, R2, UR45, R27 ;  /* 0x0000002d021b7c10 */ /* 0x000fe4000fffe01b */
[----:B------:R-:W-:Y:S02]  /*1a4a0*/  LOP3.LUT R21, R28, R31, R21, 0x96, !PT ;  /* 0x0000001f1c157212 */ /* 0x000fe400078e9615 */
[----:B------:R-:W-:Y:S01]  /*1a4b0*/  IADD3 R6, PT, PT, R3, R29, R36 ;  /* 0x0000001d03067210 */ /* 0x000fe20007ffe024 */
[C---:B------:R-:W-:Y:S01]  /*1a4c0*/  IMAD.IADD R28, R34.reuse, 0x1, R27 ;  /* 0x00000001221c7824 */ /* 0x040fe200078e021b */
[C-C-:B------:R-:W-:Y:S02]  /*1a4d0*/  SHF.R.W.U32 R29, R34.reuse, 0x2, R34.reuse ;  /* 0x00000002221d7819 */ /* 0x140fe40000001e22 */
[C---:B------:R-:W-:Y:S01]  /*1a4e0*/  SHF.R.W.U32 R38, R34.reuse, 0xd, R34 ;  /* 0x0000000d22267819 */ /* 0x040fe20000001e22 */
        /* <DEDUP_REMOVED lines=50> */
[--C-:B------:R-:W-:Y:S02]  /*1a810*/  SHF.R.W.U32 R38, R6, 0x13, R6.reuse ;  /* 0x0000001306267819 */ /* 0x100fe40000001e06 */
[----:B------:R-:W-:Y:S02]  /*1a820*/  SHF.R.U32.HI R31, RZ, 0xa, R6 ;  /* 0x0000000aff1f7819 */ /* 0x000fe40000011606 */
[----:B------:R-:W-:Y:S02]  /*1a830*/  LOP3.LUT R42, R41, R40, R39, 0x96, !PT ;  /* 0x00000028292a7212 */ /* 0x000fe400078e9627 */
[----:B------:R-:W-:-:S02]  /*1a840*/  SHF.R.W.U32 R39, R20, 0x2, R20 ;  /* 0x0000000214277819 */ /* 0x000fc40000001e14 */
[C-C-:B------:R-:W-:Y:S02]  /*1a850*/  SHF.R.W.U32 R40, R20.reuse, 0xd, R20.reuse ;  /* 0x0000000d14287819 */ /* 0x140fe40000001e14 */
[----:B------:R-:W-:Y:S02]  /*1a860*/  SHF.R.W.U32 R41, R20, 0x16, R20 ;  /* 0x0000001614297819 */ /* 0x000fe40000001e14 */
[----:B------:R-:W-:Y:S02]  /*1a870*/  LOP3.LUT R43, R28, R24, R29, 0xb8, !PT ;  /* 0x000000181c2b7212 */ /* 0x000fe400078eb81d */
[----:B------:R-:W-:Y:S01]  /*1a880*/  LOP3.LUT R31, R38, R31, R7, 0x96, !PT ;  /* 0x0000001f261f7212 */ /* 0x000fe200078e9607 */
[----:B------:R-:W-:Y:S01]  /*1a890*/  IMAD.IADD R7, R21, 0x1, R64 ;  /* 0x0000000115077824 */ /* 0x000fe200078e0240 */
[----:B------:R-:W-:Y:S02]  /*1a8a0*/  LOP3.LUT R41, R41, R40, R39, 0x96, !PT ;  /* 0x0000002829297212 */ /* 0x000fe400078e9627 */
[----:B------:R-:W-:-:S02]  /*1a8b0*/  IADD3 R42, PT, PT, R42, R43, R23 ;  /* 0x0000002b2a2a7210 */ /* 0x000fc40007ffe017 */
[----:B------:R-:W-:Y:S02]  /*1a8c0*/  LOP3.LUT R38, R37, R34, R20, 0xe8, !PT ;  /* 0x0000002225267212 */ /* 0x000fe400078ee814 */
[----:B----4-:R-:W-:Y:S02]  /*1a8d0*/  IADD3 R23, PT, PT, R7, UR16, R42 ;  /* 0x0000001007177c10 */ /* 0x010fe4000fffe02a */
[----:B------:R-:W-:Y:S02]  /*1a8e0*/  IADD3 R38, PT, PT, R41, R18, R38 ;  /* 0x0000001229267210 */ /* 0x000fe40007ffe026 */
[----:B------:R-:W-:Y:S02]  /*1a8f0*/  IADD3 R60, PT, PT, R60, R31, R25 ;  /* 0x0000001f3c3c7210 */ /* 0x000fe40007ffe019 */
        /* <DEDUP_REMOVED lines=8> */
[----:B------:R-:W-:-:S02]  /*1a980*/  SHF.R.W.U32 R18, R38, 0x2, R38 ;  /* 0x0000000226127819 */ /* 0x000fc40000001e26 */
[C---:B------:R-:W-:Y:S01]  /*1a990*/  SHF.R.W.U32 R39, R38.reuse, 0xd, R38 ;  /* 0x0000000d26277819 */ /* 0x040fe20000001e26 */
        /* <DEDUP_REMOVED lines=26> */
[----:B------:R-:W-:Y:S01]  /*1ab40*/  LOP3.LUT R46, R47, R46, R45, 0x96, !PT ;  /* 0x0000002e2f2e7212 */ /* 0x000fe200078e962d */
[----:B------:R-:W-:Y:S01]  /*1ab50*/  IMAD.IADD R18, R34, 0x1, R37 ;  /* 0x0000000122127824 */ /* 0x000fe200078e0225 */
        /* <DEDUP_REMOVED lines=28> */
[----:B------:R-:W-:Y:S01]  /*1ad20*/  IADD3 R37, PT, PT, R20, UR19, R43 ;  /* 0x0000001314257c10 */ /* 0x000fe2000fffe02b */
[----:B------:R-:W0:Y:S01]  /*1ad30*/  LDCU.128 UR16, c[0x3][0x60] ;  /* 0x00c00c00ff1077ac */ /* 0x000e220008000c00 */
        /* <DEDUP_REMOVED lines=21> */
[----:B------:R-:W-:Y:S01]  /*1ae90*/  LOP3.LUT R41, R41, R42, R22, 0x96, !PT ;  /* 0x0000002a29297212 */ /* 0x000fe200078e9616 */
[----:B------:R-:W-:Y:S01]  /*1aea0*/  IMAD.IADD R22, R38, 0x1, R51 ;  /* 0x0000000126167824 */ /* 0x000fe200078e0233 */
[----:B------:R-:W-:Y:S02]  /*1aeb0*/  LOP3.LUT R46, R45, R46, R43, 0x96, !PT ;  /* 0x0000002e2d2e7212 */ /* 0x000fe400078e962b */
[----:B------:R-:W-:Y:S02]  /*1aec0*/  IADD3 R31, PT, PT, R48, R47, R31 ;  /* 0x0000002f301f7210 */ /* 0x000fe40007ffe01f */
[----:B------:R-:W-:Y:S02]  /*1aed0*/  LOP3.LUT R40, R39, R40, R24, 0xe8, !PT ;  /* 0x0000002827287212 */ /* 0x000fe400078ee818 */
[----:B0-----:R-:W-:-:S02]  /*1aee0*/  IADD3 R31, PT, PT, R22, UR16, R31 ;  /* 0x00000010161f7c10 */ /* 0x001fc4000fffe01f */
[----:B------:R-:W-:Y:S02]  /*1aef0*/  IADD3 R40, PT, PT, R46, R23, R40 ;  /* 0x000000172e287210 */ /* 0x000fe40007ffe028 */
[----:B------:R-:W-:Y:S02]  /*1af00*/  IADD3 R44, PT, PT, R44, R41, R3 ;  /* 0x000000292c2c7210 */ /* 0x000fe40007ffe003 */
        /* <DEDUP_REMOVED lines=42> */
[--C-:B------:R-:W-:Y:S02]  /*1b1b0*/  SHF.R.W.U32 R24, R23, 0x11, R23.reuse ;  /* 0x0000001117187819 */ /* 0x100fe40000001e17 */
[----:B------:R-:W-:Y:S02]  /*1b1c0*/  IADD3 R34, PT, PT, R5, UR18, R34 ;  /* 0x0000001205227c10 */ /* 0x000fe4000fffe022 */
[----:B------:R-:W-:-:S02]  /*1b1d0*/  SHF.R.W.U32 R27, R23, 0x13, R23 ;  /* 0x00000013171b7819 */ /* 0x000fc40000001e17 */
[----:B------:R-:W-:Y:S01]  /*1b1e0*/  SHF.R.U32.HI R42, RZ, 0xa, R23 ;  /* 0x0000000aff2a7819 */ /* 0x000fe20000011617 */
[----:B------:R-:W-:Y:S01]  /*1b1f0*/  IMAD.IADD R29, R39, 0x1, R34 ;  /* 0x00000001271d7824 */ /* 0x000fe200078e0222 */
        /* <DEDUP_REMOVED lines=19> */
[----:B------:R-:W-:Y:S01]  /*1b330*/  IADD3 R37, PT, PT, R24, UR19, R47 ;  /* 0x0000001318257c10 */ /* 0x000fe2000fffe02f */
[----:B------:R-:W0:Y:S01]  /*1b340*/  LDCU.128 UR16, c[0x3][0x70] ;  /* 0x00c00e00ff1077ac */ /* 0x000e220008000c00 */
        /* <DEDUP_REMOVED lines=14> */
[C---:B------:R-:W-:Y:S01]  /*1b430*/  SHF.R.W.U32 R30, R24.reuse, 0x11, R24 ;  /* 0x00000011181e7819 */ /* 0x040fe20000001e18 */
[----:B------:R-:W-:Y:S01]  /*1b440*/  IMAD.IADD R27, R27, 0x1, R26 ;  /* 0x000000011b1b7824 */ /* 0x000fe200078e021a */
        /* <DEDUP_REMOVED lines=10> */
[----:B0-----:R-:W-:Y:S02]  /*1b4f0*/  IADD3 R30, PT, PT, R27, UR16, R30 ;  /* 0x000000101b1e7c10 */ /* 0x001fe4000fffe01e */
[----:B------:R-:W-:Y:S02]  /*1b500*/  IADD3 R41, PT, PT, R46, R31, R41 ;  /* 0x0000001f2e297210 */ /* 0x000fe40007ffe029 */
[C-C-:B------:R-:W-:Y:S02]  /*1b510*/  SHF.R.W.U32 R26, R25.reuse, 0x7, R25.reuse ;  /* 0x00000007191a7819 */ /* 0x140fe40000001e19 */
[--C-:B------:R-:W-:Y:S02]  /*1b520*/  SHF.R.W.U32 R43, R25, 0x12, R25.reuse ;  /* 0x00000012192b7819 */ /* 0x100fe40000001e19 */
[----:B------:R-:W-:-:S02]  /*1b530*/  SHF.R.U32.HI R44, RZ, 0x3, R25 ;  /* 0x00000003ff2c7819 */ /* 0x000fc40000011619 */
[----:B------:R-:W-:Y:S01]  /*1b540*/  IADD3 R31, PT, PT, R35, R42, R18 ;  /* 0x0000002a231f7210 */ /* 0x000fe20007ffe012 */
[----:B------:R-:W-:Y:S01]  /*1b550*/  IMAD.IADD R35, R41, 0x1, R30 ;  /* 0x0000000129237824 */ /* 0x000fe200078e021e */
[----:B------:R-:W-:Y:S02]  /*1b560*/  LOP3.LUT R26, R43, R44, R26, 0x96, !PT ;  /* 0x0000002c2b1a7212 */ /* 0x000fe400078e961a */
[C-C-:B------:R-:W-:Y:S02]  /*1b570*/  SHF.R.W.U32 R42, R41.reuse, 0x2, R41.reuse ;  /* 0x00000002292a7819 */ /* 0x140fe40000001e29 */
[C---:B------:R-:W-:Y:S01]  /*1b580*/  SHF.R.W.U32 R43, R41.reuse, 0xd, R41 ;  /* 0x0000000d292b7819 */ /* 0x040fe20000001e29 */
        /* <DEDUP_REMOVED lines=85> */
[----:B------:R-:W-:Y:S02]  /*1bae0*/  IADD3 R48, PT, PT, R48, R49, R35 ;  /* 0x0000003130307210 */ /* 0x000fe40007ffe023 */
[----:B------:R-:W-:Y:S02]  /*1baf0*/  LOP3.LUT R4, R37, R44, R4, 0x96, !PT ;  /* 0x0000002c25047212 */ /* 0x000fe400078e9604 */
[----:B------:R-:W-:-:S02]  /*1bb00*/  IADD3 R42, PT, PT, R45, R30, R42 ;  /* 0x0000001e2d2a7210 */ /* 0x000fc40007ffe02a */
[C-C-:B------:R-:W-:Y:S02]  /*1bb10*/  SHF.R.W.U32 R35, R3.reuse, 0x7, R3.reuse ;  /* 0x0000000703237819 */ /* 0x140fe40000001e03 */
[--C-:B------:R-:W-:Y:S02]  /*1bb20*/  SHF.R.W.U32 R36, R3, 0x12, R3.reuse ;  /* 0x0000001203247819 */ /* 0x100fe40000001e03 */
[----:B------:R-:W-:Y:S02]  /*1bb30*/  SHF.R.U32.HI R37, RZ, 0x3, R3 ;  /* 0x00000003ff257819 */ /* 0x000fe40000011603 */
[----:B0-----:R-:W-:Y:S02]  /*1bb40*/  IADD3 R30, PT, PT, R41, UR16, R48 ;  /* 0x00000010291e7c10 */ /* 0x001fe4000fffe030 */
[----:B------:R-:W-:Y:S02]  /*1bb50*/  LOP3.LUT R36, R36, R37, R35, 0x96, !PT ;  /* 0x0000002524247212 */ /* 0x000fe400078e9623 */
[----:B------:R-:W-:Y:S01]  /*1bb60*/  IADD3 R37, PT, PT, R2, R4, R5 ;  /* 0x0000000402257210 */ /* 0x000fe20007ffe005 */
[C---:B------:R-:W-:Y:S01]  /*1bb70*/  IMAD.IADD R35, R42.reuse, 0x1, R30 ;  /* 0x000000012a237824 */ /* 0x040fe200078e021e */
[----:B------:R-:W-:-:S02]  /*1bb80*/  SHF.R.W.U32 R4, R42, 0x2, R42 ;  /* 0x000000022a047819 */ /* 0x000fc40000001e2a */
[--C-:B------:R-:W-:Y:S01]  /*1bb90*/  SHF.R.W.U32 R45, R42, 0xd, R42.reuse ;  /* 0x0000000d2a2d7819 */ /* 0x100fe20000001e2a */
        /* <DEDUP_REMOVED lines=20> */
[----:B------:R-:W-:Y:S02]  /*1bce0*/  IADD3 R3, PT, PT, R3, R4, R24 ;  /* 0x0000000403037210 */ /* 0x000fe40007ffe018 */
[C-C-:B------:R-:W-:Y:S02]  /*1bcf0*/  SHF.R.W.U32 R48, R31.reuse, 0x6, R31.reuse ;  /* 0x000000061f307819 */ /* 0x140fe40000001e1f */
[C-C-:B------:R-:W-:Y:S02]  /*1bd00*/  SHF.R.W.U32 R49, R31.reuse, 0xb, R31.reuse ;  /* 0x0000000b1f317819 */ /* 0x140fe40000001e1f */
[----:B------:R-:W-:Y:S02]  /*1bd10*/  SHF.R.W.U32 R50, R31, 0x19, R31 ;  /* 0x000000191f327819 */ /* 0x000fe40000001e1f */
[----:B------:R-:W-:Y:S02]  /*1bd20*/  LOP3.LUT R36, R45, R40, R36, 0x96, !PT ;  /* 0x000000282d247212 */ /* 0x000fe400078e9624 */
        /* <DEDUP_REMOVED lines=27> */
[----:B------:R-:W-:-:S02]  /*1bee0*/  SHF.R.W.U32 R40, R43, 0x2, R43 ;  /* 0x000000022b287819 */ /* 0x000fc40000001e2b */
[C-C-:B------:R-:W-:Y:S02]  /*1bef0*/  SHF.R.W.U32 R45, R43.reuse, 0xd, R43.reuse ;  /* 0x0000000d2b2d7819 */ /* 0x140fe40000001e2b */
[----:B------:R-:W-:Y:S02]  /*1bf00*/  SHF.R.W.U32 R44, R43, 0x16, R43 ;  /* 0x000000162b2c7819 */ /* 0x000fe40000001e2b */
[----:B------:R-:W-:Y:S02]  /*1bf10*/  IADD3 R48, PT, PT, R47, R46, R34 ;  /* 0x0000002e2f307210 */ /* 0x000fe40007ffe022 */
[C-C-:B------:R-:W-:Y:S02]  /*1bf20*/  SHF.R.W.U32 R6, R4.reuse, 0x11, R4.reuse ;  /* 0x0000001104067819 */ /* 0x140fe40000001e04 */
[--C-:B------:R-:W-:Y:S02]  /*1bf30*/  SHF.R.W.U32 R39, R4, 0x13, R4.reuse ;  /* 0x0000001304277819 */ /* 0x100fe40000001e04 */
[----:B------:R-:W-:-:S02]  /*1bf40*/  SHF.R.U32.HI R34, RZ, 0xa, R4 ;  /* 0x0000000aff227819 */ /* 0x000fc40000011604 */
[----:B------:R-:W-:Y:S02]  /*1bf50*/  LOP3.LUT R40, R44, R45, R40, 0x96, !PT ;  /* 0x0000002d2c287212 */ /* 0x000fe400078e9628 */
[----:B------:R-:W-:Y:S02]  /*1bf60*/  LOP3.LUT R46, R38, R42, R43, 0xe8, !PT ;  /* 0x0000002a262e7212 */ /* 0x000fe400078ee82b */
[----:B------:R-:W-:Y:S02]  /*1bf70*/  LOP3.LUT R6, R39, R34, R6, 0x96, !PT ;  /* 0x0000002227067212 */ /* 0x000fe400078e9606 */
[----:B------:R-:W-:Y:S02]  /*1bf80*/  IADD3 R40, PT, PT, R40, R25, R46 ;  /* 0x0000001928287210 */ /* 0x000fe40007ffe02e */
[----:B------:R-:W-:Y:S01]  /*1bf90*/  IADD3 R34, PT, PT, R3, UR19, R48 ;  /* 0x0000001303227c10 */ /* 0x000fe2000fffe030 */
[----:B------:R-:W0:Y:S01]  /*1bfa0*/  LDCU.128 UR16, c[0x3][0x90] ;  /* 0x00c01200ff1077ac */ /* 0x000e220008000c00 */
[----:B------:R-:W-:-:S02]  /*1bfb0*/  SHF.R.W.U32 R44, R21, 0x7, R21 ;  /* 0x00000007152c7819 */ /* 0x000fc40000001e15 */
[--C-:B------:R-:W-:Y:S01]  /*1bfc0*/  SHF.R.W.U32 R45, R21, 0x12, R21.reuse ;  /* 0x00000012152d7819 */ /* 0x100fe20000001e15 */
[C---:B------:R-:W-:Y:S01]  /*1bfd0*/  IMAD.IADD R39, R40.reuse, 0x1, R34 ;  /* 0x0000000128277824 */ /* 0x040fe200078e0222 */
[----:B------:R-:W-:Y:S02]  /*1bfe0*/  SHF.R.U32.HI R42, RZ, 0x3, R21 ;  /* 0x00000003ff2a7819 */ /* 0x000fe40000011615 */
[C---:B------:R-:W-:Y:S02]  /*1bff0*/  SHF.R.W.U32 R25, R40.reuse, 0x2, R40 ;  /* 0x0000000228197819 */ /* 0x040fe40000001e28 */
[----:B------:R-:W-:Y:S02]  /*1c000*/  LOP3.LUT R42, R45, R42, R44, 0x96, !PT ;  /* 0x0000002a2d2a7212 */ /* 0x000fe400078e962c */
        /* <DEDUP_REMOVED lines=13> */
[----:B0-----:R-:W-:Y:S02]  /*1c0e0*/  IADD3 R30, PT, PT, R6, UR16, R35 ;  /* 0x00000010061e7c10 */ /* 0x001fe4000fffe023 */
        /* <DEDUP_REMOVED lines=50> */
[----:B------:R-:W-:Y:S02]  /*1c410*/  IADD3 R21, PT, PT, R25, UR18, R46 ;  /* 0x0000001219157c10 */ /* 0x000fe4000fffe02e */
[----:B------:R-:W-:Y:S02]  /*1c420*/  IADD3 R29, PT, PT, R48, R29, R40 ;  /* 0x0000001d301d7210 */ /* 0x000fe40007ffe028 */
[----:B------:R-:W-:Y:S02]  /*1c430*/  IADD3 R43, PT, PT, R20, R31, R41 ;  /* 0x0000001f142b7210 */ /* 0x000fe40007ffe029 */
        /* <DEDUP_REMOVED lines=11> */
[--C-:B------:R-:W-:Y:S02]  /*1c4f0*/  SHF.R.W.U32 R36, R29, 0x16, R29.reuse ;  /* 0x000000161d247819 */ /* 0x100fe40000001e1d */
[----:B------:R-:W-:Y:S02]  /*1c500*/  LOP3.LUT R40, R46, R49, R40, 0x96, !PT ;  /* 0x000000312e287212 */ /* 0x000fe400078e9628 */
        /* <DEDUP_REMOVED lines=8> */
[----:B------:R-:W-:Y:S01]  /*1c590*/  IADD3 R34, PT, PT, R43, UR19, R40 ;  /* 0x000000132b227c10 */ /* 0x000fe2000fffe028 */
[----:B------:R-:W0:Y:S01]  /*1c5a0*/  LDCU.128 UR16, c[0x3][0xf0] ;  /* 0x00c01e00ff1077ac */ /* 0x000e220008000c00 */
[----:B------:R-:W-:-:S02]  /*1c5b0*/  LOP3.LUT R39, R37, R20, R18, 0x96, !PT ;  /* 0x0000001425277212 */ /* 0x000fc400078e9612 */
[C-C-:B------:R-:W-:Y:S01]  /*1c5c0*/  SHF.R.W.U32 R18, R23.reuse, 0x7, R23.reuse ;  /* 0x0000000717127819 */ /* 0x140fe20000001e17 */
[----:B------:R-:W-:Y:S01]  /*1c5d0*/  IMAD.IADD R37, R36, 0x1, R34 ;  /* 0x0000000124257824 */ /* 0x000fe200078e0222 */
[--C-:B------:R-:W-:Y:S02]  /*1c5e0*/  SHF.R.W.U32 R45, R23, 0x12, R23.reuse ;  /* 0x00000012172d7819 */ /* 0x100fe40000001e17 */
        /* <DEDUP_REMOVED lines=10> */
[----:B------:R-:W-:Y:S02]  /*1c690*/  LOP3.LUT R20, R42, R37, R31, 0xb8, !PT ;  /* 0x000000252a147212 */ /* 0x000fe400078eb81f */
[----:B------:R-:W-:Y:S01]  /*1c6a0*/  LOP3.LUT R47, R46, R47, R40, 0x96, !PT ;  /* 0x0000002f2e2f7212 */ /* 0x000fe200078e9628 */
[----:B------:R-:W-:Y:S01]  /*1c6b0*/  IMAD.IADD R40, R18, 0x1, R39 ;  /* 0x0000000112287824 */ /* 0x000fe200078e0227 */
        /* <DEDUP_REMOVED lines=20> */
[C-C-:B------:R-:W-:Y:S02]  /*1c800*/  SHF.R.W.U32 R45, R35.reuse, 0x2, R35.reuse ;  /* 0x00000002232d7819 */ /* 0x140fe40000001e23 */
[C-C-:B------:R-:W-:Y:S02]  /*1c810*/  SHF.R.W.U32 R46, R35.reuse, 0xd, R35.reuse ;  /* 0x0000000d232e7819 */ /* 0x140fe40000001e23 */
[----:B------:R-:W-:Y:S02]  /*1c820*/  SHF.R.W.U32 R47, R35, 0x16, R35 ;  /* 0x00000016232f7819 */ /* 0x000fe40000001e23 */
[----:B------:R-:W-:-:S02]  /*1c830*/  IADD3 R49, PT, PT, R49, R48, R42 ;  /* 0x0000003031317210 */ /* 0x000fc40007ffe02a */
[C-C-:B------:R-:W-:Y:S02]  /*1c840*/  SHF.R.W.U32 R22, R40.reuse, 0x11, R40.reuse ;  /* 0x0000001128167819 */ /* 0x140fe40000001e28 */
[--C-:B------:R-:W-:Y:S02]  /*1c850*/  SHF.R.W.U32 R39, R40, 0x13, R40.reuse ;  /* 0x0000001328277819 */ /* 0x100fe40000001e28 */
[----:B------:R-:W-:Y:S02]  /*1c860*/  SHF.R.U32.HI R44, RZ, 0xa, R40 ;  /* 0x0000000aff2c7819 */ /* 0x000fe40000011628 */
[----:B------:R-:W-:Y:S02]  /*1c870*/  LOP3.LUT R46, R47, R46, R45, 0x96, !PT ;  /* 0x0000002e2f2e7212 */ /* 0x000fe400078e962d */
[----:B------:R-:W-:Y:S02]  /*1c880*/  LOP3.LUT R42, R36, R29, R35, 0xe8, !PT ;  /* 0x0000001d242a7212 */ /* 0x000fe400078ee823 */
[----:B------:R-:W-:-:S02]  /*1c890*/  LOP3.LUT R22, R39, R44, R22, 0x96, !PT ;  /* 0x0000002c27167212 */ /* 0x000fc400078e9616 */
        /* <DEDUP_REMOVED lines=9> */
[----:B------:R-:W-:Y:S01]  /*1c930*/  SHF.R.W.U32 R44, R42, 0xd, R42 ;  /* 0x0000000d2a2c7819 */ /* 0x000fe20000001e2a */
[----:B------:R-:W-:Y:S01]  /*1c940*/  IMAD.IADD R29, R29, 0x1, R22 ;  /* 0x000000011d1d7824 */ /* 0x000fe200078e0216 */
        /* <DEDUP_REMOVED lines=58> */
[----:B------:R-:W-:Y:S02]  /*1ccf0*/  LOP3.LUT R42, R36, R42, R37, 0xe8, !PT ;  /* 0x0000002a242a7212 */ /* 0x000fe400078ee825 */
[----:B------:R-:W-:Y:S02]  /*1cd00*/  IADD3 R49, PT, PT, R49, R48, R20 ;  /* 0x0000003031317210 */ /* 0x000fe40007ffe014 */
        /* <DEDUP_REMOVED lines=29> */
[----:B------:R-:W-:Y:S01]  /*1cee0*/  IMAD.IADD R24, R26, 0x1, R23 ;  /* 0x000000011a187824 */ /* 0x000fe200078e0217 */
[----:B------:R-:W-:Y:S02]  /*1cef0*/  SHF.R.U32.HI R42, RZ, 0x3, R19 ;  /* 0x00000003ff2a7819 */ /* 0x000fe40000011613 */
[----:B------:R-:W-:Y:S02]  /*1cf00*/  IADD3 R28, PT, PT, R28, R39, R43 ;  /* 0x000000271c1c7210 */ /* 0x000fe40007ffe02b */
[C-C-:B------:R-:W-:Y:S02]  /*1cf10*/  SHF.R.W.U32 R48, R24.reuse, 0x6, R24.reuse ;  /* 0x0000000618307819 */ /* 0x140fe40000001e18 */
[----:B------:R-:W-:-:S02]  /*1cf20*/  SHF.R.W.U32 R49, R24, 0xb, R24 ;  /* 0x0000000b18317819 */ /* 0x000fc40000001e18 */
[----:B------:R-:W-:Y:S02]  /*1cf30*/  SHF.R.W.U32 R50, R24, 0x19, R24 ;  /* 0x0000001918327819 */ /* 0x000fe40000001e18 */
[----:B------:R-:W-:Y:S02]  /*1cf40*/  LOP3.LUT R7, R36, R42, R7, 0x96, !PT ;  /* 0x0000002a24077212 */ /* 0x000fe400078e9607 */
[C-C-:B------:R-:W-:Y:S02]  /*1cf50*/  SHF.R.W.U32 R44, R26.reuse, 0x2, R26.reuse ;  /* 0x000000021a2c7819 */ /* 0x140fe40000001e1a */
[C-C-:B------:R-:W-:Y:S02]  /*1cf60*/  SHF.R.W.U32 R47, R26.reuse, 0xd, R26.reuse ;  /* 0x0000000d1a2f7819 */ /* 0x140fe40000001e1a */
[----:B------:R-:W-:Y:S02]  /*1cf70*/  SHF.R.W.U32 R46, R26, 0x16, R26 ;  /* 0x000000161a2e7819 */ /* 0x000fe40000001e1a */
        /* <DEDUP_REMOVED lines=35> */
[C-C-:B------:R-:W-:Y:S02]  /*1d1b0*/  SHF.R.W.U32 R42, R2.reuse, 0x7, R2.reuse ;  /* 0x00000007022a7819 */ /* 0x140fe40000001e02 */
[--C-:B------:R-:W-:Y:S02]  /*1d1c0*/  SHF.R.W.U32 R45, R2, 0x12, R2.reuse ;  /* 0x00000012022d7819 */ /* 0x100fe40000001e02 */
[----:B------:R-:W-:Y:S02]  /*1d1d0*/  SHF.R.U32.HI R44, RZ, 0x3, R2 ;  /* 0x00000003ff2c7819 */ /* 0x000fe40000011602 */
[----:B------:R-:W-:Y:S01]  /*1d1e0*/  LOP3.LUT R19, R22, R36, R19, 0x96, !PT ;  /* 0x0000002416137212 */ /* 0x000fe200078e9613 */
[----:B------:R-:W-:Y:S01]  /*1d1f0*/  IMAD.IADD R22, R27, 0x1, R5 ;  /* 0x000000011b167824 */ /* 0x000fe200078e0205 */
[----:B------:R-:W-:-:S02]  /*1d200*/  LOP3.LUT R36, R45, R44, R42, 0x96, !PT ;  /* 0x0000002c2d247212 */ /* 0x000fc400078e962a */
[----:B------:R-:W-:Y:S02]  /*1d210*/  IADD3 R19, PT, PT, R41, R19, R30 ;  /* 0x0000001329137210 */ /* 0x000fe40007ffe01e */
        /* <DEDUP_REMOVED lines=57> */
[----:B------:R-:W-:-:S02]  /*1d5b0*/  SHF.R.W.U32 R4, R19, 0x11, R19 ;  /* 0x0000001113047819 */ /* 0x000fc40000001e13 */
[--C-:B------:R-:W-:Y:S02]  /*1d5c0*/  SHF.R.W.U32 R47, R19, 0x13, R19.reuse ;  /* 0x00000013132f7819 */ /* 0x100fe40000001e13 */
[----:B------:R-:W-:Y:S02]  /*1d5d0*/  SHF.R.U32.HI R28, RZ, 0xa, R19 ;  /* 0x0000000aff1c7819 */ /* 0x000fe40000011613 */
[----:B------:R-:W-:Y:S02]  /*1d5e0*/  IADD3 R48, PT, PT, R46, R48, R21 ;  /* 0x000000302e307210 */ /* 0x000fe40007ffe015 */
[----:B------:R-:W-:Y:S02]  /*1d5f0*/  LOP3.LUT R42, R44, R49, R42, 0x96, !PT ;  /* 0x000000312c2a7212 */ /* 0x000fe400078e962a */
        /* <DEDUP_REMOVED lines=21> */
[----:B------:R-:W-:Y:S01]  /*1d750*/  IADD3 R47, PT, PT, R47, R48, R22 ;  /* 0x000000302f2f7210 */ /* 0x000fe20007ffe016 */
[----:B------:R-:W-:Y:S01]  /*1d760*/  IMAD.MOV.U32 R48, RZ, RZ, 0x80 ;  /* 0x00000080ff307424 */ /* 0x000fe200078e00ff */
[----:B------:R-:W-:-:S02]  /*1d770*/  IADD3 R50, PT, PT, R50, R5, R20 ;  /* 0x0000000532327210 */ /* 0x000fc40007ffe014 */
[----:B------:R-:W-:Y:S01]  /*1d780*/  IADD3 R51, PT, PT, R42, UR31, R47 ;  /* 0x0000001f2a337c10 */ /* 0x000fe2000fffe02f */
[----:B------:R-:W-:Y:S01]  /*1d790*/  IMAD.IADD R47, R1, 0x1, R0 ;  /* 0x00000001012f7824 */ /* 0x000fe200078e0200 */
[C-C-:B------:R-:W-:Y:S02]  /*1d7a0*/  SHF.R.W.U32 R2, R41.reuse, 0x11, R41.reuse ;  /* 0x0000001129027819 */ /* 0x140fe40000001e29 */
[----:B------:R-:W-:Y:S01]  /*1d7b0*/  SHF.R.W.U32 R3, R41, 0x13, R41 ;  /* 0x0000001329037819 */ /* 0x000fe20000001e29 */
[----:B------:R-:W-:Y:S01]  /*1d7c0*/  IMAD.IADD R53, R50, 0x1, R51 ;  /* 0x0000000132357824 */ /* 0x000fe200078e0233 */
[----:B------:R-:W-:Y:S01]  /*1d7d0*/  SHF.R.U32.HI R4, RZ, 0xa, R41 ;  /* 0x0000000aff047819 */ /* 0x000fe20000011629 */
[----:B------:R1:W-:Y:S01]  /*1d7e0*/  STL.U8 [R47+0x40], R48 ;  /* 0x000040302f007387 */ /* 0x0003e20000100000 */
[----:B------:R-:W-:Y:S02]  /*1d7f0*/  SHF.R.W.U32 R7, R38, 0x7, R38 ;  /* 0x0000000726077819 */ /* 0x000fe40000001e26 */
[----:B------:R-:W-:-:S02]  /*1d800*/  LOP3.LUT R2, R3, R4, R2, 0x96, !PT ;  /* 0x0000000403027212 */ /* 0x000fc400078e9602 */
[--C-:B------:R-:W-:Y:S02]  /*1d810*/  SHF.R.W.U32 R44, R38, 0x12, R38.reuse ;  /* 0x00000012262c7819 */ /* 0x100fe40000001e26 */
[----:B------:R-:W-:Y:S02]  /*1d820*/  SHF.R.U32.HI R21, RZ, 0x3, R38 ;  /* 0x00000003ff157819 */ /* 0x000fe40000011626 */
[----:B------:R-:W-:Y:S02]  /*1d830*/  IADD3 R3, PT, PT, R6, R2, R35 ;  /* 0x0000000206037210 */ /* 0x000fe40007ffe023 */
        /* <DEDUP_REMOVED lines=11> */
[----:B------:R-:W-:Y:S01]  /*1d8f0*/  LOP3.LUT R2, R24, R53, R28, 0xb8, !PT ;  /* 0x0000003518027212 */ /* 0x000fe200078eb81c */
[----:B------:R-:W2:Y:S01]  /*1d900*/  LDL.128 R20, [R1+0x40] ;  /* 0x0000400001147983 */ /* 0x000ea20000100c00 */
[----:B------:R-:W-:Y:S02]  /*1d910*/  IADD3 R55, PT, PT, R5, R18, R55 ;  /* 0x0000001205377210 */ /* 0x000fe40007ffe037 */
[----:B------:R-:W-:Y:S02]  /*1d920*/  IADD3 R45, PT, PT, R6, R2, R45 ;  /* 0x00000002062d7210 */ /* 0x000fe40007ffe02d */
[C-C-:B------:R-:W-:Y:S02]  /*1d930*/  SHF.R.W.U32 R3, R42.reuse, 0x11, R42.reuse ;  /* 0x000000112a037819 */ /* 0x140fe40000001e2a */
[--C-:B------:R-:W-:Y:S02]  /*1d940*/  SHF.R.W.U32 R4, R42, 0x13, R42.reuse ;  /* 0x000000132a047819 */ /* 0x100fe40000001e2a */
[----:B------:R-:W-:-:S02]  /*1d950*/  SHF.R.U32.HI R5, RZ, 0xa, R42 ;  /* 0x0000000aff057819 */ /* 0x000fc4000001162a */
[----:B------:R-:W-:Y:S02]  /*1d960*/  IADD3 R2, PT, PT, R44, UR24, R45 ;  /* 0x000000182c027c10 */ /* 0x000fe4000fffe02d */
[----:B------:R-:W-:-:S03]  /*1d970*/  LOP3.LUT R4, R4, R5, R3, 0x96, !PT ;  /* 0x0000000504047212 */ /* 0x000fc600078e9603 */
[----:B------:R-:W-:Y:S01]  /*1d980*/  IMAD.IADD R3, R55, 0x1, R2 ;  /* 0x0000000137037824 */ /* 0x000fe200078e0202 */
[C-C-:B------:R-:W-:Y:S02]  /*1d990*/  SHF.R.W.U32 R5, R25.reuse, 0x7, R25.reuse ;  /* 0x0000000719057819 */ /* 0x140fe40000001e19 */
[--C-:B------:R-:W-:Y:S02]  /*1d9a0*/  SHF.R.W.U32 R6, R25, 0x12, R25.reuse ;  /* 0x0000001219067819 */ /* 0x100fe40000001e19 */
[----:B------:R-:W-:Y:S02]  /*1d9b0*/  SHF.R.U32.HI R7, RZ, 0x3, R25 ;  /* 0x00000003ff077819 */ /* 0x000fe40000011619 */
[C-C-:B------:R-:W-:Y:S02]  /*1d9c0*/  SHF.R.W.U32 R18, R3.reuse, 0x6, R3.reuse ;  /* 0x0000000603127819 */ /* 0x140fe40000001e03 */
[C-C-:B------:R-:W-:Y:S02]  /*1d9d0*/  SHF.R.W.U32 R45, R3.reuse, 0xb, R3.reuse ;  /* 0x0000000b032d7819 */ /* 0x140fe40000001e03 */
[----:B-1----:R-:W-:-:S02]  /*1d9e0*/  SHF.R.W.U32 R47, R3, 0x19, R3 ;  /* 0x00000019032f7819 */ /* 0x002fc40000001e03 */
[----:B------:R-:W-:Y:S02]  /*1d9f0*/  LOP3.LUT R5, R6, R7, R5, 0x96, !PT ;  /* 0x0000000706057212 */ /* 0x000fe400078e9605 */
[----:B------:R-:W-:Y:S02]  /*1da00*/  IADD3 R4, PT, PT, R38, R4, R37 ;  /* 0x0000000426047210 */ /* 0x000fe40007ffe025 */
[----:B------:R-:W-:Y:S02]  /*1da10*/  LOP3.LUT R49, R47, R45, R18, 0x96, !PT ;  /* 0x0000002d2f317212 */ /* 0x000fe400078e9612 */
[C-C-:B------:R-:W-:Y:S02]  /*1da20*/  SHF.R.W.U32 R38, R55.reuse, 0x2, R55.reuse ;  /* 0x0000000237267819 */ /* 0x140fe40000001e37 */
[C-C-:B------:R-:W-:Y:S02]  /*1da30*/  SHF.R.W.U32 R47, R55.reuse, 0xd, R55.reuse ;  /* 0x0000000d372f7819 */ /* 0x140fe40000001e37 */
[----:B------:R-:W-:-:S02]  /*1da40*/  SHF.R.W.U32 R48, R55, 0x16, R55 ;  /* 0x0000001637307819 */ /* 0x000fc40000001e37 */
[----:B------:R-:W-:Y:S01]  /*1da50*/  LOP3.LUT R52, R28, R3, R53, 0xb8, !PT ;  /* 0x000000031c347212 */ /* 0x000fe200078eb835 */
[----:B------:R-:W-:Y:S01]  /*1da60*/  IMAD.IADD R45, R5, 0x1, R4 ;  /* 0x00000001052d7824 */ /* 0x000fe200078e0204 */
[----:B------:R-:W-:Y:S02]  /*1da70*/  LOP3.LUT R47, R48, R47, R38, 0x96, !PT ;  /* 0x0000002f302f7212 */ /* 0x000fe400078e9626 */
[----:B------:R-:W-:Y:S02]  /*1da80*/  LOP3.LUT R54, R50, R46, R55, 0xe8, !PT ;  /* 0x0000002e32367212 */ /* 0x000fe400078ee837 */
[----:B------:R-:W-:Y:S02]  /*1da90*/  IADD3 R52, PT, PT, R49, R52, R24 ;  /* 0x0000003431347210 */ /* 0x000fe40007ffe018 */
[C-C-:B------:R-:W-:Y:S02]  /*1daa0*/  SHF.R.W.U32 R6, R44.reuse, 0x11, R44.reuse ;  /* 0x000000112c067819 */ /* 0x140fe40000001e2c */
[----:B------:R-:W-:-:S02]  /*1dab0*/  SHF.R.W.U32 R7, R44, 0x13, R44 ;  /* 0x000000132c077819 */ /* 0x000fc40000001e2c */
[----:B------:R-:W-:Y:S02]  /*1dac0*/  SHF.R.U32.HI R18, RZ, 0xa, R44 ;  /* 0x0000000aff127819 */ /* 0x000fe4000001162c */
[----:B------:R-:W-:Y:S02]  /*1dad0*/  IADD3 R54, PT, PT, R47, R26, R54 ;  /* 0x0000001a2f367210 */ /* 0x000fe40007ffe036 */
        /* <DEDUP_REMOVED lines=18> */
[----:B------:R-:W-:-:S02]  /*1dc00*/  LOP3.LUT R57, R55, R50, R54, 0xe8, !PT ;  /* 0x0000003237397212 */ /* 0x000fc400078ee836 */
[----:B------:R-:W-:Y:S02]  /*1dc10*/  IADD3 R7, PT, PT, R49, R7, R28 ;  /* 0x0000000731077210 */ /* 0x000fe40007ffe01c */
[----:B------:R-:W-:Y:S02]  /*1dc20*/  IADD3 R57, PT, PT, R18, R27, R57 ;  /* 0x0000001b12397210 */ /* 0x000fe40007ffe039 */
[----:B------:R-:W-:Y:S02]  /*1dc30*/  IADD3 R50, PT, PT, R38, UR26, R7 ;  /* 0x0000001a26327c10 */ /* 0x000fe4000fffe007 */
[C-C-:B------:R-:W-:Y:S02]  /*1dc40*/  SHF.R.W.U32 R4, R45.reuse, 0x11, R45.reuse ;  /* 0x000000112d047819 */ /* 0x140fe40000001e2d */
[--C-:B------:R-:W-:Y:S02]  /*1dc50*/  SHF.R.W.U32 R5, R45, 0x13, R45.reuse ;  /* 0x000000132d057819 */ /* 0x100fe40000001e2d */
[----:B------:R-:W-:Y:S01]  /*1dc60*/  SHF.R.U32.HI R6, RZ, 0xa, R45 ;  /* 0x0000000aff067819 */ /* 0x000fe2000001162d */
[----:B------:R-:W-:Y:S01]  /*1dc70*/  IMAD.IADD R49, R57, 0x1, R50 ;  /* 0x0000000139317824 */ /* 0x000fe200078e0232 */
[----:B------:R-:W-:-:S02]  /*1dc80*/  SHF.R.U32.HI R7, RZ, 0x3, R40 ;  /* 0x00000003ff077819 */ /* 0x000fc40000011628 */
[----:B------:R-:W-:Y:S02]  /*1dc90*/  LOP3.LUT R4, R5, R6, R4, 0x96, !PT ;  /* 0x0000000605047212 */ /* 0x000fe400078e9604 */
[C-C-:B------:R-:W-:Y:S02]  /*1dca0*/  SHF.R.W.U32 R5, R40.reuse, 0x7, R40.reuse ;  /* 0x0000000728057819 */ /* 0x140fe40000001e28 */
[----:B------:R-:W-:Y:S02]  /*1dcb0*/  SHF.R.W.U32 R6, R40, 0x12, R40 ;  /* 0x0000001228067819 */ /* 0x000fe40000001e28 */
        /* <DEDUP_REMOVED lines=16> */
[----:B------:R-:W-:-:S03]  /*1ddc0*/  SHF.R.W.U32 R4, R38, 0x11, R38 ;  /* 0x0000001126047819 */ /* 0x000fc60000001e26 */
[----:B------:R-:W-:Y:S01]  /*1ddd0*/  IMAD.IADD R52, R56, 0x1, R43 ;  /* 0x0000000138347824 */ /* 0x000fe200078e022b */
[--C-:B------:R-:W-:Y:S02]  /*1dde0*/  SHF.R.W.U32 R5, R38, 0x13, R38.reuse ;  /* 0x0000001326057819 */ /* 0x100fe40000001e26 */
[----:B------:R-:W-:Y:S02]  /*1ddf0*/  SHF.R.U32.HI R6, RZ, 0xa, R38 ;  /* 0x0000000aff067819 */ /* 0x000fe40000011626 */
[C-C-:B------:R-:W-:Y:S02]  /*1de00*/  SHF.R.W.U32 R25, R52.reuse, 0xb, R52.reuse ;  /* 0x0000000b34197819 */ /* 0x140fe40000001e34 */
[C-C-:B------:R-:W-:Y:S02]  /*1de10*/  SHF.R.W.U32 R24, R52.reuse, 0x19, R52.reuse ;  /* 0x0000001934187819 */ /* 0x140fe40000001e34 */
[----:B------:R-:W-:Y:S02]  /*1de20*/  SHF.R.W.U32 R18, R52, 0x6, R52 ;  /* 0x0000000634127819 */ /* 0x000fe40000001e34 */
[----:B------:R-:W-:-:S02]  /*1de30*/  LOP3.LUT R4, R5, R6, R4, 0x96, !PT ;  /* 0x0000000605047212 */ /* 0x000fc400078e9604 */
[C-C-:B------:R-:W-:Y:S02]  /*1de40*/  SHF.R.W.U32 R5, R30.reuse, 0x7, R30.reuse ;  /* 0x000000071e057819 */ /* 0x140fe40000001e1e */
[--C-:B------:R-:W-:Y:S02]  /*1de50*/  SHF.R.W.U32 R6, R30, 0x12, R30.reuse ;  /* 0x000000121e067819 */ /* 0x100fe40000001e1e */
[----:B------:R-:W-:Y:S02]  /*1de60*/  SHF.R.U32.HI R7, RZ, 0x3, R30 ;  /* 0x00000003ff077819 */ /* 0x000fe4000001161e */
[----:B------:R-:W-:Y:S02]  /*1de70*/  LOP3.LUT R53, R24, R25, R18, 0x96, !PT ;  /* 0x0000001918357212 */ /* 0x000fe400078e9612 */
[----:B------:R-:W3:Y:S01]  /*1de80*/  LDL.128 R24, [R1+0x50] ;  /* 0x0000500001187983 */ /* 0x000ee20000100c00 */
[----:B------:R-:W-:Y:S02]  /*1de90*/  LOP3.LUT R51, R6, R7, R5, 0x96, !PT ;  /* 0x0000000706337212 */ /* 0x000fe400078e9605 */
[----:B------:R-:W-:-:S02]  /*1dea0*/  IADD3 R40, PT, PT, R40, R4, R19 ;  /* 0x0000000428287210 */ /* 0x000fc40007ffe013 */
        /* <DEDUP_REMOVED lines=12> */
[----:B------:R-:W-:-:S02]  /*1df70*/  IADD3 R40, PT, PT, R4, UR20, R53 ;  /* 0x0000001404287c10 */ /* 0x000fc4000fffe035 */
[----:B------:R-:W-:Y:S02]  /*1df80*/  IADD3 R7, PT, PT, R7, R2, R54 ;  /* 0x0000000207077210 */ /* 0x000fe40007ffe036 */
[----:B------:R-:W-:-:S03]  /*1df90*/  IADD3 R30, PT, PT, R30, R5, R41 ;  /* 0x000000051e1e7210 */ /* 0x000fc60007ffe029 */
[----:B------:R-:W-:Y:S01]  /*1dfa0*/  IMAD.IADD R41, R7, 0x1, R40 ;  /* 0x0000000107297824 */ /* 0x000fe200078e0228 */
        /* <DEDUP_REMOVED lines=17> */
[----:B------:R-:W-:Y:S02]  /*1e0c0*/  IADD3 R48, PT, PT, R3, UR21, R48 ;  /* 0x0000001503307c10 */ /* 0x000fe4000fffe030 */
[C-C-:B------:R-:W-:Y:S02]  /*1e0d0*/  SHF.R.W.U32 R2, R4.reuse, 0x11, R4.reuse ;  /* 0x0000001104027819 */ /* 0x140fe40000001e04 */
[----:B------:R-:W-:-:S02]  /*1e0e0*/  SHF.R.W.U32 R5, R4, 0x13, R4 ;  /* 0x0000001304057819 */ /* 0x000fc40000001e04 */
[----:B------:R-:W-:Y:S01]  /*1e0f0*/  SHF.R.U32.HI R6, RZ, 0xa, R4 ;  /* 0x0000000aff067819 */ /* 0x000fe20000011604 */
[----:B------:R-:W-:Y:S01]  /*1e100*/  IMAD.IADD R47, R51, 0x1, R48 ;  /* 0x00000001332f7824 */ /* 0x000fe200078e0230 */
[--C-:B------:R-:W-:Y:S02]  /*1e110*/  SHF.R.U32.HI R18, RZ, 0x3, R31.reuse ;  /* 0x00000003ff127819 */ /* 0x100fe4000001161f */
[----:B------:R-:W-:Y:S02]  /*1e120*/  LOP3.LUT R2, R5, R6, R2, 0x96, !PT ;  /* 0x0000000605027212 */ /* 0x000fe400078e9602 */
[C-C-:B------:R-:W-:Y:S02]  /*1e130*/  SHF.R.W.U32 R5, R31.reuse, 0x7, R31.reuse ;  /* 0x000000071f057819 */ /* 0x140fe40000001e1f */
[----:B------:R-:W-:Y:S02]  /*1e140*/  SHF.R.W.U32 R6, R31, 0x12, R31 ;  /* 0x000000121f067819 */ /* 0x000fe40000001e1f */
        /* <DEDUP_REMOVED lines=36> */
[----:B------:R-:W-:Y:S02]  /*1e390*/  IADD3 R28, PT, PT, R19, R28, R52 ;  /* 0x0000001c131c7210 */ /* 0x000fe40007ffe034 */
[----:B------:R-:W-:-:S04]  /*1e3a0*/  LOP3.LUT R44, R51, R7, R54, 0xe8, !PT ;  /* 0x00000007332c7212 */ /* 0x000fc800078ee836 */
[----:B------:R-:W-:Y:S02]  /*1e3b0*/  IADD3 R44, PT, PT, R18, R43, R44 ;  /* 0x0000002b122c7210 */ /* 0x000fe40007ffe02c */
[----:B------:R-:W-:Y:S02]  /*1e3c0*/  IADD3 R43, PT, PT, R49, UR23, R28 ;  /* 0x00000017312b7c10 */ /* 0x000fe4000fffe01c */
[----:B------:R-:W4:Y:S01]  /*1e3d0*/  LDL.128 R28, [R1+0x60] ;  /* 0x00006000011c7983 */ /* 0x000f220000100c00 */
[C-C-:B------:R-:W-:Y:S02]  /*1e3e0*/  SHF.R.W.U32 R3, R2.reuse, 0x11, R2.reuse ;  /* 0x0000001102037819 */ /* 0x140fe40000001e02 */
[--C-:B------:R-:W-:Y:S02]  /*1e3f0*/  SHF.R.W.U32 R6, R2, 0x13, R2.reuse ;  /* 0x0000001302067819 */ /* 0x100fe40000001e02 */
[----:B------:R-:W-:-:S04]  /*1e400*/  SHF.R.U32.HI R2, RZ, 0xa, R2 ;  /* 0x0000000aff027819 */ /* 0x000fc80000011602 */
[----:B------:R-:W-:Y:S01]  /*1e410*/  LOP3.LUT R52, R6, R2, R3, 0x96, !PT ;  /* 0x0000000206347212 */ /* 0x000fe200078e9603 */
        /* <DEDUP_REMOVED lines=16> */
[----:B------:R-:W-:Y:S01]  /*1e520*/  LOP3.LUT R45, R47, R2, R50, 0xb8, !PT ;  /* 0x000000022f2d7212 */ /* 0x000fe200078eb832 */
[----:B------:R-:W-:Y:S01]  /*1e530*/  IMAD.IADD R6, R3, 0x1, R6 ;  /* 0x0000000103067824 */ /* 0x000fe200078e0206 */
        /* <DEDUP_REMOVED lines=8> */
[----:B0-----:R-:W-:Y:S02]  /*1e5c0*/  IADD3 R40, PT, PT, R6, UR16, R45 ;  /* 0x0000001006287c10 */ /* 0x001fe4000fffe02d */
[----:B------:R-:W-:-:S03]  /*1e5d0*/  LOP3.LUT R7, R34, R7, R3, 0x96, !PT ;  /* 0x0000000722077212 */ /* 0x000fc600078e9603 */
[----:B------:R-:W-:Y:S01]  /*1e5e0*/  IMAD.IADD R3, R5, 0x1, R40 ;  /* 0x0000000105037824 */ /* 0x000fe200078e0228 */
[----:B------:R-:W-:Y:S02]  /*1e5f0*/  IADD3 R18, PT, PT, R35, R18, R38 ;  /* 0x0000001223127210 */ /* 0x000fe40007ffe026 */
[C-C-:B------:R-:W-:Y:S02]  /*1e600*/  SHF.R.W.U32 R19, R5.reuse, 0x2, R5.reuse ;  /* 0x0000000205137819 */ /* 0x140fe40000001e05 */
[C-C-:B------:R-:W-:Y:S02]  /*1e610*/  SHF.R.W.U32 R34, R5.reuse, 0xd, R5.reuse ;  /* 0x0000000d05227819 */ /* 0x140fe40000001e05 */
[----:B------:R-:W-:Y:S02]  /*1e620*/  SHF.R.W.U32 R35, R5, 0x16, R5 ;  /* 0x0000001605237819 */ /* 0x000fe40000001e05 */
[C-C-:B------:R-:W-:Y:S02]  /*1e630*/  SHF.R.W.U32 R38, R3.reuse, 0x6, R3.reuse ;  /* 0x0000000603267819 */ /* 0x140fe40000001e03 */
[----:B------:R-:W-:-:S02]  /*1e640*/  SHF.R.W.U32 R41, R3, 0xb, R3 ;  /* 0x0000000b03297819 */ /* 0x000fc40000001e03 */
[----:B------:R-:W-:Y:S02]  /*1e650*/  SHF.R.W.U32 R45, R3, 0x19, R3 ;  /* 0x00000019032d7819 */ /* 0x000fe40000001e03 */
[----:B------:R-:W-:Y:S02]  /*1e660*/  LOP3.LUT R35, R35, R34, R19, 0x96, !PT ;  /* 0x0000002223237212 */ /* 0x000fe400078e9613 */
[----:B------:R-:W-:Y:S02]  /*1e670*/  LOP3.LUT R38, R45, R41, R38, 0x96, !PT ;  /* 0x000000292d267212 */ /* 0x000fe400078e9626 */
[----:B------:R-:W-:Y:S01]  /*1e680*/  LOP3.LUT R34, R50, R3, R2, 0xb8, !PT ;  /* 0x0000000332227212 */ /* 0x000fe200078eb802 */
[----:B------:R-:W-:Y:S01]  /*1e690*/  IMAD.IADD R7, R7, 0x1, R18 ;  /* 0x0000000107077824 */ /* 0x000fe200078e0212 */
[----:B------:R-:W-:Y:S02]  /*1e6a0*/  LOP3.LUT R54, R44, R54, R5, 0xe8, !PT ;  /* 0x000000362c367212 */ /* 0x000fe400078ee805 */
[----:B------:R-:W-:-:S02]  /*1e6b0*/  IADD3 R38, PT, PT, R38, R34, R47 ;  /* 0x0000002226267210 */ /* 0x000fc40007ffe02f */
[C-C-:B------:R-:W-:Y:S02]  /*1e6c0*/  SHF.R.W.U32 R18, R6.reuse, 0x11, R6.reuse ;  /* 0x0000001106127819 */ /* 0x140fe40000001e06 */
[--C-:B------:R-:W-:Y:S02]  /*1e6d0*/  SHF.R.W.U32 R19, R6, 0x13, R6.reuse ;  /* 0x0000001306137819 */ /* 0x100fe40000001e06 */
[----:B------:R-:W-:Y:S02]  /*1e6e0*/  SHF.R.U32.HI R6, RZ, 0xa, R6 ;  /* 0x0000000aff067819 */ /* 0x000fe40000011606 */
[----:B------:R-:W-:Y:S02]  /*1e6f0*/  IADD3 R48, PT, PT, R35, R48, R54 ;  /* 0x0000003023307210 */ /* 0x000fe40007ffe036 */
[----:B------:R-:W-:Y:S02]  /*1e700*/  IADD3 R38, PT, PT, R7, UR17, R38 ;  /* 0x0000001107267c10 */ /* 0x000fe4000fffe026 */
[----:B------:R-:W-:-:S03]  /*1e710*/  LOP3.LUT R6, R19, R6, R18, 0x96, !PT ;  /* 0x0000000613067212 */ /* 0x000fc600078e9612 */
[C---:B------:R-:W-:Y:S01]  /*1e720*/  IMAD.IADD R19, R48.reuse, 0x1, R38 ;  /* 0x0000000130137824 */ /* 0x040fe200078e0226 */
[C-C-:B------:R-:W-:Y:S02]  /*1e730*/  SHF.R.W.U32 R41, R48.reuse, 0x2, R48.reuse ;  /* 0x0000000230297819 */ /* 0x140fe40000001e30 */
[C-C-:B------:R-:W-:Y:S02]  /*1e740*/  SHF.R.W.U32 R52, R48.reuse, 0xd, R48.reuse ;  /* 0x0000000d30347819 */ /* 0x140fe40000001e30 */
[----:B------:R-:W-:Y:S02]  /*1e750*/  SHF.R.W.U32 R45, R48, 0x16, R48 ;  /* 0x00000016302d7819 */ /* 0x000fe40000001e30 */
[C-C-:B------:R-:W-:Y:S02]  /*1e760*/  SHF.R.W.U32 R18, R39.reuse, 0x7, R39.reuse ;  /* 0x0000000727127819 */ /* 0x140fe40000001e27 */
[--C-:B------:R-:W-:Y:S02]  /*1e770*/  SHF.R.W.U32 R35, R39, 0x12, R39.reuse ;  /* 0x0000001227237819 */ /* 0x100fe40000001e27 */
[----:B------:R-:W-:-:S02]  /*1e780*/  SHF.R.U32.HI R34, RZ, 0x3, R39 ;  /* 0x00000003ff227819 */ /* 0x000fc40000011627 */
[C-C-:B------:R-:W-:Y:S02]  /*1e790*/  SHF.R.W.U32 R47, R19.reuse, 0x6, R19.reuse ;  /* 0x00000006132f7819 */ /* 0x140fe40000001e13 */
[C-C-:B------:R-:W-:Y:S02]  /*1e7a0*/  SHF.R.W.U32 R54, R19.reuse, 0xb, R19.reuse ;  /* 0x0000000b13367819 */ /* 0x140fe40000001e13 */
[----:B------:R-:W-:Y:S02]  /*1e7b0*/  SHF.R.W.U32 R49, R19, 0x19, R19 ;  /* 0x0000001913317819 */ /* 0x000fe40000001e13 */
[----:B------:R-:W-:Y:S02]  /*1e7c0*/  IADD3 R37, PT, PT, R37, R6, R46 ;  /* 0x0000000625257210 */ /* 0x000fe40007ffe02e */
[----:B------:R-:W-:Y:S02]  /*1e7d0*/  LOP3.LUT R41, R45, R52, R41, 0x96, !PT ;  /* 0x000000342d297212 */ /* 0x000fe400078e9629 */
[----:B------:R-:W-:-:S02]  /*1e7e0*/  LOP3.LUT R44, R5, R44, R48, 0xe8, !PT ;  /* 0x0000002c052c7212 */ /* 0x000fc400078ee830 */
[----:B------:R-:W-:Y:S02]  /*1e7f0*/  LOP3.LUT R18, R35, R34, R18, 0x96, !PT ;  /* 0x0000002223127212 */ /* 0x000fe400078e9612 */
[----:B------:R-:W-:Y:S02]  /*1e800*/  LOP3.LUT R47, R49, R54, R47, 0x96, !PT ;  /* 0x00000036312f7212 */ /* 0x000fe400078e962f */
[----:B------:R-:W-:Y:S02]  /*1e810*/  LOP3.LUT R6, R2, R19, R3, 0xb8, !PT ;  /* 0x0000001302067212 */ /* 0x000fe400078eb803 */
[----:B------:R-:W-:Y:S01]  /*1e820*/  IADD3 R42, PT, PT, R41, R42, R44 ;  /* 0x0000002a292a7210 */ /* 0x000fe20007ffe02c */
[----:B------:R-:W-:Y:S01]  /*1e830*/  IMAD.IADD R18, R18, 0x1, R37 ;  /* 0x0000000112127824 */ /* 0x000fe200078e0225 */
[----:B------:R-:W-:Y:S02]  /*1e840*/  IADD3 R41, PT, PT, R47, R6, R50 ;  /* 0x000000062f297210 */ /* 0x000fe40007ffe032 */
[----:B------:R-:W-:-:S02]  /*1e850*/  SHF.R.W.U32 R6, R7, 0x11, R7 ;  /* 0x0000001107067819 */ /* 0x000fc40000001e07 */
[--C-:B------:R-:W-:Y:S02]  /*1e860*/  SHF.R.W.U32 R35, R7, 0x13, R7.reuse ;  /* 0x0000001307237819 */ /* 0x100fe40000001e07 */
[----:B------:R-:W-:Y:S02]  /*1e870*/  SHF.R.U32.HI R7, RZ, 0xa, R7 ;  /* 0x0000000aff077819 */ /* 0x000fe40000011607 */
[----:B------:R-:W-:Y:S02]  /*1e880*/  IADD3 R41, PT, PT, R18, UR18, R41 ;  /* 0x0000001212297c10 */ /* 0x000fe4000fffe029 */
[----:B------:R-:W-:Y:S02]  /*1e890*/  LOP3.LUT R6, R35, R7, R6, 0x96, !PT ;  /* 0x0000000723067212 */ /* 0x000fe400078e9606 */
        /* <DEDUP_REMOVED lines=8> */
[----:B------:R-:W-:Y:S02]  /*1e920*/  LOP3.LUT R34, R37, R36, R34, 0x96, !PT ;  /* 0x0000002425227212 */ /* 0x000fe400078e9622 */
[----:B------:R-:W-:-:S05]  /*1e930*/  IADD3 R5, PT, PT, R39, R6, R4 ;  /* 0x0000000627057210 */ /* 0x000fca0007ffe004 */
[----:B------:R-:W-:Y:S02]  /*1e940*/  IMAD.IADD R5, R34, 0x1, R5 ;  /* 0x0000000122057824 */ /* 0x000fe400078e0205 */
[----:B------:R-:W4:Y:S01]  /*1e950*/  LDL.64 R34, [R1+0x70] ;  /* 0x0000700001227983 */ /* 0x000f220000100a00 */
[----:B------:R-:W-:-:S05]  /*1e960*/  IMAD.IADD R36, R42, 0x1, R41 ;  /* 0x000000012a247824 */ /* 0x000fca00078e0229 */
[C-C-:B------:R-:W-:Y:S02]  /*1e970*/  SHF.R.W.U32 R37, R36.reuse, 0x6, R36.reuse ;  /* 0x0000000624257819 */ /* 0x140fe40000001e24 */
[C-C-:B------:R-:W-:Y:S02]  /*1e980*/  SHF.R.W.U32 R44, R36.reuse, 0xb, R36.reuse ;  /* 0x0000000b242c7819 */ /* 0x140fe40000001e24 */
[----:B------:R-:W-:Y:S02]  /*1e990*/  SHF.R.W.U32 R45, R36, 0x19, R36 ;  /* 0x00000019242d7819 */ /* 0x000fe40000001e24 */
[----:B------:R-:W-:Y:S02]  /*1e9a0*/  LOP3.LUT R4, R3, R36, R19, 0xb8, !PT ;  /* 0x0000002403047212 */ /* 0x000fe400078eb813 */
[----:B------:R-:W-:Y:S02]  /*1e9b0*/  LOP3.LUT R37, R45, R44, R37, 0x96, !PT ;  /* 0x0000002c2d257212 */ /* 0x000fe400078e9625 */
[----:B------:R-:W-:-:S02]  /*1e9c0*/  IADD3 R39, PT, PT, R18, R43, R7 ;  /* 0x0000002b12277210 */ /* 0x000fc40007ffe007 */
[----:B------:R-:W-:Y:S02]  /*1e9d0*/  IADD3 R6, PT, PT, R37, R4, R2 ;  /* 0x0000000425067210 */ /* 0x000fe40007ffe002 */
[C-C-:B------:R-:W-:Y:S02]  /*1e9e0*/  SHF.R.W.U32 R2, R39.reuse, 0x2, R39.reuse ;  /* 0x0000000227027819 */ /* 0x140fe40000001e27 */
[C-C-:B------:R-:W-:Y:S02]  /*1e9f0*/  SHF.R.W.U32 R7, R39.reuse, 0xd, R39.reuse ;  /* 0x0000000d27077819 */ /* 0x140fe40000001e27 */
[----:B------:R-:W-:-:S04]  /*1ea00*/  SHF.R.W.U32 R4, R39, 0x16, R39 ;  /* 0x0000001627047819 */ /* 0x000fc80000001e27 */
[----:B------:R-:W-:Y:S02]  /*1ea10*/  LOP3.LUT R37, R4, R7, R2, 0x96, !PT ;  /* 0x0000000704257212 */ /* 0x000fe400078e9602 */
[----:B--2---:R-:W-:Y:S02]  /*1ea20*/  PRMT R4, R20, 0x7771, RZ ;  /* 0x0000777114047816 */ /* 0x004fe400000000ff */
[----:B------:R-:W-:-:S03]  /*1ea30*/  IADD3 R43, PT, PT, R5, UR19, R6 ;  /* 0x00000013052b7c10 */ /* 0x000fc6000fffe006 */
[----:B------:R-:W-:Y:S01]  /*1ea40*/  IMAD.U32 R4, R4, 0x10000, RZ ;  /* 0x0001000004047824 */ /* 0x000fe200078e00ff */
[----:B------:R-:W-:Y:S01]  /*1ea50*/  IADD3 R2, PT, PT, R8, R43, R39 ;  /* 0x0000002b08027210 */ /* 0x000fe20007ffe027 */
[----:B------:R-:W-:Y:S01]  /*1ea60*/  IMAD.IADD R5, R19, 0x1, R10 ;  /* 0x0000000113057824 */ /* 0x000fe200078e020a */
[----:B------:R-:W-:Y:S02]  /*1ea70*/  PRMT R6, R20, 0x7770, RZ ;  /* 0x0000777014067816 */ /* 0x000fe400000000ff */
[----:B------:R-:W-:Y:S01]  /*1ea80*/  LOP3.LUT R7, R4, 0xff0000, RZ, 0xc0, !PT ;  /* 0x00ff000004077812 */ /* 0x000fe200078ec0ff */
[----:B------:R-:W-:Y:S01]  /*1ea90*/  IMAD.IADD R3, R3, 0x1, R11 ;  /* 0x0000000103037824 */ /* 0x000fe200078e020b */
[----:B------:R-:W-:Y:S01]  /*1eaa0*/  PRMT R4, R20, 0x7772, RZ ;  /* 0x0000777214047816 */ /* 0x000fe200000000ff */
[----:B------:R-:W-:Y:S01]  /*1eab0*/  IMAD.IADD R19, R36, 0x1, R9 ;  /* 0x0000000124137824 */ /* 0x000fe200078e0209 */
[C-C-:B------:R-:W-:Y:S02]  /*1eac0*/  SHF.R.W.U32 R8, R2.reuse, 0x6, R2.reuse ;  /* 0x0000000602087819 */ /* 0x140fe40000001e02 */
[----:B------:R-:W-:-:S02]  /*1ead0*/  SHF.R.W.U32 R11, R2, 0xb, R2 ;  /* 0x0000000b020b7819 */ /* 0x000fc40000001e02 */
[----:B------:R-:W-:Y:S01]  /*1eae0*/  SHF.R.W.U32 R18, R2, 0x19, R2 ;  /* 0x0000001902127819 */ /* 0x000fe20000001e02 */
[----:B------:R-:W-:Y:S01]  /*1eaf0*/  IMAD R6, R6, 0x1000000, R7 ;  /* 0x0100000006067824 */ /* 0x000fe200078e0207 */
[----:B------:R-:W-:Y:S01]  /*1eb00*/  LOP3.LUT R48, R42, R48, R39, 0xe8, !PT ;  /* 0x000000302a307212 */ /* 0x000fe200078ee827 */
[----:B------:R-:W-:Y:S01]  /*1eb10*/  IMAD.SHL.U32 R7, R4, 0x100, RZ ;  /* 0x0000010004077824 */ /* 0x000fe200078e00ff */
[----:B------:R-:W-:Y:S02]  /*1eb20*/  LOP3.LUT R8, R18, R11, R8, 0x96, !PT ;  /* 0x0000000b12087212 */ /* 0x000fe400078e9608 */
[----:B------:R-:W-:Y:S02]  /*1eb30*/  PRMT R36, R20, 0x7773, RZ ;  /* 0x0000777314247816 */ /* 0x000fe400000000ff */
[----:B------:R-:W-:Y:S02]  /*1eb40*/  LOP3.LUT R9, R5, R2, R19, 0xb8, !PT ;  /* 0x0000000205097212 */ /* 0x000fe400078eb813 */
[----:B------:R-:W-:-:S02]  /*1eb50*/  PRMT R4, R21, 0x7771, RZ ;  /* 0x0000777115047816 */ /* 0x000fc400000000ff */
[----:B------:R-:W-:Y:S02]  /*1eb60*/  IADD3 R48, PT, PT, R37, R40, R48 ;  /* 0x0000002825307210 */ /* 0x000fe40007ffe030 */
[----:B------:R-:W-:Y:S02]  /*1eb70*/  IADD3 R9, PT, PT, R8, R9, R3 ;  /* 0x0000000908097210 */ /* 0x000fe40007ffe003 */
[----:B------:R-:W-:Y:S01]  /*1eb80*/  LOP3.LUT R36, R36, R6, R7, 0xfe, !PT ;  /* 0x0000000624247212 */ /* 0x000fe200078efe07 */
[----:B------:R-:W-:Y:S02]  /*1eb90*/  IMAD.U32 R6, R4, 0x10000, RZ ;  /* 0x0001000004067824 */ /* 0x000fe400078e00ff */
[----:B------:R-:W-:Y:S01]  /*1eba0*/  IMAD.IADD R15, R48, 0x1, R15 ;  /* 0x00000001300f7824 */ /* 0x000fe200078e020f */
[----:B------:R-:W-:Y:S02]  /*1ebb0*/  IADD3 R4, PT, PT, R36, UR48, R9 ;  /* 0x0000003024047c10 */ /* 0x000fe4000fffe009 */
[----:B------:R-:W-:-:S02]  /*1ebc0*/  LOP3.LUT R11, R6, 0xff0000, RZ, 0xc0, !PT ;  /* 0x00ff0000060b7812 */ /* 0x000fc400078ec0ff */
[C---:B------:R-:W-:Y:S01]  /*1ebd0*/  SHF.R.W.U32 R6, R48.reuse, 0x2, R48 ;  /* 0x0000000230067819 */ /* 0x040fe20000001e30 */
[----:B------:R-:W-:Y:S01]  /*1ebe0*/  IMAD.IADD R7, R15, 0x1, R4 ;  /* 0x000000010f077824 */ /* 0x000fe200078e0204 */
[C-C-:B------:R-:W-:Y:S02]  /*1ebf0*/  SHF.R.W.U32 R9, R48.reuse, 0xd, R48.reuse ;  /* 0x0000000d30097819 */ /* 0x140fe40000001e30 */
[----:B------:R-:W-:Y:S02]  /*1ec00*/  SHF.R.W.U32 R8, R48, 0x16, R48 ;  /* 0x0000001630087819 */ /* 0x000fe40000001e30 */
[----:B------:R-:W-:Y:S02]  /*1ec10*/  PRMT R10, R21, 0x7770, RZ ;  /* 0x00007770150a7816 */ /* 0x000fe400000000ff */
[----:B------:R-:W-:Y:S02]  /*1ec20*/  LOP3.LUT R9, R8, R9, R6, 0x96, !PT ;  /* 0x0000000908097212 */ /* 0x000fe400078e9606 */
[----:B------:R-:W-:-:S02]  /*1ec30*/  SHF.R.W.U32 R18, R7, 0x6, R7 ;  /* 0x0000000607127819 */ /* 0x000fc40000001e07 */
[C-C-:B------:R-:W-:Y:S02]  /*1ec40*/  SHF.R.W.U32 R37, R7.reuse, 0xb, R7.reuse ;  /* 0x0000000b07257819 */ /* 0x140fe40000001e07 */
[----:B------:R-:W-:Y:S02]  /*1ec50*/  SHF.R.W.U32 R20, R7, 0x19, R7 ;  /* 0x0000001907147819 */ /* 0x000fe40000001e07 */
[----:B------:R-:W-:Y:S01]  /*1ec60*/  PRMT R6, R21, 0x7772, RZ ;  /* 0x0000777215067816 */ /* 0x000fe200000000ff */
[----:B------:R-:W-:Y:S01]  /*1ec70*/  IMAD R10, R10, 0x1000000, R11 ;  /* 0x010000000a0a7824 */ /* 0x000fe200078e020b */
[----:B------:R-:W-:Y:S02]  /*1ec80*/  LOP3.LUT R18, R20, R37, R18, 0x96, !PT ;  /* 0x0000002514127212 */ /* 0x000fe400078e9612 */
[----:B------:R-:W-:Y:S01]  /*1ec90*/  LOP3.LUT R42, R39, R42, R48, 0xe8, !PT ;  /* 0x0000002a272a7212 */ /* 0x000fe200078ee830 */
[----:B------:R-:W-:Y:S01]  /*1eca0*/  IMAD.SHL.U32 R37, R6, 0x100, RZ ;  /* 0x0000010006257824 */ /* 0x000fe200078e00ff */
[----:B------:R-:W-:-:S02]  /*1ecb0*/  PRMT R21, R21, 0x7773, RZ ;  /* 0x0000777315157816 */ /* 0x000fc400000000ff */
[----:B------:R-:W-:Y:S02]  /*1ecc0*/  LOP3.LUT R8, R19, R7, R2, 0xb8, !PT ;  /* 0x0000000713087212 */ /* 0x000fe400078eb802 */
[----:B------:R-:W-:Y:S02]  /*1ecd0*/  PRMT R6, R22, 0x7771, RZ ;  /* 0x0000777116067816 */ /* 0x000fe400000000ff */
[----:B------:R-:W-:Y:S02]  /*1ece0*/  IADD3 R11, PT, PT, R9, R38, R42 ;  /* 0x00000026090b7210 */ /* 0x000fe40007ffe02a */
[----:B------:R-:W-:Y:S02]  /*1ecf0*/  LOP3.LUT R37, R21, R10, R37, 0xfe, !PT ;  /* 0x0000000a15257212 */ /* 0x000fe400078efe25 */
[----:B------:R-:W-:Y:S01]  /*1ed00*/  IADD3 R8, PT, PT, R18, R8, R5 ;  /* 0x0000000812087210 */ /* 0x000fe20007ffe005 */
[----:B------:R-:W-:Y:S02]  /*1ed10*/  IMAD.U32 R6, R6, 0x10000, RZ ;  /* 0x0001000006067824 */ /* 0x000fe400078e00ff */
[----:B------:R-:W-:Y:S01]  /*1ed20*/  IMAD.IADD R14, R11, 0x1, R14 ;  /* 0x000000010b0e7824 */ /* 0x000fe200078e020e */
[----:B------:R-:W-:-:S02]  /*1ed30*/  IADD3 R9, PT, PT, R37, UR49, R8 ;  /* 0x0000003125097c10 */ /* 0x000fc4000fffe008 */
[----:B------:R-:W-:Y:S02]  /*1ed40*/  LOP3.LUT R45, R6, 0xff0000, RZ, 0xc0, !PT ;  /* 0x00ff0000062d7812 */ /* 0x000fe400078ec0ff */
[C---:B------:R-:W-:Y:S01]  /*1ed50*/  SHF.R.W.U32 R8, R11.reuse, 0x2, R11 ;  /* 0x000000020b087819 */ /* 0x040fe20000001e0b */
[----:B------:R-:W-:Y:S01]  /*1ed60*/  IMAD.IADD R6, R14, 0x1, R9 ;  /* 0x000000010e067824 */ /* 0x000fe200078e0209 */
[C-C-:B------:R-:W-:Y:S02]  /*1ed70*/  SHF.R.W.U32 R21, R11.reuse, 0xd, R11.reuse ;  /* 0x0000000d0b157819 */ /* 0x140fe40000001e0b */
[----:B------:R-:W-:Y:S02]  /*1ed80*/  SHF.R.W.U32 R10, R11, 0x16, R11 ;  /* 0x000000160b0a7819 */ /* 0x000fe40000001e0b */
[----:B------:R-:W-:Y:S02]  /*1ed90*/  PRMT R18, R22, 0x7770, RZ ;  /* 0x0000777016127816 */ /* 0x000fe400000000ff */
[----:B------:R-:W-:-:S02]  /*1eda0*/  LOP3.LUT R8, R10, R21, R8, 0x96, !PT ;  /* 0x000000150a087212 */ /* 0x000fc400078e9608 */
[----:B------:R-:W-:Y:S02]  /*1edb0*/  PRMT R10, R22, 0x7772, RZ ;  /* 0x00007772160a7816 */ /* 0x000fe400000000ff */
[C-C-:B------:R-:W-:Y:S02]  /*1edc0*/  SHF.R.W.U32 R20, R6.reuse, 0x6, R6.reuse ;  /* 0x0000000606147819 */ /* 0x140fe40000001e06 */
[C-C-:B------:R-:W-:Y:S02]  /*1edd0*/  SHF.R.W.U32 R47, R6.reuse, 0xb, R6.reuse ;  /* 0x0000000b062f7819 */ /* 0x140fe40000001e06 */
[----:B------:R-:W-:Y:S01]  /*1ede0*/  SHF.R.W.U32 R38, R6, 0x19, R6 ;  /* 0x0000001906267819 */ /* 0x000fe20000001e06 */
[----:B------:R-:W-:Y:S01]  /*1edf0*/  IMAD R18, R18, 0x1000000, R45 ;  /* 0x0100000012127824 */ /* 0x000fe200078e022d */
[----:B------:R-:W-:Y:S01]  /*1ee00*/  LOP3.LUT R39, R48, R39, R11, 0xe8, !PT ;  /* 0x0000002730277212 */ /* 0x000fe200078ee80b */
[----:B------:R-:W-:Y:S01]  /*1ee10*/  IMAD.SHL.U32 R21, R10, 0x100, RZ ;  /* 0x000001000a157824 */ /* 0x000fe200078e00ff */
[----:B------:R-:W-:-:S02]  /*1ee20*/  LOP3.LUT R20, R38, R47, R20, 0x96, !PT ;  /* 0x0000002f26147212 */ /* 0x000fc400078e9614 */
[----:B------:R-:W-:Y:S02]  /*1ee30*/  PRMT R22, R22, 0x7773, RZ ;  /* 0x0000777316167816 */ /* 0x000fe400000000ff */
[----:B------:R-:W-:Y:S02]  /*1ee40*/  LOP3.LUT R38, R2, R6, R7, 0xb8, !PT ;  /* 0x0000000602267212 */ /* 0x000fe400078eb807 */
[----:B------:R-:W-:Y:S02]  /*1ee50*/  IADD3 R10, PT, PT, R8, R41, R39 ;  /* 0x00000029080a7210 */ /* 0x000fe40007ffe027 */
[----:B------:R-:W-:Y:S02]  /*1ee60*/  LOP3.LUT R39, R22, R18, R21, 0xfe, !PT ;  /* 0x0000001216277212 */ /* 0x000fe400078efe15 */
[----:B------:R-:W-:Y:S02]  /*1ee70*/  IADD3 R8, PT, PT, R20, R38, R19 ;  /* 0x0000002614087210 */ /* 0x000fe40007ffe013 */
[----:B------:R-:W-:Y:S01]  /*1ee80*/  PRMT R22, R23, 0x7771, RZ ;  /* 0x0000777117167816 */ /* 0x000fe200000000ff */
[----:B------:R-:W-:Y:S01]  /*1ee90*/  IMAD.IADD R21, R10, 0x1, R13 ;  /* 0x000000010a157824 */ /* 0x000fe200078e020d */
[----:B------:R-:W-:-:S02]  /*1eea0*/  IADD3 R8, PT, PT, R39, UR50, R8 ;  /* 0x0000003227087c10 */ /* 0x000fc4000fffe008 */
[--C-:B------:R-:W-:Y:S01]  /*1eeb0*/  SHF.R.W.U32 R13, R10, 0x2, R10.reuse ;  /* 0x000000020a0d7819 */ /* 0x100fe20000001e0a */
[----:B------:R-:W-:Y:S01]  /*1eec0*/  IMAD.U32 R22, R22, 0x10000, RZ ;  /* 0x0001000016167824 */ /* 0x000fe200078e00ff */
[C-C-:B------:R-:W-:Y:S02]  /*1eed0*/  SHF.R.W.U32 R18, R10.reuse, 0xd, R10.reuse ;  /* 0x0000000d0a127819 */ /* 0x140fe40000001e0a */
[--C-:B------:R-:W-:Y:S02]  /*1eee0*/  SHF.R.W.U32 R20, R10, 0x16, R10.reuse ;  /* 0x000000160a147819 */ /* 0x100fe40000001e0a */
[----:B------:R-:W-:Y:S01]  /*1eef0*/  LOP3.LUT R10, R11, R48, R10, 0xe8, !PT ;  /* 0x000000300b0a7212 */ /* 0x000fe200078ee80a */
[----:B------:R-:W-:Y:S01]  /*1ef00*/  IMAD.IADD R11, R21, 0x1, R8 ;  /* 0x00000001150b7824 */ /* 0x000fe200078e0208 */
[----:B------:R-:W-:Y:S02]  /*1ef10*/  LOP3.LUT R18, R20, R18, R13, 0x96, !PT ;  /* 0x0000001214127212 */ /* 0x000fe400078e960d */
[----:B------:R-:W-:-:S02]  /*1ef20*/  PRMT R20, R23, 0x7770, RZ ;  /* 0x0000777017147816 */ /* 0x000fc400000000ff */
[----:B------:R-:W-:Y:S02]  /*1ef30*/  LOP3.LUT R41, R22, 0xff0000, RZ, 0xc0, !PT ;  /* 0x00ff000016297812 */ /* 0x000fe400078ec0ff */
[----:B------:R-:W-:Y:S02]  /*1ef40*/  PRMT R13, R23, 0x7772, RZ ;  /* 0x00007772170d7816 */ /* 0x000fe400000000ff */
[C-C-:B------:R-:W-:Y:S02]  /*1ef50*/  SHF.R.W.U32 R22, R11.reuse, 0x6, R11.reuse ;  /* 0x000000060b167819 */ /* 0x140fe40000001e0b */
[C-C-:B------:R-:W-:Y:S02]  /*1ef60*/  SHF.R.W.U32 R45, R11.reuse, 0xb, R11.reuse ;  /* 0x0000000b0b2d7819 */ /* 0x140fe40000001e0b */
[----:B------:R-:W-:Y:S01]  /*1ef70*/  SHF.R.W.U32 R40, R11, 0x19, R11 ;  /* 0x000000190b287819 */ /* 0x000fe20000001e0b */
[----:B------:R-:W-:Y:S01]  /*1ef80*/  IMAD R20, R20, 0x1000000, R41 ;  /* 0x0100000014147824 */ /* 0x000fe200078e0229 */
[----:B------:R-:W-:Y:S01]  /*1ef90*/  PRMT R38, R23, 0x7773, RZ ;  /* 0x0000777317267816 */ /* 0x000fe200000000ff */
[----:B------:R-:W-:Y:S01]  /*1efa0*/  IMAD.SHL.U32 R13, R13, 0x100, RZ ;  /* 0x000001000d0d7824 */ /* 0x000fe200078e00ff */
[----:B------:R-:W-:-:S02]  /*1efb0*/  LOP3.LUT R45, R40, R45, R22, 0x96, !PT ;  /* 0x0000002d282d7212 */ /* 0x000fc400078e9616 */
[----:B------:R-:W-:Y:S02]  /*1efc0*/  LOP3.LUT R22, R7, R11, R6, 0xb8, !PT ;  /* 0x0000000b07167212 */ /* 0x000fe400078eb806 */
[----:B------:R-:W-:Y:S02]  /*1efd0*/  IADD3 R43, PT, PT, R18, R43, R10 ;  /* 0x0000002b122b7210 */ /* 0x000fe40007ffe00a */
[----:B------:R-:W-:Y:S02]  /*1efe0*/  LOP3.LUT R38, R38, R20, R13, 0xfe, !PT ;  /* 0x0000001426267212 */ /* 0x000fe400078efe0d */
[----:B------:R-:W-:Y:S02]  /*1eff0*/  IADD3 R13, PT, PT, R45, R22, R2 ;  /* 0x000000162d0d7210 */ /* 0x000fe40007ffe002 */
[----:B---3--:R-:W-:Y:S01]  /*1f000*/  PRMT R10, R24, 0x7771, RZ ;  /* 0x00007771180a7816 */ /* 0x008fe200000000ff */
[----:B------:R-:W-:Y:S01]  /*1f010*/  IMAD.IADD R18, R12, 0x1, R43 ;  /* 0x000000010c127824 */ /* 0x000fe200078e022b */
[----:B------:R-:W-:-:S03]  /*1f020*/  IADD3 R13, PT, PT, R38, UR51, R13 ;  /* 0x00000033260d7c10 */ /* 0x000fc6000fffe00d */
[----:B------:R-:W-:Y:S01]  /*1f030*/  IMAD.U32 R20, R10, 0x10000, RZ ;  /* 0x000100000a147824 */ /* 0x000fe200078e00ff */
[----:B------:R-:W-:Y:S01]  /*1f040*/  PRMT R12, R24, 0x7770, RZ ;  /* 0x00007770180c7816 */ /* 0x000fe200000000ff */
[----:B------:R-:W-:-:S03]  /*1f050*/  IMAD.IADD R10, R18, 0x1, R13 ;  /* 0x00000001120a7824 */ /* 0x000fc600078e020d */
[----:B------:R-:W-:Y:S02]  /*1f060*/  LOP3.LUT R23, R20, 0xff0000, RZ, 0xc0, !PT ;  /* 0x00ff000014177812 */ /* 0x000fe400078ec0ff */
[C-C-:B------:R-:W-:Y:S02]  /*1f070*/  SHF.R.W.U32 R22, R18.reuse, 0x2, R18.reuse ;  /* 0x0000000212167819 */ /* 0x140fe40000001e12 */
[C-C-:B------:R-:W-:Y:S02]  /*1f080*/  SHF.R.W.U32 R41, R18.reuse, 0xd, R18.reuse ;  /* 0x0000000d12297819 */ /* 0x140fe40000001e12 */
[----:B------:R-:W-:Y:S02]  /*1f090*/  SHF.R.W.U32 R40, R18, 0x16, R18 ;  /* 0x0000001612287819 */ /* 0x000fe40000001e12 */
[----:B------:R-:W-:Y:S01]  /*1f0a0*/  PRMT R20, R24, 0x7772, RZ ;  /* 0x0000777218147816 */ /* 0x000fe200000000ff */
[----:B------:R-:W-:Y:S01]  /*1f0b0*/  IMAD R23, R12, 0x1000000, R23 ;  /* 0x010000000c177824 */ /* 0x000fe200078e0217 */
[----:B------:R-:W-:-:S02]  /*1f0c0*/  SHF.R.W.U32 R42, R10, 0x6, R10 ;  /* 0x000000060a2a7819 */ /* 0x000fc40000001e0a */
[C-C-:B------:R-:W-:Y:S02]  /*1f0d0*/  SHF.R.W.U32 R45, R10.reuse, 0xb, R10.reuse ;  /* 0x0000000b0a2d7819 */ /* 0x140fe40000001e0a */
[----:B------:R-:W-:Y:S02]  /*1f0e0*/  SHF.R.W.U32 R44, R10, 0x19, R10 ;  /* 0x000000190a2c7819 */ /* 0x000fe40000001e0a */
[----:B------:R-:W-:Y:S01]  /*1f0f0*/  PRMT R12, R25, 0x7771, RZ ;  /* 0x00007771190c7816 */ /* 0x000fe200000000ff */
[----:B------:R-:W-:Y:S01]  /*1f100*/  IMAD.SHL.U32 R20, R20, 0x100, RZ ;  /* 0x0000010014147824 */ /* 0x000fe200078e00ff */
[----:B------:R-:W-:Y:S02]  /*1f110*/  LOP3.LUT R43, R40, R41, R22, 0x96, !PT ;  /* 0x00000029282b7212 */ /* 0x000fe400078e9616 */
[----:B------:R-:W-:Y:S02]  /*1f120*/  LOP3.LUT R42, R44, R45, R42, 0x96, !PT ;  /* 0x0000002d2c2a7212 */ /* 0x000fe400078e962a */
[----:B------:R-:W-:-:S02]  /*1f130*/  LOP3.LUT R22, R6, R10, R11, 0xb8, !PT ;  /* 0x0000000a06167212 */ /* 0x000fc400078eb80b */
[----:B------:R-:W-:Y:S01]  /*1f140*/  PRMT R41, R24, 0x7773, RZ ;  /* 0x0000777318297816 */ /* 0x000fe200000000ff */
[----:B------:R-:W-:Y:S01]  /*1f150*/  IMAD.U32 R12, R12, 0x10000, RZ ;  /* 0x000100000c0c7824 */ /* 0x000fe200078e00ff */
[----:B------:R-:W-:Y:S02]  /*1f160*/  IADD3 R22, PT, PT, R42, R22, R7 ;  /* 0x000000162a167210 */ /* 0x000fe40007ffe007 */
[----:B------:R-:W-:Y:S02]  /*1f170*/  LOP3.LUT R7, R21, R14, R18, 0xe8, !PT ;  /* 0x0000000e15077212 */ /* 0x000fe400078ee812 */
[----:B------:R-:W-:Y:S02]  /*1f180*/  LOP3.LUT R41, R41, R23, R20, 0xfe, !PT ;  /* 0x0000001729297212 */ /* 0x000fe400078efe14 */
[----:B------:R-:W-:Y:S02]  /*1f190*/  PRMT R20, R25, 0x7770, RZ ;  /* 0x0000777019147816 */ /* 0x000fe400000000ff */
[----:B------:R-:W-:-:S02]  /*1f1a0*/  LOP3.LUT R23, R12, 0xff0000, RZ, 0xc0, !PT ;  /* 0x00ff00000c177812 */ /* 0x000fc400078ec0ff */
[----:B------:R-:W-:Y:S02]  /*1f1b0*/  IADD3 R7, PT, PT, R43, R4, R7 ;  /* 0x000000042b077210 */ /* 0x000fe40007ffe007 */
[----:B------:R-:W-:Y:S01]  /*1f1c0*/  IADD3 R12, PT, PT, R41, UR52, R22 ;  /* 0x00000034290c7c10 */ /* 0x000fe2000fffe016 */
[----:B------:R-:W-:Y:S01]  /*1f1d0*/  IMAD R20, R20, 0x1000000, R23 ;  /* 0x0100000014147824 */ /* 0x000fe200078e0217 */
[----:B------:R-:W-:-:S03]  /*1f1e0*/  PRMT R4, R25, 0x7772, RZ ;  /* 0x0000777219047816 */ /* 0x000fc600000000ff */
[C---:B------:R-:W-:Y:S01]  /*1f1f0*/  IMAD.IADD R23, R7.reuse, 0x1, R12 ;  /* 0x0000000107177824 */ /* 0x040fe200078e020c */
[C-C-:B------:R-:W-:Y:S02]  /*1f200*/  SHF.R.W.U32 R22, R7.reuse, 0x2, R7.reuse ;  /* 0x0000000207167819 */ /* 0x140fe40000001e07 */
[C-C-:B------:R-:W-:Y:S02]  /*1f210*/  SHF.R.W.U32 R43, R7.reuse, 0xd, R7.reuse ;  /* 0x0000000d072b7819 */ /* 0x140fe40000001e07 */
[----:B------:R-:W-:Y:S02]  /*1f220*/  SHF.R.W.U32 R40, R7, 0x16, R7 ;  /* 0x0000001607287819 */ /* 0x000fe40000001e07 */
[C-C-:B------:R-:W-:Y:S02]  /*1f230*/  SHF.R.W.U32 R42, R23.reuse, 0x6, R23.reuse ;  /* 0x00000006172a7819 */ /* 0x140fe40000001e17 */
[C-C-:B------:R-:W-:Y:S02]  /*1f240*/  SHF.R.W.U32 R45, R23.reuse, 0xb, R23.reuse ;  /* 0x0000000b172d7819 */ /* 0x140fe40000001e17 */
[----:B------:R-:W-:-:S02]  /*1f250*/  SHF.R.W.U32 R44, R23, 0x19, R23 ;  /* 0x00000019172c7819 */ /* 0x000fc40000001e17 */
[----:B------:R-:W-:Y:S01]  /*1f260*/  PRMT R24, R25, 0x7773, RZ ;  /* 0x0000777319187816 */ /* 0x000fe200000000ff */
[----:B------:R-:W-:Y:S01]  /*1f270*/  IMAD.SHL.U32 R25, R4, 0x100, RZ ;  /* 0x0000010004197824 */ /* 0x000fe200078e00ff */
[----:B------:R-:W-:Y:S02]  /*1f280*/  LOP3.LUT R22, R40, R43, R22, 0x96, !PT ;  /* 0x0000002b28167212 */ /* 0x000fe400078e9616 */
[----:B------:R-:W-:Y:S02]  /*1f290*/  LOP3.LUT R45, R44, R45, R42, 0x96, !PT ;  /* 0x0000002d2c2d7212 */ /* 0x000fe400078e962a */
[----:B------:R-:W-:Y:S02]  /*1f2a0*/  LOP3.LUT R40, R11, R23, R10, 0xb8, !PT ;  /* 0x000000170b287212 */ /* 0x000fe400078eb80a */
[----:B------:R-:W-:Y:S02]  /*1f2b0*/  PRMT R4, R26, 0x7771, RZ ;  /* 0x000077711a047816 */ /* 0x000fe400000000ff */
[----:B------:R-:W-:-:S02]  /*1f2c0*/  LOP3.LUT R24, R24, R20, R25, 0xfe, !PT ;  /* 0x0000001418187212 */ /* 0x000fc400078efe19 */
[----:B------:R-:W-:Y:S02]  /*1f2d0*/  LOP3.LUT R20, R18, R21, R7, 0xe8, !PT ;  /* 0x0000001512147212 */ /* 0x000fe400078ee807 */
[----:B------:R-:W-:Y:S01]  /*1f2e0*/  IADD3 R45, PT, PT, R45, R40, R6 ;  /* 0x000000282d2d7210 */ /* 0x000fe20007ffe006 */
[----:B------:R-:W-:Y:S01]  /*1f2f0*/  IMAD.U32 R6, R4, 0x10000, RZ ;  /* 0x0001000004067824 */ /* 0x000fe200078e00ff */
[----:B------:R-:W-:Y:S02]  /*1f300*/  IADD3 R9, PT, PT, R22, R9, R20 ;  /* 0x0000000916097210 */ /* 0x000fe40007ffe014 */
[----:B------:R-:W-:Y:S02]  /*1f310*/  IADD3 R20, PT, PT, R24, UR53, R45 ;  /* 0x0000003518147c10 */ /* 0x000fe4000fffe02d */
[----:B------:R-:W-:Y:S02]  /*1f320*/  LOP3.LUT R25, R6, 0xff0000, RZ, 0xc0, !PT ;  /* 0x00ff000006197812 */ /* 0x000fe400078ec0ff */
[----:B------:R-:W-:-:S02]  /*1f330*/  PRMT R4, R26, 0x7770, RZ ;  /* 0x000077701a047816 */ /* 0x000fc400000000ff */
[C-C-:B------:R-:W-:Y:S02]  /*1f340*/  SHF.R.W.U32 R6, R9.reuse, 0x2, R9.reuse ;  /* 0x0000000209067819 */ /* 0x140fe40000001e09 */
[C-C-:B------:R-:W-:Y:S02]  /*1f350*/  SHF.R.W.U32 R43, R9.reuse, 0xd, R9.reuse ;  /* 0x0000000d092b7819 */ /* 0x140fe40000001e09 */
[C---:B------:R-:W-:Y:S01]  /*1f360*/  SHF.R.W.U32 R40, R9.reuse, 0x16, R9 ;  /* 0x0000001609287819 */ /* 0x040fe20000001e09 */
[----:B------:R-:W-:-:S03]  /*1f370*/  IMAD.IADD R22, R9, 0x1, R20 ;  /* 0x0000000109167824 */ /* 0x000fc600078e0214 */
[----:B------:R-:W-:Y:S01]  /*1f380*/  LOP3.LUT R43, R40, R43, R6, 0x96, !PT ;  /* 0x0000002b282b7212 */ /* 0x000fe200078e9606 */
[----:B------:R-:W-:Y:S01]  /*1f390*/  IMAD R6, R4, 0x1000000, R25 ;  /* 0x0100000004067824 */ /* 0x000fe200078e0219 */
[----:B------:R-:W-:Y:S02]  /*1f3a0*/  PRMT R4, R26, 0x7772, RZ ;  /* 0x000077721a047816 */ /* 0x000fe400000000ff */
[C-C-:B------:R-:W-:Y:S02]  /*1f3b0*/  SHF.R.W.U32 R42, R22.reuse, 0x6, R22.reuse ;  /* 0x00000006162a7819 */ /* 0x140fe40000001e16 */
[C-C-:B------:R-:W-:Y:S02]  /*1f3c0*/  SHF.R.W.U32 R45, R22.reuse, 0xb, R22.reuse ;  /* 0x0000000b162d7819 */ /* 0x140fe40000001e16 */
[----:B------:R-:W-:Y:S02]  /*1f3d0*/  SHF.R.W.U32 R44, R22, 0x19, R22 ;  /* 0x00000019162c7819 */ /* 0x000fe40000001e16 */
        /* <DEDUP_REMOVED lines=8> */
[----:B------:R-:W-:-:S02]  /*1f460*/  SHF.R.W.U32 R25, R8, 0x2, R8 ;  /* 0x0000000208197819 */ /* 0x000fc40000001e08 */
[C-C-:B------:R-:W-:Y:S02]  /*1f470*/  SHF.R.W.U32 R26, R8.reuse, 0xd, R8.reuse ;  /* 0x0000000d081a7819 */ /* 0x140fe40000001e08 */
[----:B------:R-:W-:Y:S02]  /*1f480*/  SHF.R.W.U32 R40, R8, 0x16, R8 ;  /* 0x0000001608287819 */ /* 0x000fe40000001e08 */
[C---:B------:R-:W-:Y:S02]  /*1f490*/  PRMT R4, R27.reuse, 0x7771, RZ ;  /* 0x000077711b047816 */ /* 0x040fe400000000ff */
[----:B------:R-:W-:Y:S02]  /*1f4a0*/  IADD3 R11, PT, PT, R6, UR54, R11 ;  /* 0x00000036060b7c10 */ /* 0x000fe4000fffe00b */
[----:B------:R-:W-:Y:S01]  /*1f4b0*/  LOP3.LUT R44, R40, R26, R25, 0x96, !PT ;  /* 0x0000001a282c7212 */ /* 0x000fe200078e9619 */
[----:B------:R-:W-:Y:S01]  /*1f4c0*/  IMAD.U32 R40, R4, 0x10000, RZ ;  /* 0x0001000004287824 */ /* 0x000fe200078e00ff */
[C---:B------:R-:W-:Y:S01]  /*1f4d0*/  PRMT R26, R27.reuse, 0x7770, RZ ;  /* 0x000077701b1a7816 */ /* 0x040fe200000000ff */
[----:B------:R-:W-:Y:S01]  /*1f4e0*/  IMAD.IADD R25, R8, 0x1, R11 ;  /* 0x0000000108197824 */ /* 0x000fe200078e020b */
[----:B------:R-:W-:-:S02]  /*1f4f0*/  PRMT R4, R27, 0x7772, RZ ;  /* 0x000077721b047816 */ /* 0x000fc400000000ff */
[----:B------:R-:W-:Y:S02]  /*1f500*/  PRMT R42, R27, 0x7773, RZ ;  /* 0x000077731b2a7816 */ /* 0x000fe400000000ff */
[----:B------:R-:W-:Y:S02]  /*1f510*/  LOP3.LUT R27, R40, 0xff0000, RZ, 0xc0, !PT ;  /* 0x00ff0000281b7812 */ /* 0x000fe400078ec0ff */
[----:B----4-:R-:W-:Y:S02]  /*1f520*/  PRMT R40, R28, 0x7771, RZ ;  /* 0x000077711c287816 */ /* 0x010fe400000000ff */
[C---:B------:R-:W-:Y:S01]  /*1f530*/  SHF.R.W.U32 R43, R25.reuse, 0x6, R25 ;  /* 0x00000006192b7819 */ /* 0x040fe20000001e19 */
[----:B------:R-:W-:Y:S01]  /*1f540*/  IMAD R26, R26, 0x1000000, R27 ;  /* 0x010000001a1a7824 */ /* 0x000fe200078e021b */
[C-C-:B------:R-:W-:Y:S02]  /*1f550*/  SHF.R.W.U32 R46, R25.reuse, 0xb, R25.reuse ;  /* 0x0000000b192e7819 */ /* 0x140fe40000001e19 */
[----:B------:R-:W-:Y:S01]  /*1f560*/  SHF.R.W.U32 R45, R25, 0x19, R25 ;  /* 0x00000019192d7819 */ /* 0x000fe20000001e19 */
[----:B------:R-:W-:-:S02]  /*1f570*/  IMAD.SHL.U32 R27, R4, 0x100, RZ ;  /* 0x00000100041b7824 */ /* 0x000fc400078e00ff */
[----:B------:R-:W-:Y:S01]  /*1f580*/  IMAD.U32 R40, R40, 0x10000, RZ ;  /* 0x0001000028287824 */ /* 0x000fe200078e00ff */
[----:B------:R-:W-:Y:S02]  /*1f590*/  LOP3.LUT R43, R45, R46, R43, 0x96, !PT ;  /* 0x0000002e2d2b7212 */ /* 0x000fe400078e962b */
[----:B------:R-:W-:Y:S02]  /*1f5a0*/  LOP3.LUT R45, R23, R25, R22, 0xb8, !PT ;  /* 0x00000019172d7212 */ /* 0x000fe400078eb816 */
[----:B------:R-:W-:Y:S02]  /*1f5b0*/  LOP3.LUT R4, R42, R26, R27, 0xfe, !PT ;  /* 0x0000001a2a047212 */ /* 0x000fe400078efe1b */
[----:B------:R-:W-:Y:S02]  /*1f5c0*/  LOP3.LUT R26, R9, R7, R8, 0xe8, !PT ;  /* 0x00000007091a7212 */ /* 0x000fe400078ee808 */
[----:B------:R-:W-:Y:S02]  /*1f5d0*/  IADD3 R43, PT, PT, R43, R45, R10 ;  /* 0x0000002d2b2b7210 */ /* 0x000fe40007ffe00a */
[----:B------:R-:W-:-:S02]  /*1f5e0*/  PRMT R7, R28, 0x7770, RZ ;  /* 0x000077701c077816 */ /* 0x000fc400000000ff */
[----:B------:R-:W-:Y:S02]  /*1f5f0*/  LOP3.LUT R40, R40, 0xff0000, RZ, 0xc0, !PT ;  /* 0x00ff000028287812 */ /* 0x000fe400078ec0ff */
[----:B------:R-:W-:Y:S02]  /*1f600*/  IADD3 R10, PT, PT, R44, R13, R26 ;  /* 0x0000000d2c0a7210 */ /* 0x000fe40007ffe01a */
[----:B------:R-:W-:Y:S01]  /*1f610*/  IADD3 R13, PT, PT, R4, UR55, R43 ;  /* 0x00000037040d7c10 */ /* 0x000fe2000fffe02b */
[----:B------:R-:W-:Y:S01]  /*1f620*/  IMAD R40, R7, 0x1000000, R40 ;  /* 0x0100000007287824 */ /* 0x000fe200078e0228 */
[----:B------:R-:W-:-:S03]  /*1f630*/  PRMT R7, R28, 0x7772, RZ ;  /* 0x000077721c077816 */ /* 0x000fc600000000ff */
[----:B------:R-:W-:Y:S01]  /*1f640*/  IMAD.IADD R26, R10, 0x1, R13 ;  /* 0x000000010a1a7824 */ /* 0x000fe200078e020d */
[----:B------:R-:W-:Y:S01]  /*1f650*/  PRMT R28, R28, 0x7773, RZ ;  /* 0x000077731c1c7816 */ /* 0x000fe200000000ff */
[----:B------:R-:W-:Y:S01]  /*1f660*/  IMAD.SHL.U32 R7, R7, 0x100, RZ ;  /* 0x0000010007077824 */ /* 0x000fe200078e00ff */
        /* <DEDUP_REMOVED lines=10> */
[----:B------:R-:W-:-:S02]  /*1f710*/  LOP3.LUT R42, R22, R26, R25, 0xb8, !PT ;  /* 0x0000001a162a7212 */ /* 0x000fc400078eb819 */
[----:B------:R-:W-:Y:S02]  /*1f720*/  PRMT R9, R29, 0x7771, RZ ;  /* 0x000077711d097816 */ /* 0x000fe400000000ff */
[----:B------:R-:W-:-:S03]  /*1f730*/  IADD3 R42, PT, PT, R44, R42, R23 ;  /* 0x0000002a2c2a7210 */ /* 0x000fc60007ffe017 */
[----:B------:R-:W-:Y:S01]  /*1f740*/  IMAD.U32 R23, R9, 0x10000, RZ ;  /* 0x0001000009177824 */ /* 0x000fe200078e00ff */
[----:B------:R-:W-:Y:S02]  /*1f750*/  IADD3 R27, PT, PT, R27, R12, R28 ;  /* 0x0000000c1b1b7210 */ /* 0x000fe40007ffe01c */
[----:B------:R-:W-:Y:S02]  /*1f760*/  IADD3 R12, PT, PT, R7, UR12, R42 ;  /* 0x0000000c070c7c10 */ /* 0x000fe4000fffe02a */
[----:B------:R-:W-:Y:S02]  /*1f770*/  PRMT R9, R29, 0x7770, RZ ;  /* 0x000077701d097816 */ /* 0x000fe400000000ff */
[----:B------:R-:W-:Y:S01]  /*1f780*/  LOP3.LUT R28, R23, 0xff0000, RZ, 0xc0, !PT ;  /* 0x00ff0000171c7812 */ /* 0x000fe200078ec0ff */
[C---:B------:R-:W-:Y:S01]  /*1f790*/  IMAD.IADD R23, R27.reuse, 0x1, R12 ;  /* 0x000000011b177824 */ /* 0x040fe200078e020c */
[----:B------:R-:W-:-:S03]  /*1f7a0*/  SHF.R.W.U32 R42, R27, 0x2, R27 ;  /* 0x000000021b2a7819 */ /* 0x000fc60000001e1b */
[----:B------:R-:W-:Y:S01]  /*1f7b0*/  IMAD R40, R9, 0x1000000, R28 ;  /* 0x0100000009287824 */ /* 0x000fe200078e021c */
[----:B------:R-:W-:Y:S02]  /*1f7c0*/  PRMT R9, R29, 0x7772, RZ ;  /* 0x000077721d097816 */ /* 0x000fe400000000ff */
        /* <DEDUP_REMOVED lines=9> */
[----:B------:R-:W-:Y:S02]  /*1f860*/  PRMT R29, R29, 0x7773, RZ ;  /* 0x000077731d1d7816 */ /* 0x000fe400000000ff */
[----:B------:R-:W-:Y:S02]  /*1f870*/  LOP3.LUT R44, R25, R23, R26, 0xb8, !PT ;  /* 0x00000017192c7212 */ /* 0x000fe400078eb81a */
[----:B------:R-:W-:Y:S01]  /*1f880*/  LOP3.LUT R42, R10, R8, R27, 0xe8, !PT ;  /* 0x000000080a2a7212 */ /* 0x000fe200078ee81b */
[----:B------:R-:W-:Y:S01]  /*1f890*/  IMAD.U32 R8, R28, 0x10000, RZ ;  /* 0x000100001c087824 */ /* 0x000fe200078e00ff */
[----:B------:R-:W-:-:S02]  /*1f8a0*/  LOP3.LUT R9, R29, R40, R9, 0xfe, !PT ;  /* 0x000000281d097212 */ /* 0x000fc400078efe09 */
[----:B------:R-:W-:Y:S02]  /*1f8b0*/  IADD3 R22, PT, PT, R45, R44, R22 ;  /* 0x0000002c2d167210 */ /* 0x000fe40007ffe016 */
[----:B------:R-:W-:Y:S02]  /*1f8c0*/  PRMT R28, R30, 0x7770, RZ ;  /* 0x000077701e1c7816 */ /* 0x000fe400000000ff */
[----:B------:R-:W-:Y:S02]  /*1f8d0*/  LOP3.LUT R29, R8, 0xff0000, RZ, 0xc0, !PT ;  /* 0x00ff0000081d7812 */ /* 0x000fe400078ec0ff */
[----:B------:R-:W-:Y:S02]  /*1f8e0*/  IADD3 R20, PT, PT, R43, R20, R42 ;  /* 0x000000142b147210 */ /* 0x000fe40007ffe02a */
[----:B------:R-:W-:Y:S01]  /*1f8f0*/  IADD3 R22, PT, PT, R9, UR13, R22 ;  /* 0x0000000d09167c10 */ /* 0x000fe2000fffe016 */
[----:B------:R-:W-:Y:S01]  /*1f900*/  IMAD R29, R28, 0x1000000, R29 ;  /* 0x010000001c1d7824 */ /* 0x000fe200078e021d */
[----:B------:R-:W-:-:S03]  /*1f910*/  PRMT R8, R30, 0x7772, RZ ;  /* 0x000077721e087816 */ /* 0x000fc600000000ff */
[----:B------:R-:W-:Y:S01]  /*1f920*/  IMAD.IADD R28, R20, 0x1, R22 ;  /* 0x00000001141c7824 */ /* 0x000fe200078e0216 */
[----:B------:R-:W-:Y:S01]  /*1f930*/  PRMT R30, R30, 0x7773, RZ ;  /* 0x000077731e1e7816 */ /* 0x000fe200000000ff */
[----:B------:R-:W-:-:S03]  /*1f940*/  IMAD.SHL.U32 R8, R8, 0x100, RZ ;  /* 0x0000010008087824 */ /* 0x000fc600078e00ff */
[C-C-:B------:R-:W-:Y:S02]  /*1f950*/  SHF.R.W.U32 R44, R28.reuse, 0x6, R28.reuse ;  /* 0x000000061c2c7819 */ /* 0x140fe40000001e1c */
[C-C-:B------:R-:W-:Y:S02]  /*1f960*/  SHF.R.W.U32 R45, R28.reuse, 0xb, R28.reuse ;  /* 0x0000000b1c2d7819 */ /* 0x140fe40000001e1c */
[----:B------:R-:W-:Y:S02]  /*1f970*/  SHF.R.W.U32 R46, R28, 0x19, R28 ;  /* 0x000000191c2e7819 */ /* 0x000fe40000001e1c */
[----:B------:R-:W-:Y:S02]  /*1f980*/  SHF.R.W.U32 R40, R20, 0x2, R20 ;  /* 0x0000000214287819 */ /* 0x000fe40000001e14 */
[----:B------:R-:W-:Y:S02]  /*1f990*/  LOP3.LUT R44, R46, R45, R44, 0x96, !PT ;  /* 0x0000002d2e2c7212 */ /* 0x000fe400078e962c */
[----:B------:R-:W-:-:S02]  /*1f9a0*/  SHF.R.W.U32 R43, R20, 0xd, R20 ;  /* 0x0000000d142b7819 */ /* 0x000fc40000001e14 */
[----:B------:R-:W-:Y:S02]  /*1f9b0*/  SHF.R.W.U32 R42, R20, 0x16, R20 ;  /* 0x00000016142a7819 */ /* 0x000fe40000001e14 */
[----:B------:R-:W-:Y:S02]  /*1f9c0*/  LOP3.LUT R45, R26, R28, R23, 0xb8, !PT ;  /* 0x0000001c1a2d7212 */ /* 0x000fe400078eb817 */
[----:B------:R-:W-:Y:S02]  /*1f9d0*/  LOP3.LUT R8, R30, R29, R8, 0xfe, !PT ;  /* 0x0000001d1e087212 */ /* 0x000fe400078efe08 */
[----:B------:R-:W-:Y:S02]  /*1f9e0*/  LOP3.LUT R30, R42, R43, R40, 0x96, !PT ;  /* 0x0000002b2a1e7212 */ /* 0x000fe400078e9628 */
[----:B------:R-:W-:Y:S02]  /*1f9f0*/  LOP3.LUT R29, R27, R10, R20, 0xe8, !PT ;  /* 0x0000000a1b1d7212 */ /* 0x000fe400078ee814 */
[----:B------:R-:W-:-:S02]  /*1fa00*/  IADD3 R25, PT, PT, R44, R45, R25 ;  /* 0x0000002d2c197210 */ /* 0x000fc40007ffe019 */
[C---:B------:R-:W-:Y:S02]  /*1fa10*/  PRMT R10, R31.reuse, 0x7771, RZ ;  /* 0x000077711f0a7816 */ /* 0x040fe400000000ff */
[----:B------:R-:W-:Y:S02]  /*1fa20*/  IADD3 R30, PT, PT, R30, R11, R29 ;  /* 0x0000000b1e1e7210 */ /* 0x000fe40007ffe01d */
[----:B------:R-:W-:Y:S01]  /*1fa30*/  IADD3 R25, PT, PT, R8, UR14, R25 ;  /* 0x0000000e08197c10 */ /* 0x000fe2000fffe019 */
[----:B------:R-:W-:Y:S01]  /*1fa40*/  IMAD.U32 R10, R10, 0x10000, RZ ;  /* 0x000100000a0a7824 */ /* 0x000fe200078e00ff */
[----:B------:R-:W-:-:S03]  /*1fa50*/  PRMT R11, R31, 0x7770, RZ ;  /* 0x000077701f0b7816 */ /* 0x000fc600000000ff */
[----:B------:R-:W-:Y:S01]  /*1fa60*/  IMAD.IADD R29, R30, 0x1, R25 ;  /* 0x000000011e1d7824 */ /* 0x000fe200078e0219 */
[----:B------:R-:W-:Y:S02]  /*1fa70*/  LOP3.LUT R40, R10, 0xff0000, RZ, 0xc0, !PT ;  /* 0x00ff00000a287812 */ /* 0x000fe400078ec0ff */
[----:B------:R-:W-:Y:S02]  /*1fa80*/  PRMT R10, R31, 0x7772, RZ ;  /* 0x000077721f0a7816 */ /* 0x000fe400000000ff */
[C-C-:B------:R-:W-:Y:S02]  /*1fa90*/  SHF.R.W.U32 R44, R29.reuse, 0x6, R29.reuse ;  /* 0x000000061d2c7819 */ /* 0x140fe40000001e1d */
[C-C-:B------:R-:W-:Y:S02]  /*1faa0*/  SHF.R.W.U32 R45, R29.reuse, 0xb, R29.reuse ;  /* 0x0000000b1d2d7819 */ /* 0x140fe40000001e1d */
[----:B------:R-:W-:Y:S01]  /*1fab0*/  SHF.R.W.U32 R46, R29, 0x19, R29 ;  /* 0x000000191d2e7819 */ /* 0x000fe20000001e1d */
[----:B------:R-:W-:Y:S01]  /*1fac0*/  IMAD R11, R11, 0x1000000, R40 ;  /* 0x010000000b0b7824 */ /* 0x000fe200078e0228 */
[--C-:B------:R-:W-:Y:S01]  /*1fad0*/  SHF.R.W.U32 R40, R30, 0x2, R30.reuse ;  /* 0x000000021e287819 */ /* 0x100fe20000001e1e */
[----:B------:R-:W-:Y:S01]  /*1fae0*/  IMAD.SHL.U32 R10, R10, 0x100, RZ ;  /* 0x000001000a0a7824 */ /* 0x000fe200078e00ff */
[----:B------:R-:W-:-:S02]  /*1faf0*/  SHF.R.W.U32 R43, R30, 0xd, R30 ;  /* 0x0000000d1e2b7819 */ /* 0x000fc40000001e1e */
[----:B------:R-:W-:Y:S02]  /*1fb00*/  SHF.R.W.U32 R42, R30, 0x16, R30 ;  /* 0x000000161e2a7819 */ /* 0x000fe40000001e1e */
[----:B------:R-:W-:Y:S02]  /*1fb10*/  LOP3.LUT R45, R46, R45, R44, 0x96, !PT ;  /* 0x0000002d2e2d7212 */ /* 0x000fe400078e962c */
[----:B------:R-:W-:Y:S02]  /*1fb20*/  PRMT R31, R31, 0x7773, RZ ;  /* 0x000077731f1f7816 */ /* 0x000fe400000000ff */
[----:B------:R-:W-:Y:S02]  /*1fb30*/  LOP3.LUT R44, R23, R29, R28, 0xb8, !PT ;  /* 0x0000001d172c7212 */ /* 0x000fe400078eb81c */
[----:B------:R-:W-:Y:S02]  /*1fb40*/  LOP3.LUT R40, R42, R43, R40, 0x96, !PT ;  /* 0x0000002b2a287212 */ /* 0x000fe400078e9628 */
[----:B------:R-:W-:Y:S01]  /*1fb50*/  LOP3.LUT R27, R20, R27, R30, 0xe8, !PT ;  /* 0x0000001b141b7212 */ /* 0x000fe200078ee81e */
[----:B------:R-:W0:Y:S01]  /*1fb60*/  LDS.64 R42, [R32+0x88] ;  /* 0x00008800202a7984 */ /* 0x000e220000000a00 */
[----:B------:R-:W-:-:S02]  /*1fb70*/  LOP3.LUT R10, R31, R11, R10, 0xfe, !PT ;  /* 0x0000000b1f0a7212 */ /* 0x000fc400078efe0a */
[----:B------:R-:W-:Y:S02]  /*1fb80*/  IADD3 R45, PT, PT, R45, R44, R26 ;  /* 0x0000002c2d2d7210 */ /* 0x000fe40007ffe01a */
[----:B------:R-:W-:Y:S02]  /*1fb90*/  IADD3 R27, PT, PT, R40, R13, R27 ;  /* 0x0000000d281b7210 */ /* 0x000fe40007ffe01b */
[----:B------:R-:W-:Y:S02]  /*1fba0*/  PRMT R11, R34, 0x7771, RZ ;  /* 0x00007771220b7816 */ /* 0x000fe400000000ff */
[----:B------:R-:W-:-:S03]  /*1fbb0*/  IADD3 R13, PT, PT, R10, UR15, R45 ;  /* 0x0000000f0a0d7c10 */ /* 0x000fc6000fffe02d */
[----:B------:R-:W-:Y:S02]  /*1fbc0*/  IMAD.U32 R31, R11, 0x10000, RZ ;  /* 0x000100000b1f7824 */ /* 0x000fe400078e00ff */
[----:B------:R-:W-:Y:S01]  /*1fbd0*/  IMAD.IADD R26, R27, 0x1, R13 ;  /* 0x000000011b1a7824 */ /* 0x000fe200078e020d */
[----:B------:R-:W-:Y:S02]  /*1fbe0*/  PRMT R11, R34, 0x7770, RZ ;  /* 0x00007770220b7816 */ /* 0x000fe400000000ff */
[----:B------:R-:W-:Y:S02]  /*1fbf0*/  LOP3.LUT R40, R31, 0xff0000, RZ, 0xc0, !PT ;  /* 0x00ff00001f287812 */ /* 0x000fe400078ec0ff */
[C-C-:B------:R-:W-:Y:S02]  /*1fc00*/  SHF.R.W.U32 R31, R26.reuse, 0x6, R26.reuse ;  /* 0x000000061a1f7819 */ /* 0x140fe40000001e1a */
[C-C-:B------:R-:W-:Y:S02]  /*1fc10*/  SHF.R.W.U32 R44, R26.reuse, 0xb, R26.reuse ;  /* 0x0000000b1a2c7819 */ /* 0x140fe40000001e1a */
[----:B------:R-:W-:Y:S01]  /*1fc20*/  SHF.R.W.U32 R45, R26, 0x19, R26 ;  /* 0x000000191a2d7819 */ /* 0x000fe20000001e1a */
[----:B------:R-:W-:Y:S01]  /*1fc30*/  IMAD R40, R11, 0x1000000, R40 ;  /* 0x010000000b287824 */ /* 0x000fe200078e0228 */
[----:B------:R-:W-:-:S02]  /*1fc40*/  PRMT R11, R34, 0x7772, RZ ;  /* 0x00007772220b7816 */ /* 0x000fc400000000ff */
[----:B------:R-:W-:Y:S02]  /*1fc50*/  LOP3.LUT R46, R45, R44, R31, 0x96, !PT ;  /* 0x0000002c2d2e7212 */ /* 0x000fe400078e961f */
[C-C-:B------:R-:W-:Y:S02]  /*1fc60*/  SHF.R.W.U32 R31, R27.reuse, 0x2, R27.reuse ;  /* 0x000000021b1f7819 */ /* 0x140fe40000001e1b */
[C-C-:B------:R-:W-:Y:S02]  /*1fc70*/  SHF.R.W.U32 R44, R27.reuse, 0xd, R27.reuse ;  /* 0x0000000d1b2c7819 */ /* 0x140fe40000001e1b */
[--C-:B------:R-:W-:Y:S02]  /*1fc80*/  SHF.R.W.U32 R45, R27, 0x16, R27.reuse ;  /* 0x000000161b2d7819 */ /* 0x100fe40000001e1b */
[----:B------:R-:W-:Y:S02]  /*1fc90*/  LOP3.LUT R20, R30, R20, R27, 0xe8, !PT ;  /* 0x000000141e147212 */ /* 0x000fe400078ee81b */
[----:B------:R-:W-:Y:S01]  /*1fca0*/  LOP3.LUT R31, R45, R44, R31, 0x96, !PT ;  /* 0x0000002c2d1f7212 */ /* 0x000fe200078e961f */
[----:B------:R-:W-:Y:S01]  /*1fcb0*/  IMAD.SHL.U32 R11, R11, 0x100, RZ ;  /* 0x000001000b0b7824 */ /* 0x000fe200078e00ff */
[----:B------:R-:W-:-:S02]  /*1fcc0*/  PRMT R34, R34, 0x7773, RZ ;  /* 0x0000777322227816 */ /* 0x000fc400000000ff */
[----:B------:R-:W-:Y:S02]  /*1fcd0*/  LOP3.LUT R47, R28, R26, R29, 0xb8, !PT ;  /* 0x0000001a1c2f7212 */ /* 0x000fe400078eb81d */
[----:B------:R-:W-:Y:S02]  /*1fce0*/  IADD3 R45, PT, PT, R31, R12, R20 ;  /* 0x0000000c1f2d7210 */ /* 0x000fe40007ffe014 */
[----:B------:R-:W-:Y:S02]  /*1fcf0*/  PRMT R20, R35, 0x7771, RZ ;  /* 0x0000777123147816 */ /* 0x000fe400000000ff */
[----:B------:R-:W-:Y:S02]  /*1fd00*/  LOP3.LUT R11, R34, R40, R11, 0xfe, !PT ;  /* 0x00000028220b7212 */ /* 0x000fe400078efe0b */
[----:B------:R-:W-:Y:S01]  /*1fd10*/  IADD3 R46, PT, PT, R46, R47, R23 ;  /* 0x0000002f2e2e7210 */ /* 0x000fe20007ffe017 */
[----:B------:R-:W-:-:S03]  /*1fd20*/  IMAD.U32 R31, R20, 0x10000, RZ ;  /* 0x00010000141f7824 */ /* 0x000fc600078e00ff */
[----:B------:R-:W-:Y:S02]  /*1fd30*/  IADD3 R12, PT, PT, R11, UR40, R46 ;  /* 0x000000280b0c7c10 */ /* 0x000fe4000fffe02e */
[----:B------:R-:W-:Y:S02]  /*1fd40*/  PRMT R20, R35, 0x7770, RZ ;  /* 0x0000777023147816 */ /* 0x000fe400000000ff */
[----:B------:R-:W-:Y:S01]  /*1fd50*/  LOP3.LUT R31, R31, 0xff0000, RZ, 0xc0, !PT ;  /* 0x00ff00001f1f7812 */ /* 0x000fe200078ec0ff */
[----:B------:R-:W-:Y:S01]  /*1fd60*/  IMAD.IADD R23, R45, 0x1, R12 ;  /* 0x000000012d177824 */ /* 0x000fe200078e020c */
[----:B0-----:R-:W-:-:S03]  /*1fd70*/  R2UR UR7, R43 ;  /* 0x000000002b0772ca */ /* 0x001fc600000e0000 */
[----:B------:R-:W-:Y:S01]  /*1fd80*/  IMAD R31, R20, 0x1000000, R31 ;  /* 0x01000000141f7824 */ /* 0x000fe200078e021f */
[C-C-:B------:R-:W-:Y:S02]  /*1fd90*/  SHF.R.W.U32 R34, R23.reuse, 0x6, R23.reuse ;  /* 0x0000000617227819 */ /* 0x140fe40000001e17 */
[C-C-:B------:R-:W-:Y:S02]  /*1fda0*/  SHF.R.W.U32 R47, R23.reuse, 0xb, R23.reuse ;  /* 0x0000000b172f7819 */ /* 0x140fe40000001e17 */
[----:B------:R-:W-:Y:S02]  /*1fdb0*/  SHF.R.W.U32 R40, R23, 0x19, R23 ;  /* 0x0000001917287819 */ /* 0x000fe40000001e17 */
[----:B------:R-:W-:Y:S02]  /*1fdc0*/  PRMT R20, R35, 0x7772, RZ ;  /* 0x0000777223147816 */ /* 0x000fe400000000ff */
[----:B------:R-:W-:Y:S02]  /*1fdd0*/  LOP3.LUT R47, R40, R47, R34, 0x96, !PT ;  /* 0x0000002f282f7212 */ /* 0x000fe400078e9622 */
[----:B------:R-:W-:Y:S01]  /*1fde0*/  R2UR UR6, R42 ;  /* 0x000000002a0672ca */ /* 0x000fe200000e0000 */
[----:B------:R-:W-:Y:S01]  /*1fdf0*/  IMAD.SHL.U32 R20, R20, 0x100, RZ ;  /* 0x0000010014147824 */ /* 0x000fe200078e00ff */
[----:B------:R-:W-:-:S02]  /*1fe00*/  SHF.R.W.U32 R34, R45, 0x2, R45 ;  /* 0x000000022d227819 */ /* 0x000fc40000001e2d */
[C-C-:B------:R-:W-:Y:S02]  /*1fe10*/  SHF.R.W.U32 R43, R45.reuse, 0xd, R45.reuse ;  /* 0x0000000d2d2b7819 */ /* 0x140fe40000001e2d */
[--C-:B------:R-:W-:Y:S02]  /*1fe20*/  SHF.R.W.U32 R40, R45, 0x16, R45.reuse ;  /* 0x000000162d287819 */ /* 0x100fe40000001e2d */
[----:B------:R-:W-:Y:S02]  /*1fe30*/  PRMT R35, R35, 0x7773, RZ ;  /* 0x0000777323237816 */ /* 0x000fe400000000ff */
[----:B------:R-:W-:Y:S02]  /*1fe40*/  LOP3.LUT R42, R29, R23, R26, 0xb8, !PT ;  /* 0x000000171d2a7212 */ /* 0x000fe400078eb81a */
[----:B------:R-:W-:Y:S02]  /*1fe50*/  LOP3.LUT R43, R40, R43, R34, 0x96, !PT ;  /* 0x0000002b282b7212 */ /* 0x000fe400078e9622 */
[----:B------:R-:W-:-:S02]  /*1fe60*/  LOP3.LUT R30, R27, R30, R45, 0xe8, !PT ;  /* 0x0000001e1b1e7212 */ /* 0x000fc400078ee82d */
[----:B------:R-:W-:Y:S02]  /*1fe70*/  LOP3.LUT R20, R35, R31, R20, 0xfe, !PT ;  /* 0x0000001f23147212 */ /* 0x000fe400078efe14 */
[----:B------:R-:W-:Y:S01]  /*1fe80*/  IADD3 R47, PT, PT, R47, R42, R28 ;  /* 0x0000002a2f2f7210 */ /* 0x000fe20007ffe01c */
[----:B------:R-:W-:Y:S01]  /*1fe90*/  USHF.R.U32.HI UR9, URZ, 0x10, UR7 ;  /* 0x00000010ff097899 */ /* 0x000fe20008011607 */
[----:B------:R-:W-:Y:S02]  /*1fea0*/  IADD3 R43, PT, PT, R43, R22, R30 ;  /* 0x000000162b2b7210 */ /* 0x000fe40007ffe01e */
[----:B------:R-:W-:Y:S01]  /*1feb0*/  IADD3 R22, PT, PT, R20, UR41, R47 ;  /* 0x0000002914167c10 */ /* 0x000fe2000fffe02f */
[----:B------:R-:W-:Y:S02]  /*1fec0*/  USHF.R.U32.HI UR14, URZ, 0x8, UR7 ;  /* 0x00000008ff0e7899 */ /* 0x000fe40008011607 */
[----:B------:R-:W-:Y:S02]  /*1fed0*/  USHF.L.U32 UR13, UR9, 0x10, URZ ;  /* 0x00000010090d7899 */ /* 0x000fe400080006ff */
[----:B------:R-:W-:Y:S01]  /*1fee0*/  IMAD.IADD R31, R43, 0x1, R22 ;  /* 0x000000012b1f7824 */ /* 0x000fe200078e0216 */
[----:B------:R-:W-:-:S02]  /*1fef0*/  USHF.L.U32 UR15, UR14, 0x8, URZ ;  /* 0x000000080e0f7899 */ /* 0x000fc400080006ff */
[----:B------:R-:W-:Y:S02]  /*1ff00*/  USHF.R.U32.HI UR12, URZ, 0x18, UR7 ;  /* 0x00000018ff0c7899 */ /* 0x000fe40008011607 */
[----:B------:R-:W-:Y:S01]  /*1ff10*/  ULOP3.LUT UR13, UR13, 0xff0000, URZ, 0xc0, !UPT ;  /* 0x00ff00000d0d7892 */ /* 0x000fe2000f8ec0ff */
[C-C-:B------:R-:W-:Y:S01]  /*1ff20*/  SHF.R.W.U32 R28, R31.reuse, 0x6, R31.reuse ;  /* 0x000000061f1c7819 */ /* 0x140fe20000001e1f */
[----:B------:R-:W-:Y:S01]  /*1ff30*/  ULOP3.LUT UR36, UR15, 0xff00, URZ, 0xc0, !UPT ;  /* 0x0000ff000f247892 */ /* 0x000fe2000f8ec0ff */
[C-C-:B------:R-:W-:Y:S01]  /*1ff40*/  SHF.R.W.U32 R35, R31.reuse, 0xb, R31.reuse ;  /* 0x0000000b1f237819 */ /* 0x140fe20000001e1f */
[----:B------:R-:W-:Y:S01]  /*1ff50*/  ULEA UR15, UR12, UR13, 0x18 ;  /* 0x0000000d0c0f7291 */ /* 0x000fe2000f8ec0ff */
[----:B------:R-:W-:Y:S02]  /*1ff60*/  SHF.R.W.U32 R30, R31, 0x19, R31 ;  /* 0x000000191f1e7819 */ /* 0x000fe40000001e1f */
[----:B------:R-:W-:Y:S01]  /*1ff70*/  LOP3.LUT R40, R26, R31, R23, 0xb8, !PT ;  /* 0x0000001f1a287212 */ /* 0x000fe200078eb817 */
[----:B------:R-:W-:Y:S01]  /*1ff80*/  UIADD3 UR36, UPT, UPT, UR15, UR36, URZ ;  /* 0x000000240f247290 */ /* 0x000fe2000fffe0ff */
[----:B------:R-:W-:-:S02]  /*1ff90*/  LOP3.LUT R34, R30, R35, R28, 0x96, !PT ;  /* 0x000000231e227212 */ /* 0x000fc400078e961c */
[C-C-:B------:R-:W-:Y:S02]  /*1ffa0*/  SHF.R.W.U32 R28, R43.reuse, 0x2, R43.reuse ;  /* 0x000000022b1c7819 */ /* 0x140fe40000001e2b */
[C-C-:B------:R-:W-:Y:S02]  /*1ffb0*/  SHF.R.W.U32 R35, R43.reuse, 0xd, R43.reuse ;  /* 0x0000000d2b237819 */ /* 0x140fe40000001e2b */
[----:B------:R-:W-:Y:S01]  /*1ffc0*/  SHF.R.W.U32 R30, R43, 0x16, R43 ;  /* 0x000000162b1e7819 */ /* 0x000fe20000001e2b */
[----:B------:R-:W-:Y:S01]  /*1ffd0*/  ULOP3.LUT UR45, UR36, 0xff, UR7, 0xf8, !UPT ;  /* 0x000000ff242d7892 */ /* 0x000fe2000f8ef807 */
[----:B------:R-:W-:Y:S02]  /*1ffe0*/  IADD3 R29, PT, PT, R34, R40, R29 ;  /* 0x00000028221d7210 */ /* 0x000fe40007ffe01d */
[----:B------:R-:W-:Y:S01]  /*1fff0*/  LOP3.LUT R28, R30, R35, R28, 0x96, !PT ;  /* 0x000000231e1c7212 */ /* 0x000fe200078e961c */
[----:B------:R-:W-:Y:S01]  /*20000*/  IMAD.U32 R30, RZ, RZ, UR42 ;  /* 0x0000002aff1e7e24 */ /* 0x000fe2000f8e00ff */
[----:B------:R-:W-:Y:S01]  /*20010*/  USHF.R.U64 UR13, UR6, 0x10, UR7 ;  /* 0x00000010060d7899 */ /* 0x000fe20008001207 */
[----:B------:R-:W-:Y:S01]  /*20020*/  LOP3.LUT R34, R45, R27, R43, 0xe8, !PT ;  /* 0x0000001b2d227212 */ /* 0x000fe200078ee82b */
[----:B------:R-:W-:-:S02]  /*20030*/  USHF.R.U64 UR15, UR6, 0x8, UR7 ;  /* 0x00000008060f7899 */ /* 0x000fc40008001207 */
[----:B------:R-:W-:Y:S01]  /*20040*/  USHF.L.U32 UR37, UR13, 0x10, URZ ;  /* 0x000000100d257899 */ /* 0x000fe200080006ff */
[----:B------:R-:W-:Y:S02]  /*20050*/  IADD3 R34, PT, PT, R28, R25, R34 ;  /* 0x000000191c227210 */ /* 0x000fe40007ffe022 */
[----:B------:R-:W-:Y:S01]  /*20060*/  IADD3 R29, PT, PT, R30, UR45, R29 ;  /* 0x0000002d1e1d7c10 */ /* 0x000fe2000fffe01d */
[----:B------:R-:W-:Y:S02]  /*20070*/  USHF.R.U64 UR8, UR6, 0x18, UR7 ;  /* 0x0000001806087899 */ /* 0x000fe40008001207 */
[----:B------:R-:W-:Y:S02]  /*20080*/  USHF.L.U32 UR40, UR15, 0x8, URZ ;  /* 0x000000080f287899 */ /* 0x000fe400080006ff */
[----:B------:R-:W-:Y:S01]  /*20090*/  ULOP3.LUT UR37, UR37, 0xff0000, URZ, 0xc0, !UPT ;  /* 0x00ff000025257892 */ /* 0x000fe2000f8ec0ff */
[C---:B------:R-:W-:Y:S01]  /*200a0*/  IMAD.IADD R30, R34.reuse, 0x1, R29 ;  /* 0x00000001221e7824 */ /* 0x040fe200078e021d */
[----:B------:R-:W-:Y:S01]  /*200b0*/  ULOP3.LUT UR40, UR40, 0xff00, URZ, 0xc0, !UPT ;  /* 0x0000ff0028287892 */ /* 0x000fe2000f8ec0ff */
[C-C-:B------:R-:W-:Y:S01]  /*200c0*/  SHF.R.W.U32 R25, R34.reuse, 0x2, R34.reuse ;  /* 0x0000000222197819 */ /* 0x140fe20000001e22 */
[----:B------:R-:W-:Y:S01]  /*200d0*/  ULEA UR37, UR8, UR37, 0x18 ;  /* 0x0000002508257291 */ /* 0x000fe2000f8ec0ff */
[----:B------:R-:W-:-:S02]  /*200e0*/  SHF.R.W.U32 R28, R34, 0xd, R34 ;  /* 0x0000000d221c7819 */ /* 0x000fc40000001e22 */
[----:B------:R-:W-:Y:S02]  /*200f0*/  SHF.R.W.U32 R27, R34, 0x16, R34 ;  /* 0x00000016221b7819 */ /* 0x000fe40000001e22 */
[C-C-:B------:R-:W-:Y:S02]  /*20100*/  SHF.R.W.U32 R35, R30.reuse, 0x6, R30.reuse ;  /* 0x000000061e237819 */ /* 0x140fe40000001e1e */
[C-C-:B------:R-:W-:Y:S02]  /*20110*/  SHF.R.W.U32 R40, R30.reuse, 0xb, R30.reuse ;  /* 0x0000000b1e287819 */ /* 0x140fe40000001e1e */
[----:B------:R-:W-:Y:S01]  /*20120*/  SHF.R.W.U32 R42, R30, 0x19, R30 ;  /* 0x000000191e2a7819 */ /* 0x000fe20000001e1e */
[----:B------:R-:W-:Y:S01]  /*20130*/  UIADD3 UR37, UPT, UPT, UR37, UR40, URZ ;  /* 0x0000002825257290 */ /* 0x000fe2000fffe0ff */
[----:B------:R-:W-:Y:S02]  /*20140*/  LOP3.LUT R28, R27, R28, R25, 0x96, !PT ;  /* 0x0000001c1b1c7212 */ /* 0x000fe400078e9619 */
[----:B------:R-:W-:-:S02]  /*20150*/  LOP3.LUT R35, R42, R40, R35, 0x96, !PT ;  /* 0x000000282a237212 */ /* 0x000fc400078e9623 */
[----:B------:R-:W-:Y:S01]  /*20160*/  LOP3.LUT R25, R23, R30, R31, 0xb8, !PT ;  /* 0x0000001e17197212 */ /* 0x000fe200078eb81f */
[----:B------:R-:W-:Y:S01]  /*20170*/  ULOP3.LUT UR46, UR37, 0xff, UR6, 0xf8, !UPT ;  /* 0x000000ff252e7892 */ /* 0x000fe2000f8ef806 */
[----:B------:R-:W-:Y:S01]  /*20180*/  IMAD.U32 R42, RZ, RZ, UR43 ;  /* 0x0000002bff2a7e24 */ /* 0x000fe2000f8e00ff */
[----:B------:R-:W-:Y:S02]  /*20190*/  LOP3.LUT R40, R43, R45, R34, 0xe8, !PT ;  /* 0x0000002d2b287212 */ /* 0x000fe400078ee822 */
[----:B------:R-:W-:Y:S02]  /*201a0*/  IADD3 R25, PT, PT, R35, R25, R26 ;  /* 0x0000001923197210 */ /* 0x000fe40007ffe01a */
[----:B------:R-:W-:Y:S02]  /*201b0*/  IADD3 R40, PT, PT, R28, R13, R40 ;  /* 0x0000000d1c287210 */ /* 0x000fe40007ffe028 */
[----:B------:R-:W-:Y:S01]  /*201c0*/  IADD3 R25, PT, PT, R42, UR46, R25 ;  /* 0x0000002e2a197c10 */ /* 0x000fe2000fffe019 */
[----:B------:R-:W-:-:S02]  /*201d0*/  USHF.R.U32.HI UR41, URZ, 0xa, UR36 ;  /* 0x0000000aff297899 */ /* 0x000fc40008011624 */
[----:B------:R-:W-:Y:S02]  /*201e0*/  USHF.R.W.U32 UR36, UR45, 0x11, UR45 ;  /* 0x000000112d247899 */ /* 0x000fe40008001e2d */
[----:B------:R-:W-:Y:S01]  /*201f0*/  USHF.R.W.U32 UR40, UR45, 0x13, UR45 ;  /* 0x000000132d287899 */ /* 0x000fe20008001e2d */
[----:B------:R-:W-:Y:S01]  /*20200*/  IMAD.IADD R28, R40, 0x1, R25 ;  /* 0x00000001281c7824 */ /* 0x000fe200078e0219 */
[C-C-:B------:R-:W-:Y:S02]  /*20210*/  SHF.R.W.U32 R13, R37.reuse, 0x7, R37.reuse ;  /* 0x00000007250d7819 */ /* 0x140fe40000001e25 */
[----:B------:R-:W-:Y:S01]  /*20220*/  ULOP3.LUT UR36, UR40, UR41, UR36, 0x96, !UPT ;  /* 0x0000002928247292 */ /* 0x000fe2000f8e9624 */
[--C-:B------:R-:W-:Y:S02]  /*20230*/  SHF.R.W.U32 R26, R37, 0x12, R37.reuse ;  /* 0x00000012251a7819 */ /* 0x100fe40000001e25 */
[----:B------:R-:W-:Y:S02]  /*20240*/  SHF.R.U32.HI R27, RZ, 0x3, R37 ;  /* 0x00000003ff1b7819 */ /* 0x000fe40000011625 */
[----:B------:R-:W-:-:S02]  /*20250*/  SHF.R.W.U32 R42, R28, 0x6, R28 ;  /* 0x000000061c2a7819 */ /* 0x000fc40000001e1c */
[C-C-:B------:R-:W-:Y:S02]  /*20260*/  SHF.R.W.U32 R45, R28.reuse, 0xb, R28.reuse ;  /* 0x0000000b1c2d7819 */ /* 0x140fe40000001e1c */
[----:B------:R-:W-:Y:S02]  /*20270*/  SHF.R.W.U32 R44, R28, 0x19, R28 ;  /* 0x000000191c2c7819 */ /* 0x000fe40000001e1c */
[----:B------:R-:W-:Y:S02]  /*20280*/  LOP3.LUT R13, R26, R27, R13, 0x96, !PT ;  /* 0x0000001b1a0d7212 */ /* 0x000fe400078e960d */
[----:B------:R-:W-:Y:S02]  /*20290*/  IADD3 R36, PT, PT, R36, UR36, R9 ;  /* 0x0000002424247c10 */ /* 0x000fe4000fffe009 */
[C-C-:B------:R-:W-:Y:S02]  /*202a0*/  SHF.R.W.U32 R26, R40.reuse, 0x2, R40.reuse ;  /* 0x00000002281a7819 */ /* 0x140fe40000001e28 */
[----:B------:R-:W-:-:S02]  /*202b0*/  SHF.R.W.U32 R27, R40, 0xd, R40 ;  /* 0x0000000d281b7819 */ /* 0x000fc40000001e28 */
[----:B------:R-:W-:Y:S02]  /*202c0*/  SHF.R.W.U32 R35, R40, 0x16, R40 ;  /* 0x0000001628237819 */ /* 0x000fe40000001e28 */
[----:B------:R-:W-:Y:S02]  /*202d0*/  LOP3.LUT R42, R44, R45, R42, 0x96, !PT ;  /* 0x0000002d2c2a7212 */ /* 0x000fe400078e962a */
[----:B------:R-:W-:Y:S01]  /*202e0*/  LOP3.LUT R44, R31, R28, R30, 0xb8, !PT ;  /* 0x0000001c1f2c7212 */ /* 0x000fe200078eb81e */
[----:B------:R-:W-:Y:S01]  /*202f0*/  IMAD.IADD R13, R13, 0x1, R36 ;  /* 0x000000010d0d7824 */ /* 0x000fe200078e0224 */
[----:B------:R-:W-:Y:S01]  /*20300*/  LOP3.LUT R27, R35, R27, R26, 0x96, !PT ;  /* 0x0000001b231b7212 */ /* 0x000fe200078e961a */
[----:B------:R-:W-:Y:S01]  /*20310*/  USHF.R.U32.HI UR40, URZ, 0xa, UR37 ;  /* 0x0000000aff287899 */ /* 0x000fe20008011625 */
[----:B------:R-:W-:Y:S01]  /*20320*/  LOP3.LUT R43, R34, R43, R40, 0xe8, !PT ;  /* 0x0000002b222b7212 */ /* 0x000fe200078ee828 */
[----:B------:R-:W-:Y:S01]  /*20330*/  USHF.R.W.U32 UR37, UR46, 0x13, UR46 ;  /* 0x000000132e257899 */ /* 0x000fe20008001e2e */
[----:B------:R-:W-:-:S02]  /*20340*/  IADD3 R26, PT, PT, R42, R44, R23 ;  /* 0x0000002c2a1a7210 */ /* 0x000fc40007ffe017 */
[----:B------:R-:W-:Y:S02]  /*20350*/  IADD3 R23, PT, PT, R27, R12, R43 ;  /* 0x0000000c1b177210 */ /* 0x000fe40007ffe02b */
[----:B------:R-:W-:Y:S01]  /*20360*/  IADD3 R26, PT, PT, R13, UR44, R26 ;  /* 0x0000002c0d1a7c10 */ /* 0x000fe2000fffe01a */
[----:B------:R-:W-:-:S04]  /*20370*/  USHF.R.W.U32 UR36, UR46, 0x11, UR46 ;  /* 0x000000112e247899 */ /* 0x000fc80008001e2e */
[----:B------:R-:W-:Y:S01]  /*20380*/  IMAD.IADD R27, R23, 0x1, R26 ;  /* 0x00000001171b7824 */ /* 0x000fe200078e021a */
[----:B------:R-:W-:Y:S01]  /*20390*/  ULOP3.LUT UR36, UR37, UR40, UR36, 0x96, !UPT ;  /* 0x0000002825247292 */ /* 0x000fe2000f8e9624 */
[----:B------:R-:W0:Y:S01]  /*203a0*/  LDCU UR37, c[0x3][0x44] ;  /* 0x00c00880ff2577ac */ /* 0x000e220008000800 */
[C-C-:B------:R-:W-:Y:S02]  /*203b0*/  SHF.R.W.U32 R12, R39.reuse, 0x7, R39.reuse ;  /* 0x00000007270c7819 */ /* 0x140fe40000001e27 */
[--C-:B------:R-:W-:Y:S01]  /*203c0*/  SHF.R.W.U32 R35, R39, 0x12, R39.reuse ;  /* 0x0000001227237819 */ /* 0x100fe20000001e27 */
[----:B------:R-:W1:Y:S01]  /*203d0*/  LDCU.128 UR40, c[0x3][0x50] ;  /* 0x00c00a00ff2877ac */ /* 0x000e620008000c00 */
[----:B------:R-:W-:Y:S02]  /*203e0*/  SHF.R.U32.HI R36, RZ, 0x3, R39 ;  /* 0x00000003ff247819 */ /* 0x000fe40000011627 */
[C-C-:B------:R-:W-:Y:S02]  /*203f0*/  SHF.R.W.U32 R42, R27.reuse, 0x6, R27.reuse ;  /* 0x000000061b2a7819 */ /* 0x140fe40000001e1b */
[----:B------:R-:W-:-:S02]  /*20400*/  SHF.R.W.U32 R43, R27, 0xb, R27 ;  /* 0x0000000b1b2b7819 */ /* 0x000fc40000001e1b */
[----:B------:R-:W-:Y:S02]  /*20410*/  SHF.R.W.U32 R44, R27, 0x19, R27 ;  /* 0x000000191b2c7819 */ /* 0x000fe40000001e1b */
[----:B------:R-:W-:Y:S02]  /*20420*/  LOP3.LUT R12, R35, R36, R12, 0x96, !PT ;  /* 0x00000024230c7212 */ /* 0x000fe400078e960c */
[----:B------:R-:W-:Y:S02]  /*20430*/  LOP3.LUT R44, R44, R43, R42, 0x96, !PT ;  /* 0x0000002b2c2c7212 */ /* 0x000fe400078e962a */
[----:B------:R-:W-:Y:S02]  /*20440*/  IADD3 R37, PT, PT, R37, UR36, R8 ;  /* 0x0000002425257c10 */ /* 0x000fe4000fffe008 */
[C-C-:B------:R-:W-:Y:S02]  /*20450*/  SHF.R.W.U32 R35, R23.reuse, 0x2, R23.reuse ;  /* 0x0000000217237819 */ /* 0x140fe40000001e17 */
[----:B------:R-:W-:-:S02]  /*20460*/  SHF.R.W.U32 R36, R23, 0xd, R23 ;  /* 0x0000000d17247819 */ /* 0x000fc40000001e17 */
[----:B------:R-:W-:Y:S02]  /*20470*/  SHF.R.W.U32 R42, R23, 0x16, R23 ;  /* 0x00000016172a7819 */ /* 0x000fe40000001e17 */
[----:B------:R-:W-:Y:S01]  /*20480*/  LOP3.LUT R45, R30, R27, R28, 0xb8, !PT ;  /* 0x0000001b1e2d7212 */ /* 0x000fe200078eb81c */
[----:B------:R-:W-:Y:S01]  /*20490*/  IMAD.IADD R12, R12, 0x1, R37 ;  /* 0x000000010c0c7824 */ /* 0x000fe200078e0225 */
[----:B------:R-:W-:Y:S02]  /*204a0*/  LOP3.LUT R43, R42, R36, R35, 0x96, !PT ;  /* 0x000000242a2b7212 */ /* 0x000fe400078e9623 */
[----:B------:R-:W-:Y:S02]  /*204b0*/  IADD3 R45, PT, PT, R44, R45, R31 ;  /* 0x0000002d2c2d7210 */ /* 0x000fe40007ffe01f */
[C-C-:B------:R-:W-:Y:S02]  /*204c0*/  SHF.R.W.U32 R31, R13.reuse, 0x11, R13.reuse ;  /* 0x000000110d1f7819 */ /* 0x140fe40000001e0d */
[----:B------:R-:W-:-:S02]  /*204d0*/  SHF.R.W.U32 R36, R13, 0x13, R13 ;  /* 0x000000130d247819 */ /* 0x000fc40000001e0d */
[----:B------:R-:W-:Y:S02]  /*204e0*/  SHF.R.U32.HI R35, RZ, 0xa, R13 ;  /* 0x0000000aff237819 */ /* 0x000fe4000001160d */
[----:B------:R-:W-:Y:S02]  /*204f0*/  LOP3.LUT R44, R40, R34, R23, 0xe8, !PT ;  /* 0x00000022282c7212 */ /* 0x000fe400078ee817 */
[----:B------:R-:W-:Y:S02]  /*20500*/  LOP3.LUT R35, R36, R35, R31, 0x96, !PT ;  /* 0x0000002324237212 */ /* 0x000fe400078e961f */
[C-C-:B------:R-:W-:Y:S02]  /*20510*/  SHF.R.W.U32 R37, R38.reuse, 0x7, R38.reuse ;  /* 0x0000000726257819 */ /* 0x140fe40000001e26 */
[--C-:B------:R-:W-:Y:S02]  /*20520*/  SHF.R.W.U32 R34, R38, 0x12, R38.reuse ;  /* 0x0000001226227819 */ /* 0x100fe40000001e26 */
[----:B------:R-:W-:-:S02]  /*20530*/  SHF.R.U32.HI R42, RZ, 0x3, R38 ;  /* 0x00000003ff2a7819 */ /* 0x000fc40000011626 */
[----:B------:R-:W-:Y:S02]  /*20540*/  IADD3 R36, PT, PT, R43, R22, R44 ;  /* 0x000000162b247210 */ /* 0x000fe40007ffe02c */
[----:B0-----:R-:W-:Y:S01]  /*20550*/  IADD3 R31, PT, PT, R12, UR37, R45 ;  /* 0x000000250c1f7c10 */ /* 0x001fe2000fffe02d */
[----:B------:R-:W0:Y:S01]  /*20560*/  LDCU.64 UR36, c[0x3][0x48] ;  /* 0x00c00900ff2477ac */ /* 0x000e220008000a00 */
[----:B------:R-:W-:-:S03]  /*20570*/  LOP3.LUT R22, R34, R42, R37, 0x96, !PT ;  /* 0x0000002a22167212 */ /* 0x000fc600078e9625 */
[C---:B------:R-:W-:Y:S01]  /*20580*/  IMAD.IADD R34, R36.reuse, 0x1, R31 ;  /* 0x0000000124227824 */ /* 0x040fe200078e021f */
[----:B------:R-:W-:Y:S02]  /*20590*/  IADD3 R35, PT, PT, R39, R35, R10 ;  /* 0x0000002327237210 */ /* 0x000fe40007ffe00a */
[C-C-:B------:R-:W-:Y:S02]  /*205a0*/  SHF.R.W.U32 R37, R36.reuse, 0x2, R36.reuse ;  /* 0x0000000224257819 */ /* 0x140fe40000001e24 */
[C-C-:B------:R-:W-:Y:S02]  /*205b0*/  SHF.R.W.U32 R42, R36.reuse, 0xd, R36.reuse ;  /* 0x0000000d242a7819 */ /* 0x140fe40000001e24 */
[----:B------:R-:W-:Y:S02]  /*205c0*/  SHF.R.W.U32 R39, R36, 0x16, R36 ;  /* 0x0000001624277819 */ /* 0x000fe40000001e24 */
        /* <DEDUP_REMOVED lines=14> */
[----:B0-----:R-:W-:-:S02]  /*206b0*/  IADD3 R29, PT, PT, R22, UR36, R39 ;  /* 0x00000024161d7c10 */ /* 0x001fc4000fffe027 */
        /* <DEDUP_REMOVED lines=21> */
[--C-:B------:R-:W-:Y:S02]  /*20810*/  SHF.R.W.U32 R40, R22, 0x13, R22.reuse ;  /* 0x0000001316287819 */ /* 0x100fe40000001e16 */
[----:B------:R-:W-:Y:S01]  /*20820*/  SHF.R.U32.HI R39, RZ, 0xa, R22 ;  /* 0x0000000aff277819 */ /* 0x000fe20000011616 */
[----:B------:R-:W-:Y:S01]  /*20830*/  IMAD.IADD R30, R38, 0x1, R28 ;  /* 0x00000001261e7824 */ /* 0x000fe200078e021c */
        /* <DEDUP_REMOVED lines=26> */
[----:B-1----:R-:W-:Y:S02]  /*209e0*/  IADD3 R26, PT, PT, R25, UR40, R48 ;  /* 0x00000028191a7c10 */ /* 0x002fe4000fffe030 */
[----:B------:R-:W-:-:S03]  /*209f0*/  LOP3.LUT R27, R36, R39, R27, 0x96, !PT ;  /* 0x00000027241b7212 */ /* 0x000fc600078e961b */
[C---:B------:R-:W-:Y:S01]  /*20a00*/  IMAD.IADD R39, R41.reuse, 0x1, R26 ;  /* 0x0000000129277824 */ /* 0x040fe200078e021a */
[----:B------:R-:W-:Y:S02]  /*20a10*/  IADD3 R24, PT, PT, R24, UR45, R43 ;  /* 0x0000002d18187c10 */ /* 0x000fe4000fffe02b */
        /* <DEDUP_REMOVED lines=26> */
[----:B------:R-:W-:Y:S02]  /*20bc0*/  IADD3 R6, PT, PT, R6, UR46, R27 ;  /* 0x0000002e06067c10 */ /* 0x000fe4000fffe01b */
        /* <DEDUP_REMOVED lines=34> */
[----:B------:R-:W-:Y:S01]  /*20df0*/  IADD3 R30, PT, PT, R4, UR43, R47 ;  /* 0x0000002b041e7c10 */ /* 0x000fe2000fffe02f */
[----:B------:R-:W0:Y:S01]  /*20e00*/  LDCU.128 UR40, c[0x3][0x60] ;  /* 0x00c00c00ff2877ac */ /* 0x000e220008000c00 */
        /* <DEDUP_REMOVED lines=20> */
[----:B------:R-:W-:Y:S02]  /*20f50*/  LOP3.LUT R47, R34, R28, R29, 0xb8, !PT ;  /* 0x0000001c222f7212 */ /* 0x000fe400078eb81d */
[----:B------:R-:W-:Y:S01]  /*20f60*/  LOP3.LUT R42, R41, R42, R6, 0x96, !PT ;  /* 0x0000002a292a7212 */ /* 0x000fe200078e9606 */
[----:B------:R-:W-:Y:S01]  /*20f70*/  IMAD.IADD R6, R40, 0x1, R7 ;  /* 0x0000000128067824 */ /* 0x000fe200078e0207 */
[----:B------:R-:W-:Y:S02]  /*20f80*/  LOP3.LUT R41, R45, R44, R43, 0x96, !PT ;  /* 0x0000002c2d297212 */ /* 0x000fe400078e962b */
[----:B------:R-:W-:-:S02]  /*20f90*/  LOP3.LUT R36, R37, R36, R38, 0xe8, !PT ;  /* 0x0000002425247212 */ /* 0x000fc400078ee826 */
[----:B------:R-:W-:Y:S02]  /*20fa0*/  IADD3 R47, PT, PT, R46, R47, R39 ;  /* 0x0000002f2e2f7210 */ /* 0x000fe40007ffe027 */
[----:B------:R-:W-:Y:S02]  /*20fb0*/  IADD3 R41, PT, PT, R41, R26, R36 ;  /* 0x0000001a29297210 */ /* 0x000fe40007ffe024 */
[C-C-:B------:R-:W-:Y:S02]  /*20fc0*/  SHF.R.W.U32 R7, R8.reuse, 0x7, R8.reuse ;  /* 0x0000000708077819 */ /* 0x140fe40000001e08 */
[--C-:B------:R-:W-:Y:S02]  /*20fd0*/  SHF.R.W.U32 R40, R8, 0x12, R8.reuse ;  /* 0x0000001208287819 */ /* 0x100fe40000001e08 */
[----:B------:R-:W-:Y:S02]  /*20fe0*/  SHF.R.U32.HI R39, RZ, 0x3, R8 ;  /* 0x00000003ff277819 */ /* 0x000fe40000011608 */
[----:B0-----:R-:W-:-:S02]  /*20ff0*/  IADD3 R36, PT, PT, R6, UR40, R47 ;  /* 0x0000002806247c10 */ /* 0x001fc4000fffe02f */
[----:B------:R-:W-:-:S03]  /*21000*/  LOP3.LUT R7, R40, R39, R7, 0x96, !PT ;  /* 0x0000002728077212 */ /* 0x000fc600078e9607 */
[----:B------:R-:W-:Y:S01]  /*21010*/  IMAD.IADD R39, R41, 0x1, R36 ;  /* 0x0000000129277824 */ /* 0x000fe200078e0224 */
[----:B------:R-:W-:Y:S02]  /*21020*/  IADD3 R26, PT, PT, R9, R42, R22 ;  /* 0x0000002a091a7210 */ /* 0x000fe40007ffe016 */
[----:B------:R-:W-:Y:S02]  /*21030*/  SHF.R.W.U32 R9, R41, 0x2, R41 ;  /* 0x0000000229097819 */ /* 0x000fe40000001e29 */
[C-C-:B------:R-:W-:Y:S02]  /*21040*/  SHF.R.W.U32 R43, R39.reuse, 0x6, R39.reuse ;  /* 0x00000006272b7819 */ /* 0x140fe40000001e27 */
[C-C-:B------:R-:W-:Y:S02]  /*21050*/  SHF.R.W.U32 R44, R39.reuse, 0xb, R39.reuse ;  /* 0x0000000b272c7819 */ /* 0x140fe40000001e27 */
[----:B------:R-:W-:Y:S02]  /*21060*/  SHF.R.W.U32 R45, R39, 0x19, R39 ;  /* 0x00000019272d7819 */ /* 0x000fe40000001e27 */
        /* <DEDUP_REMOVED lines=24> */
[C-C-:B------:R-:W-:Y:S02]  /*211f0*/  SHF.R.W.U32 R44, R40.reuse, 0xd, R40.reuse ;  /* 0x0000000d282c7819 */ /* 0x140fe40000001e28 */
[--C-:B------:R-:W-:Y:S02]  /*21200*/  SHF.R.W.U32 R45, R40, 0x16, R40.reuse ;  /* 0x00000016282d7819 */ /* 0x100fe40000001e28 */
        /* <DEDUP_REMOVED lines=31> */
[----:B------:R-:W-:Y:S01]  /*21400*/  IADD3 R30, PT, PT, R9, UR43, R28 ;  /* 0x0000002b091e7c10 */ /* 0x000fe2000fffe01c */
[----:B------:R-:W0:Y:S01]  /*21410*/  LDCU.128 UR40, c[0x3][0x70] ;  /* 0x00c00e00ff2877ac */ /* 0x000e220008000c00 */
[C-C-:B------:R-:W-:Y:S02]  /*21420*/  SHF.R.W.U32 R8, R7.reuse, 0x11, R7.reuse ;  /* 0x0000001107087819 */ /* 0x140fe40000001e07 */
        /* <DEDUP_REMOVED lines=8> */
[----:B------:R-:W-:Y:S02]  /*214b0*/  IADD3 R11, PT, PT, R11, R8, R24 ;  /* 0x000000080b0b7210 */ /* 0x000fe40007ffe018 */
[----:B------:R-:W-:-:S02]  /*214c0*/  SHF.R.W.U32 R8, R38, 0x6, R38 ;  /* 0x0000000626087819 */ /* 0x000fc40000001e26 */
[C-C-:B------:R-:W-:Y:S02]  /*214d0*/  SHF.R.W.U32 R45, R38.reuse, 0xb, R38.reuse ;  /* 0x0000000b262d7819 */ /* 0x140fe40000001e26 */
[----:B------:R-:W-:Y:S02]  /*214e0*/  SHF.R.W.U32 R44, R38, 0x19, R38 ;  /* 0x00000019262c7819 */ /* 0x000fe40000001e26 */
[C-C-:B------:R-:W-:Y:S02]  /*214f0*/  SHF.R.W.U32 R10, R41.reuse, 0x2, R41.reuse ;  /* 0x00000002290a7819 */ /* 0x140fe40000001e29 */
[----:B------:R-:W-:Y:S02]  /*21500*/  LOP3.LUT R44, R44, R45, R8, 0x96, !PT ;  /* 0x0000002d2c2c7212 */ /* 0x000fe400078e9608 */
[C-C-:B------:R-:W-:Y:S02]  /*21510*/  SHF.R.W.U32 R43, R41.reuse, 0xd, R41.reuse ;  /* 0x0000000d292b7819 */ /* 0x140fe40000001e29 */
[----:B------:R-:W-:-:S02]  /*21520*/  SHF.R.W.U32 R42, R41, 0x16, R41 ;  /* 0x00000016292a7819 */ /* 0x000fc40000001e29 */
[----:B------:R-:W-:Y:S01]  /*21530*/  LOP3.LUT R45, R34, R38, R29, 0xb8, !PT ;  /* 0x00000026222d7212 */ /* 0x000fe200078eb81d */
[----:B------:R-:W-:Y:S01]  /*21540*/  IMAD.IADD R8, R28, 0x1, R11 ;  /* 0x000000011c087824 */ /* 0x000fe200078e020b */
[----:B------:R-:W-:Y:S02]  /*21550*/  LOP3.LUT R43, R42, R43, R10, 0x96, !PT ;  /* 0x0000002b2a2b7212 */ /* 0x000fe400078e960a */
[----:B------:R-:W-:Y:S02]  /*21560*/  LOP3.LUT R40, R37, R40, R41, 0xe8, !PT ;  /* 0x0000002825287212 */ /* 0x000fe400078ee829 */
[----:B------:R-:W-:Y:S02]  /*21570*/  IADD3 R45, PT, PT, R44, R45, R39 ;  /* 0x0000002d2c2d7210 */ /* 0x000fe40007ffe027 */
[----:B------:R-:W-:Y:S02]  /*21580*/  IADD3 R39, PT, PT, R43, R36, R40 ;  /* 0x000000242b277210 */ /* 0x000fe40007ffe028 */
[----:B0-----:R-:W-:-:S02]  /*21590*/  IADD3 R28, PT, PT, R8, UR40, R45 ;  /* 0x00000028081c7c10 */ /* 0x001fc4000fffe02d */
[C-C-:B------:R-:W-:Y:S02]  /*215a0*/  SHF.R.W.U32 R10, R9.reuse, 0x11, R9.reuse ;  /* 0x00000011090a7819 */ /* 0x140fe40000001e09 */
[--C-:B------:R-:W-:Y:S01]  /*215b0*/  SHF.R.W.U32 R11, R9, 0x13, R9.reuse ;  /* 0x00000013090b7819 */ /* 0x100fe20000001e09 */
[----:B------:R-:W-:Y:S01]  /*215c0*/  IMAD.IADD R36, R39, 0x1, R28 ;  /* 0x0000000127247824 */ /* 0x000fe200078e021c */
[----:B------:R-:W-:Y:S01]  /*215d0*/  SHF.R.U32.HI R40, RZ, 0xa, R9 ;  /* 0x0000000aff287819 */ /* 0x000fe20000011609 */
[----:B------:R-:W-:Y:S02]  /*215e0*/  USHF.R.W.U32 UR36, UR45, 0x7, UR45 ;  /* 0x000000072d247899 */ /* 0x000fe40008001e2d */
[----:B------:R-:W-:Y:S01]  /*215f0*/  USHF.R.W.U32 UR37, UR45, 0x12, UR45 ;  /* 0x000000122d257899 */ /* 0x000fe20008001e2d */
[C-C-:B------:R-:W-:Y:S01]  /*21600*/  SHF.R.W.U32 R42, R36.reuse, 0x6, R36.reuse ;  /* 0x00000006242a7819 */ /* 0x140fe20000001e24 */
[----:B------:R-:W-:Y:S01]  /*21610*/  USHF.R.U32.HI UR40, URZ, 0x3, UR45 ;  /* 0x00000003ff287899 */ /* 0x000fe2000801162d */
[----:B------:R-:W-:-:S02]  /*21620*/  SHF.R.W.U32 R43, R36, 0xb, R36 ;  /* 0x0000000b242b7819 */ /* 0x000fc40000001e24 */
[----:B------:R-:W-:Y:S02]  /*21630*/  SHF.R.W.U32 R44, R36, 0x19, R36 ;  /* 0x00000019242c7819 */ /* 0x000fe40000001e24 */
[----:B------:R-:W-:Y:S01]  /*21640*/  LOP3.LUT R10, R11, R40, R10, 0x96, !PT ;  /* 0x000000280b0a7212 */ /* 0x000fe200078e960a */
[----:B------:R-:W-:Y:S01]  /*21650*/  ULOP3.LUT UR36, UR37, UR40, UR36, 0x96, !UPT ;  /* 0x0000002825247292 */ /* 0x000fe2000f8e9624 */
[----:B------:R-:W-:Y:S02]  /*21660*/  LOP3.LUT R43, R44, R43, R42, 0x96, !PT ;  /* 0x0000002b2c2b7212 */ /* 0x000fe400078e962a */
[----:B------:R-:W-:Y:S02]  /*21670*/  IADD3 R10, PT, PT, R20, R10, R27 ;  /* 0x0000000a140a7210 */ /* 0x000fe40007ffe01b */
[C-C-:B------:R-:W-:Y:S02]  /*21680*/  SHF.R.W.U32 R11, R39.reuse, 0x2, R39.reuse ;  /* 0x00000002270b7819 */ /* 0x140fe40000001e27 */
[----:B------:R-:W-:-:S02]  /*21690*/  SHF.R.W.U32 R40, R39, 0xd, R39 ;  /* 0x0000000d27287819 */ /* 0x000fc40000001e27 */
[----:B------:R-:W-:Y:S02]  /*216a0*/  SHF.R.W.U32 R42, R39, 0x16, R39 ;  /* 0x00000016272a7819 */ /* 0x000fe40000001e27 */
[----:B------:R-:W-:Y:S01]  /*216b0*/  LOP3.LUT R44, R29, R36, R38, 0xb8, !PT ;  /* 0x000000241d2c7212 */ /* 0x000fe200078eb826 */
[----:B------:R-:W-:Y:S01]  /*216c0*/  VIADD R10, R10, UR36 ;  /* 0x000000240a0a7c36 */ /* 0x000fe20008000000 */
        /* <DEDUP_REMOVED lines=8> */
[----:B------:R-:W-:Y:S01]  /*21750*/  SHF.R.U32.HI R34, RZ, 0xa, R8 ;  /* 0x0000000aff227819 */ /* 0x000fe20000011608 */
[----:B------:R-:W-:Y:S02]  /*21760*/  USHF.R.W.U32 UR36, UR46, 0x7, UR46 ;  /* 0x000000072e247899 */ /* 0x000fe40008001e2e */
[----:B------:R-:W-:Y:S01]  /*21770*/  USHF.R.W.U32 UR37, UR46, 0x12, UR46 ;  /* 0x000000122e257899 */ /* 0x000fe20008001e2e */
[----:B------:R-:W-:Y:S01]  /*21780*/  LOP3.LUT R11, R20, R34, R11, 0x96, !PT ;  /* 0x00000022140b7212 */ /* 0x000fe200078e960b */
[----:B------:R-:W-:Y:S01]  /*21790*/  USHF.R.U32.HI UR40, URZ, 0x3, UR46 ;  /* 0x00000003ff287899 */ /* 0x000fe2000801162e */
[----:B------:R-:W-:-:S02]  /*217a0*/  SHF.R.W.U32 R45, R37, 0x6, R37 ;  /* 0x00000006252d7819 */ /* 0x000fc40000001e25 */
[C-C-:B------:R-:W-:Y:S01]  /*217b0*/  SHF.R.W.U32 R46, R37.reuse, 0xb, R37.reuse ;  /* 0x0000000b252e7819 */ /* 0x140fe20000001e25 */
[----:B------:R-:W-:Y:S01]  /*217c0*/  ULOP3.LUT UR36, UR37, UR40, UR36, 0x96, !UPT ;  /* 0x0000002825247292 */ /* 0x000fe2000f8e9624 */
[----:B------:R-:W-:Y:S02]  /*217d0*/  SHF.R.W.U32 R47, R37, 0x19, R37 ;  /* 0x00000019252f7819 */ /* 0x000fe40000001e25 */
[----:B------:R-:W-:Y:S02]  /*217e0*/  IADD3 R11, PT, PT, R11, UR45, R4 ;  /* 0x0000002d0b0b7c10 */ /* 0x000fe4000fffe004 */
[C-C-:B------:R-:W-:Y:S02]  /*217f0*/  SHF.R.W.U32 R40, R42.reuse, 0x2, R42.reuse ;  /* 0x000000022a287819 */ /* 0x140fe40000001e2a */
[C-C-:B------:R-:W-:Y:S02]  /*21800*/  SHF.R.W.U32 R43, R42.reuse, 0xd, R42.reuse ;  /* 0x0000000d2a2b7819 */ /* 0x140fe40000001e2a */
[----:B------:R-:W-:-:S02]  /*21810*/  SHF.R.W.U32 R44, R42, 0x16, R42 ;  /* 0x000000162a2c7819 */ /* 0x000fc40000001e2a */
[----:B------:R-:W-:Y:S02]  /*21820*/  LOP3.LUT R46, R47, R46, R45, 0x96, !PT ;  /* 0x0000002e2f2e7212 */ /* 0x000fe400078e962d */
[----:B------:R-:W-:Y:S01]  /*21830*/  LOP3.LUT R20, R38, R37, R36, 0xb8, !PT ;  /* 0x0000002526147212 */ /* 0x000fe200078eb824 */
[----:B------:R-:W-:Y:S01]  /*21840*/  VIADD R11, R11, UR36 ;  /* 0x000000240b0b7c36 */ /* 0x000fe20008000000 */
[----:B------:R-:W-:Y:S01]  /*21850*/  LOP3.LUT R40, R44, R43, R40, 0x96, !PT ;  /* 0x0000002b2c287212 */ /* 0x000fe200078e9628 */
[----:B------:R-:W0:Y:S01]  /*21860*/  LDCU.64 UR36, c[0x3][0xa0] ;  /* 0x00c01400ff2477ac */ /* 0x000e220008000a00 */
        /* <DEDUP_REMOVED lines=10> */
[C-C-:B------:R-:W-:Y:S02]  /*21910*/  SHF.R.W.U32 R20, R34.reuse, 0x6, R34.reuse ;  /* 0x0000000622147819 */ /* 0x140fe40000001e22 */
[C-C-:B------:R-:W-:Y:S02]  /*21920*/  SHF.R.W.U32 R47, R34.reuse, 0xb, R34.reuse ;  /* 0x0000000b222f7819 */ /* 0x140fe40000001e22 */
[----:B------:R-:W-:Y:S02]  /*21930*/  SHF.R.W.U32 R46, R34, 0x19, R34 ;  /* 0x00000019222e7819 */ /* 0x000fe40000001e22 */
[--C-:B------:R-:W-:Y:S02]  /*21940*/  SHF.R.W.U32 R44, R13, 0x12, R13.reuse ;  /* 0x000000120d2c7819 */ /* 0x100fe40000001e0d */
[----:B------:R-:W-:Y:S02]  /*21950*/  SHF.R.U32.HI R45, RZ, 0x3, R13 ;  /* 0x00000003ff2d7819 */ /* 0x000fe4000001160d */
[----:B------:R-:W-:-:S02]  /*21960*/  LOP3.LUT R47, R46, R47, R20, 0x96, !PT ;  /* 0x0000002f2e2f7212 */ /* 0x000fc400078e9614 */
[----:B------:R-:W-:Y:S02]  /*21970*/  LOP3.LUT R43, R44, R45, R43, 0x96, !PT ;  /* 0x0000002d2c2b7212 */ /* 0x000fe400078e962b */
[----:B------:R-:W-:Y:S02]  /*21980*/  IADD3 R20, PT, PT, R29, UR46, R6 ;  /* 0x0000002e1d147c10 */ /* 0x000fe4000fffe006 */
        /* <DEDUP_REMOVED lines=9> */
[----:B------:R-:W-:Y:S01]  /*21a20*/  IADD3 R30, PT, PT, R20, UR43, R47 ;  /* 0x0000002b141e7c10 */ /* 0x000fe2000fffe02f */
[----:B------:R-:W1:Y:S01]  /*21a30*/  LDCU.128 UR40, c[0x3][0x80] ;  /* 0x00c01000ff2877ac */ /* 0x000e620008000c00 */
        /* <DEDUP_REMOVED lines=30> */
[----:B-1----:R-:W-:Y:S02]  /*21c20*/  IADD3 R28, PT, PT, R13, UR40, R48 ;  /* 0x000000280d1c7c10 */ /* 0x002fe4000fffe030 */
[----:B------:R-:W-:-:S03]  /*21c30*/  LOP3.LUT R36, R45, R38, R36, 0x96, !PT ;  /* 0x000000262d247212 */ /* 0x000fc600078e9624 */
[----:B------:R-:W-:Y:S01]  /*21c40*/  IMAD.IADD R38, R43, 0x1, R28 ;  /* 0x000000012b267824 */ /* 0x000fe200078e021c */
[----:B------:R-:W-:-:S04]  /*21c50*/  IADD3 R29, PT, PT, R12, R29, R7 ;  /* 0x0000001d0c1d7210 */ /* 0x000fc80007ffe007 */
        /* <DEDUP_REMOVED lines=8> */
[----:B------:R-:W-:Y:S01]  /*21ce0*/  IMAD.IADD R29, R36, 0x1, R29 ;  /* 0x00000001241d7824 */ /* 0x000fe200078e021d */
        /* <DEDUP_REMOVED lines=53> */
[----:B------:R-:W1:Y:S01]  /*22040*/  LDCU.128 UR40, c[0x3][0x90] ;  /* 0x00c01200ff2877ac */ /* 0x000e620008000c00 */
        /* <DEDUP_REMOVED lines=30> */
[----:B-1----:R-:W-:-:S02]  /*22230*/  IADD3 R28, PT, PT, R22, UR40, R49 ;  /* 0x00000028161c7c10 */ /* 0x002fc4000fffe031 */
        /* <DEDUP_REMOVED lines=114> */
[--C-:B------:R-:W-:Y:S02]  /*22960*/  SHF.R.W.U32 R45, R27, 0x13, R27.reuse ;  /* 0x000000131b2d7819 */ /* 0x100fe40000001e1b */
[----:B------:R-:W-:Y:S01]  /*22970*/  SHF.R.U32.HI R40, RZ, 0xa, R27 ;  /* 0x0000000aff287819 */ /* 0x000fe2000001161b */
[----:B------:R-:W-:Y:S01]  /*22980*/  IMAD.IADD R37, R42, 0x1, R36 ;  /* 0x000000012a257824 */ /* 0x000fe200078e0224 */
[----:B------:R-:W-:Y:S02]  /*22990*/  SHF.R.W.U32 R24, R9, 0x7, R9 ;  /* 0x0000000709187819 */ /* 0x000fe40000001e09 */
[----:B------:R-:W-:-:S02]  /*229a0*/  LOP3.LUT R26, R45, R40, R26, 0x96, !PT ;  /* 0x000000282d1a7212 */ /* 0x000fc400078e961a */
        /* <DEDUP_REMOVED lines=16> */
[----:B------:R-:W-:-:S04]  /*22ab0*/  IADD3 R35, PT, PT, R49, R26, R34 ;  /* 0x0000001a31237210 */ /* 0x000fc80007ffe022 */
        /* <DEDUP_REMOVED lines=56> */
[----:B------:R-:W-:-:S03]  /*22e40*/  LOP3.LUT R9, R9, R38, R8, 0x96, !PT ;  /* 0x0000002609097212 */ /* 0x000fc600078e9608 */
[----:B------:R-:W-:Y:S01]  /*22e50*/  IMAD.IADD R38, R43, 0x1, R28 ;  /* 0x000000012b267824 */ /* 0x000fe200078e021c */
[----:B------:R-:W-:-:S04]  /*22e60*/  IADD3 R44, PT, PT, R10, R44, R25 ;  /* 0x0000002c0a2c7210 */ /* 0x000fc80007ffe019 */
[C-C-:B------:R-:W-:Y:S02]  /*22e70*/  SHF.R.W.U32 R42, R38.reuse, 0x6, R38.reuse ;  /* 0x00000006262a7819 */ /* 0x140fe40000001e26 */
[C-C-:B------:R-:W-:Y:S02]  /*22e80*/  SHF.R.W.U32 R49, R38.reuse, 0xb, R38.reuse ;  /* 0x0000000b26317819 */ /* 0x140fe40000001e26 */
[----:B------:R-:W-:Y:S01]  /*22e90*/  SHF.R.W.U32 R46, R38, 0x19, R38 ;  /* 0x00000019262e7819 */ /* 0x000fe20000001e26 */
[----:B------:R-:W-:Y:S01]  /*22ea0*/  IMAD.IADD R9, R9, 0x1, R44 ;  /* 0x0000000109097824 */ /* 0x000fe200078e022c */
        /* <DEDUP_REMOVED lines=14> */
[----:B------:R-:W-:Y:S02]  /*22f90*/  SHF.R.U32.HI R40, RZ, 0x3, R20 ;  /* 0x00000003ff287819 */ /* 0x000fe40000011614 */
[----:B------:R-:W-:-:S02]  /*22fa0*/  LOP3.LUT R8, R45, R10, R8, 0x96, !PT ;  /* 0x0000000a2d087212 */ /* 0x000fc400078e9608 */
[C-C-:B------:R-:W-:Y:S02]  /*22fb0*/  SHF.R.W.U32 R10, R20.reuse, 0x7, R20.reuse ;  /* 0x00000007140a7819 */ /* 0x140fe40000001e14 */
[----:B------:R-:W-:Y:S02]  /*22fc0*/  SHF.R.W.U32 R45, R20, 0x12, R20 ;  /* 0x00000012142d7819 */ /* 0x000fe40000001e14 */
        /* <DEDUP_REMOVED lines=156> */
[----:B------:R-:W-:Y:S02]  /*23990*/  IADD3 R38, PT, PT, R49, R48, R38 ;  /* 0x0000003031267210 */ /* 0x000fe40007ffe026 */
[----:B------:R-:W-:Y:S02]  /*239a0*/  LOP3.LUT R42, R40, R42, R41, 0xe8, !PT ;  /* 0x0000002a282a7212 */ /* 0x000fe400078ee829 */
[C-C-:B------:R-:W-:Y:S02]  /*239b0*/  SHF.R.W.U32 R22, R29.reuse, 0x11, R29.reuse ;  /* 0x000000111d167819 */ /* 0x140fe40000001e1d */
[--C-:B------:R-:W-:Y:S02]  /*239c0*/  SHF.R.W.U32 R43, R29, 0x13, R29.reuse ;  /* 0x000000131d2b7819 */ /* 0x100fe40000001e1d */
[----:B------:R-:W-:Y:S02]  /*239d0*/  SHF.R.U32.HI R44, RZ, 0xa, R29 ;  /* 0x0000000aff2c7819 */ /* 0x000fe4000001161d */
[----:B------:R-:W-:-:S02]  /*239e0*/  IADD3 R42, PT, PT, R45, R28, R42 ;  /* 0x0000001c2d2a7210 */ /* 0x000fc40007ffe02a */
[----:B------:R-:W-:Y:S02]  /*239f0*/  IADD3 R38, PT, PT, R31, UR24, R38 ;  /* 0x000000181f267c10 */ /* 0x000fe4000fffe026 */
[----:B------:R-:W-:Y:S02]  /*23a00*/  LOP3.LUT R22, R43, R44, R22, 0x96, !PT ;  /* 0x0000002c2b167212 */ /* 0x000fe400078e9616 */
[C-C-:B------:R-:W-:Y:S01]  /*23a10*/  SHF.R.W.U32 R12, R25.reuse, 0x7, R25.reuse ;  /* 0x00000007190c7819 */ /* 0x140fe20000001e19 */
[----:B------:R-:W-:Y:S01]  /*23a20*/  IMAD.IADD R28, R42, 0x1, R38 ;  /* 0x000000012a1c7824 */ /* 0x000fe200078e0226 */
[--C-:B------:R-:W-:Y:S02]  /*23a30*/  SHF.R.W.U32 R43, R25, 0x12, R25.reuse ;  /* 0x00000012192b7819 */ /* 0x100fe40000001e19 */
[----:B------:R-:W-:Y:S02]  /*23a40*/  SHF.R.U32.HI R44, RZ, 0x3, R25 ;  /* 0x00000003ff2c7819 */ /* 0x000fe40000011619 */
[----:B------:R-:W-:-:S02]  /*23a50*/  IADD3 R23, PT, PT, R23, R22, R8 ;  /* 0x0000001617177210 */ /* 0x000fc40007ffe008 */
[----:B------:R-:W-:Y:S02]  /*23a60*/  LOP3.LUT R12, R43, R44, R12, 0x96, !PT ;  /* 0x0000002c2b0c7212 */ /* 0x000fe400078e960c */
        /* <DEDUP_REMOVED lines=12> */
[----:B------:R-:W-:Y:S02]  /*23b30*/  IADD3 R45, PT, PT, R45, R36, R40 ;  /* 0x000000242d2d7210 */ /* 0x000fe40007ffe028 */
[----:B------:R-:W-:Y:S02]  /*23b40*/  IADD3 R36, PT, PT, R12, UR25, R37 ;  /* 0x000000190c247c10 */ /* 0x000fe4000fffe025 */
[C-C-:B------:R-:W-:Y:S02]  /*23b50*/  SHF.R.W.U32 R22, R31.reuse, 0x11, R31.reuse ;  /* 0x000000111f167819 */ /* 0x140fe40000001e1f */
[--C-:B------:R-:W-:Y:S02]  /*23b60*/  SHF.R.W.U32 R23, R31, 0x13, R31.reuse ;  /* 0x000000131f177819 */ /* 0x100fe40000001e1f */
[----:B------:R-:W-:Y:S01]  /*23b70*/  SHF.R.U32.HI R43, RZ, 0xa, R31 ;  /* 0x0000000aff2b7819 */ /* 0x000fe2000001161f */
[----:B------:R-:W-:Y:S01]  /*23b80*/  IMAD.IADD R37, R45, 0x1, R36 ;  /* 0x000000012d257824 */ /* 0x000fe200078e0224 */
[----:B------:R-:W-:-:S02]  /*23b90*/  SHF.R.W.U32 R40, R4, 0x12, R4 ;  /* 0x0000001204287819 */ /* 0x000fc40000001e04 */
[----:B------:R-:W-:Y:S02]  /*23ba0*/  LOP3.LUT R22, R23, R43, R22, 0x96, !PT ;  /* 0x0000002b17167212 */ /* 0x000fe400078e9616 */
        /* <DEDUP_REMOVED lines=12> */
[----:B------:R-:W-:Y:S02]  /*23c70*/  LOP3.LUT R49, R50, R49, R48, 0x96, !PT ;  /* 0x0000003132317212 */ /* 0x000fe400078e9630 */
[----:B------:R-:W-:Y:S01]  /*23c80*/  LOP3.LUT R25, R39, R37, R28, 0xb8, !PT ;  /* 0x0000002527197212 */ /* 0x000fe200078eb81c */
[----:B------:R-:W-:Y:S01]  /*23c90*/  IMAD.IADD R22, R23, 0x1, R22 ;  /* 0x0000000117167824 */ /* 0x000fe200078e0216 */
[----:B------:R-:W-:Y:S02]  /*23ca0*/  IADD3 R40, PT, PT, R40, R35, R41 ;  /* 0x0000002328287210 */ /* 0x000fe40007ffe029 */
[----:B------:R-:W-:Y:S02]  /*23cb0*/  IADD3 R35, PT, PT, R49, R25, R34 ;  /* 0x0000001931237210 */ /* 0x000fe40007ffe022 */
[----:B------:R-:W-:-:S02]  /*23cc0*/  SHF.R.W.U32 R23, R12, 0x11, R12 ;  /* 0x000000110c177819 */ /* 0x000fc40000001e0c */
[--C-:B------:R-:W-:Y:S02]  /*23cd0*/  SHF.R.W.U32 R34, R12, 0x13, R12.reuse ;  /* 0x000000130c227819 */ /* 0x100fe40000001e0c */
[----:B------:R-:W-:Y:S02]  /*23ce0*/  SHF.R.U32.HI R25, RZ, 0xa, R12 ;  /* 0x0000000aff197819 */ /* 0x000fe4000001160c */
[C-C-:B------:R-:W-:Y:S02]  /*23cf0*/  SHF.R.W.U32 R41, R40.reuse, 0x2, R40.reuse ;  /* 0x0000000228297819 */ /* 0x140fe40000001e28 */
[C-C-:B------:R-:W-:Y:S02]  /*23d00*/  SHF.R.W.U32 R44, R40.reuse, 0xd, R40.reuse ;  /* 0x0000000d282c7819 */ /* 0x140fe40000001e28 */
[----:B------:R-:W-:Y:S02]  /*23d10*/  SHF.R.W.U32 R43, R40, 0x16, R40 ;  /* 0x00000016282b7819 */ /* 0x000fe40000001e28 */
[----:B------:R-:W-:-:S02]  /*23d20*/  IADD3 R35, PT, PT, R22, UR26, R35 ;  /* 0x0000001a16237c10 */ /* 0x000fc4000fffe023 */
[----:B------:R-:W-:Y:S02]  /*23d30*/  LOP3.LUT R23, R34, R25, R23, 0x96, !PT ;  /* 0x0000001922177212 */ /* 0x000fe400078e9617 */
[----:B------:R-:W-:Y:S01]  /*23d40*/  LOP3.LUT R41, R43, R44, R41, 0x96, !PT ;  /* 0x0000002c2b297212 */ /* 0x000fe200078e9629 */
[----:B------:R-:W-:Y:S01]  /*23d50*/  IMAD.IADD R34, R40, 0x1, R35 ;  /* 0x0000000128227824 */ /* 0x000fe200078e0223 */
[----:B------:R-:W-:Y:S02]  /*23d60*/  LOP3.LUT R42, R45, R42, R40, 0xe8, !PT ;  /* 0x0000002a2d2a7212 */ /* 0x000fe400078ee828 */
[C-C-:B------:R-:W-:Y:S02]  /*23d70*/  SHF.R.W.U32 R25, R27.reuse, 0x7, R27.reuse ;  /* 0x000000071b197819 */ /* 0x140fe40000001e1b */
[--C-:B------:R-:W-:Y:S02]  /*23d80*/  SHF.R.W.U32 R44, R27, 0x12, R27.reuse ;  /* 0x000000121b2c7819 */ /* 0x100fe40000001e1b */
[----:B------:R-:W-:-:S02]  /*23d90*/  SHF.R.U32.HI R43, RZ, 0x3, R27 ;  /* 0x00000003ff2b7819 */ /* 0x000fc4000001161b */
[----:B------:R-:W-:Y:S02]  /*23da0*/  IADD3 R41, PT, PT, R41, R30, R42 ;  /* 0x0000001e29297210 */ /* 0x000fe40007ffe02a */
[C-C-:B------:R-:W-:Y:S02]  /*23db0*/  SHF.R.W.U32 R46, R34.reuse, 0x6, R34.reuse ;  /* 0x00000006222e7819 */ /* 0x140fe40000001e22 */
[C-C-:B------:R-:W-:Y:S02]  /*23dc0*/  SHF.R.W.U32 R47, R34.reuse, 0xb, R34.reuse ;  /* 0x0000000b222f7819 */ /* 0x140fe40000001e22 */
[----:B------:R-:W-:Y:S02]  /*23dd0*/  SHF.R.W.U32 R48, R34, 0x19, R34 ;  /* 0x0000001922307819 */ /* 0x000fe40000001e22 */
[----:B------:R-:W-:Y:S02]  /*23de0*/  LOP3.LUT R25, R44, R43, R25, 0x96, !PT ;  /* 0x0000002b2c197212 */ /* 0x000fe400078e9619 */
[----:B------:R-:W-:-:S02]  /*23df0*/  IADD3 R4, PT, PT, R4, R23, R11 ;  /* 0x0000001704047210 */ /* 0x000fc40007ffe00b */
[C-C-:B------:R-:W-:Y:S02]  /*23e00*/  SHF.R.W.U32 R30, R41.reuse, 0x2, R41.reuse ;  /* 0x00000002291e7819 */ /* 0x140fe40000001e29 */
[C-C-:B------:R-:W-:Y:S02]  /*23e10*/  SHF.R.W.U32 R43, R41.reuse, 0xd, R41.reuse ;  /* 0x0000000d292b7819 */ /* 0x140fe40000001e29 */
[----:B------:R-:W-:Y:S02]  /*23e20*/  SHF.R.W.U32 R42, R41, 0x16, R41 ;  /* 0x00000016292a7819 */ /* 0x000fe40000001e29 */
        /* <DEDUP_REMOVED lines=8> */
[----:B------:R-:W-:Y:S02]  /*23eb0*/  LOP3.LUT R4, R25, R30, R4, 0x96, !PT ;  /* 0x0000001e19047212 */ /* 0x000fe400078e9604 */
[----:B------:R-:W-:-:S02]  /*23ec0*/  IADD3 R30, PT, PT, R23, UR27, R44 ;  /* 0x0000001b171e7c10 */ /* 0x000fc4000fffe02c */
[----:B------:R-:W-:Y:S02]  /*23ed0*/  LOP3.LUT R45, R40, R45, R41, 0xe8, !PT ;  /* 0x0000002d282d7212 */ /* 0x000fe400078ee829 */
[C-C-:B------:R-:W-:Y:S02]  /*23ee0*/  SHF.R.W.U32 R39, R6.reuse, 0x7, R6.reuse ;  /* 0x0000000706277819 */ /* 0x140fe40000001e06 */
[--C-:B------:R-:W-:Y:S02]  /*23ef0*/  SHF.R.W.U32 R42, R6, 0x12, R6.reuse ;  /* 0x00000012062a7819 */ /* 0x100fe40000001e06 */
[----:B------:R-:W-:Y:S02]  /*23f00*/  SHF.R.U32.HI R43, RZ, 0x3, R6 ;  /* 0x00000003ff2b7819 */ /* 0x000fe40000011606 */
[----:B------:R-:W-:Y:S01]  /*23f10*/  IADD3 R20, PT, PT, R27, R4, R20 ;  /* 0x000000041b147210 */ /* 0x000fe20007ffe014 */
[----:B------:R-:W-:Y:S01]  /*23f20*/  IMAD.IADD R4, R41, 0x1, R30 ;  /* 0x0000000129047824 */ /* 0x000fe200078e021e */
        /* <DEDUP_REMOVED lines=17> */
[----:B------:R-:W-:Y:S02]  /*24040*/  IADD3 R39, PT, PT, R25, UR20, R42 ;  /* 0x0000001419277c10 */ /* 0x000fe4000fffe02a */
[----:B------:R-:W-:-:S03]  /*24050*/  LOP3.LUT R40, R41, R40, R38, 0xe8, !PT ;  /* 0x0000002829287212 */ /* 0x000fc600078ee826 */
[----:B------:R-:W-:Y:S01]  /*24060*/  IMAD.IADD R27, R38, 0x1, R39 ;  /* 0x00000001261b7824 */ /* 0x000fe200078e0227 */
[----:B------:R-:W-:Y:S02]  /*24070*/  IADD3 R45, PT, PT, R43, R36, R40 ;  /* 0x000000242b2d7210 */ /* 0x000fe40007ffe028 */
[C-C-:B------:R-:W-:Y:S02]  /*24080*/  SHF.R.W.U32 R28, R24.reuse, 0x7, R24.reuse ;  /* 0x00000007181c7819 */ /* 0x140fe40000001e18 */
        /* <DEDUP_REMOVED lines=17> */
[C-C-:B------:R-:W-:Y:S02]  /*241a0*/  SHF.R.W.U32 R6, R25.reuse, 0x11, R25.reuse ;  /* 0x0000001119067819 */ /* 0x140fe40000001e19 */
[--C-:B------:R-:W-:Y:S02]  /*241b0*/  SHF.R.W.U32 R35, R25, 0x13, R25.reuse ;  /* 0x0000001319237819 */ /* 0x100fe40000001e19 */
[----:B------:R-:W-:Y:S02]  /*241c0*/  SHF.R.U32.HI R20, RZ, 0xa, R25 ;  /* 0x0000000aff147819 */ /* 0x000fe40000011619 */
[C-C-:B------:R-:W-:Y:S02]  /*241d0*/  SHF.R.W.U32 R28, R40.reuse, 0x2, R40.reuse ;  /* 0x00000002281c7819 */ /* 0x140fe40000001e28 */
[C-C-:B------:R-:W-:Y:S02]  /*241e0*/  SHF.R.W.U32 R37, R40.reuse, 0xd, R40.reuse ;  /* 0x0000000d28257819 */ /* 0x140fe40000001e28 */
[----:B------:R-:W-:-:S02]  /*241f0*/  SHF.R.W.U32 R36, R40, 0x16, R40 ;  /* 0x0000001628247819 */ /* 0x000fc40000001e28 */
[----:B------:R-:W-:Y:S02]  /*24200*/  IADD3 R44, PT, PT, R13, UR21, R44 ;  /* 0x000000150d2c7c10 */ /* 0x000fe4000fffe02c */
[----:B------:R-:W-:Y:S02]  /*24210*/  LOP3.LUT R20, R35, R20, R6, 0x96, !PT ;  /* 0x0000001423147212 */ /* 0x000fe400078e9606 */
[----:B------:R-:W-:Y:S01]  /*24220*/  LOP3.LUT R37, R36, R37, R28, 0x96, !PT ;  /* 0x0000002524257212 */ /* 0x000fe200078e961c */
[C---:B------:R-:W-:Y:S01]  /*24230*/  IMAD.IADD R6, R45.reuse, 0x1, R44 ;  /* 0x000000012d067824 */ /* 0x040fe200078e022c */
[----:B------:R-:W-:Y:S02]  /*24240*/  LOP3.LUT R38, R45, R38, R40, 0xe8, !PT ;  /* 0x000000262d267212 */ /* 0x000fe400078ee828 */
[C-C-:B------:R-:W-:Y:S02]  /*24250*/  SHF.R.W.U32 R28, R26.reuse, 0x7, R26.reuse ;  /* 0x000000071a1c7819 */ /* 0x140fe40000001e1a */
[----:B------:R-:W-:-:S02]  /*24260*/  SHF.R.W.U32 R35, R26, 0x12, R26 ;  /* 0x000000121a237819 */ /* 0x000fc40000001e1a */
[----:B------:R-:W-:Y:S02]  /*24270*/  SHF.R.U32.HI R36, RZ, 0x3, R26 ;  /* 0x00000003ff247819 */ /* 0x000fe4000001161a */
[----:B------:R-:W-:Y:S02]  /*24280*/  IADD3 R30, PT, PT, R37, R30, R38 ;  /* 0x0000001e251e7210 */ /* 0x000fe40007ffe026 */
        /* <DEDUP_REMOVED lines=14> */
[----:B------:R-:W-:Y:S02]  /*24370*/  IADD3 R37, PT, PT, R41, R37, R34 ;  /* 0x0000002529257210 */ /* 0x000fe40007ffe022 */
[----:B------:R-:W-:Y:S02]  /*24380*/  SHF.R.U32.HI R13, RZ, 0xa, R13 ;  /* 0x0000000aff0d7819 */ /* 0x000fe4000001160d */
[----:B------:R-:W-:Y:S02]  /*24390*/  IADD3 R37, PT, PT, R28, UR22, R37 ;  /* 0x000000161c257c10 */ /* 0x000fe4000fffe025 */
[----:B------:R-:W-:-:S02]  /*243a0*/  LOP3.LUT R13, R29, R13, R20, 0x96, !PT ;  /* 0x0000000d1d0d7212 */ /* 0x000fc400078e9614 */
        /* <DEDUP_REMOVED lines=13> */
[----:B------:R-:W-:Y:S01]  /*24480*/  SHF.R.W.U32 R36, R13, 0x19, R13 ;  /* 0x000000190d247819 */ /* 0x000fe20000001e0d */
[----:B------:R-:W-:Y:S01]  /*24490*/  IMAD.IADD R24, R24, 0x1, R31 ;  /* 0x0000000118187824 */ /* 0x000fe200078e021f */
[----:B------:R-:W-:Y:S02]  /*244a0*/  LOP3.LUT R31, R26, R29, R20, 0x96, !PT ;  /* 0x0000001d1a1f7212 */ /* 0x000fe400078e9614 */
[----:B------:R-:W-:Y:S02]  /*244b0*/  LOP3.LUT R35, R36, R35, R34, 0x96, !PT ;  /* 0x0000002324237212 */ /* 0x000fe400078e9622 */
[----:B------:R-:W-:Y:S02]  /*244c0*/  LOP3.LUT R26, R27, R13, R6, 0xb8, !PT ;  /* 0x0000000d1b1a7212 */ /* 0x000fe400078eb806 */
[----:B------:R-:W-:Y:S02]  /*244d0*/  LOP3.LUT R40, R30, R40, R39, 0xe8, !PT ;  /* 0x000000281e287212 */ /* 0x000fe400078ee827 */
[----:B------:R-:W-:-:S02]  /*244e0*/  IADD3 R35, PT, PT, R35, R26, R4 ;  /* 0x0000001a23237210 */ /* 0x000fc40007ffe004 */
[C-C-:B------:R-:W-:Y:S02]  /*244f0*/  SHF.R.W.U32 R20, R28.reuse, 0x11, R28.reuse ;  /* 0x000000111c147819 */ /* 0x140fe40000001e1c */
[--C-:B------:R-:W-:Y:S02]  /*24500*/  SHF.R.W.U32 R29, R28, 0x13, R28.reuse ;  /* 0x000000131c1d7819 */ /* 0x100fe40000001e1c */
[----:B------:R-:W-:Y:S02]  /*24510*/  SHF.R.U32.HI R28, RZ, 0xa, R28 ;  /* 0x0000000aff1c7819 */ /* 0x000fe4000001161c */
[----:B------:R-:W-:Y:S02]  /*24520*/  IADD3 R41, PT, PT, R24, UR23, R35 ;  /* 0x0000001718297c10 */ /* 0x000fe4000fffe023 */
[----:B------:R-:W-:Y:S02]  /*24530*/  IADD3 R4, PT, PT, R31, R44, R40 ;  /* 0x0000002c1f047210 */ /* 0x000fe40007ffe028 */
[----:B------:R-:W-:Y:S01]  /*24540*/  LOP3.LUT R28, R29, R28, R20, 0x96, !PT ;  /* 0x0000001c1d1c7212 */ /* 0x000fe200078e9614 */
        /* <DEDUP_REMOVED lines=13> */
[----:B------:R-:W-:-:S02]  /*24620*/  SHF.R.W.U32 R12, R24, 0x11, R24 ;  /* 0x00000011180c7819 */ /* 0x000fc40000001e18 */
[--C-:B------:R-:W-:Y:S02]  /*24630*/  SHF.R.W.U32 R29, R24, 0x13, R24.reuse ;  /* 0x00000013181d7819 */ /* 0x100fe40000001e18 */
[----:B------:R-:W-:Y:S02]  /*24640*/  SHF.R.U32.HI R24, RZ, 0xa, R24 ;  /* 0x0000000aff187819 */ /* 0x000fe40000011618 */
[----:B------:R-:W-:Y:S02]  /*24650*/  LOP3.LUT R28, R35, R31, R28, 0x96, !PT ;  /* 0x0000001f231c7212 */ /* 0x000fe400078e961c */
[----:B------:R-:W-:Y:S02]  /*24660*/  LOP3.LUT R31, R6, R20, R13, 0xb8, !PT ;  /* 0x00000014061f7212 */ /* 0x000fe400078eb80d */
[----:B------:R-:W-:Y:S01]  /*24670*/  LOP3.LUT R24, R29, R24, R12, 0x96, !PT ;  /* 0x000000181d187212 */ /* 0x000fe200078e960c */
[----:B------:R-:W-:Y:S01]  /*24680*/  IMAD.IADD R12, R26, 0x1, R7 ;  /* 0x000000011a0c7824 */ /* 0x000fe200078e0207 */
[----:B------:R-:W-:-:S02]  /*24690*/  LOP3.LUT R30, R39, R30, R4, 0xe8, !PT ;  /* 0x0000001e271e7212 */ /* 0x000fc400078ee804 */
[----:B------:R-:W-:Y:S02]  /*246a0*/  IADD3 R35, PT, PT, R28, R31, R27 ;  /* 0x0000001f1c237210 */ /* 0x000fe40007ffe01b */
[----:B------:R-:W-:Y:S02]  /*246b0*/  IADD3 R7, PT, PT, R34, R37, R30 ;  /* 0x0000002522077210 */ /* 0x000fe40007ffe01e */
[C-C-:B------:R-:W-:Y:S02]  /*246c0*/  SHF.R.W.U32 R26, R8.reuse, 0x7, R8.reuse ;  /* 0x00000007081a7819 */ /* 0x140fe40000001e08 */
[--C-:B------:R-:W-:Y:S02]  /*246d0*/  SHF.R.W.U32 R27, R8, 0x12, R8.reuse ;  /* 0x00000012081b7819 */ /* 0x100fe40000001e08 */
[----:B------:R-:W-:Y:S02]  /*246e0*/  SHF.R.U32.HI R28, RZ, 0x3, R8 ;  /* 0x00000003ff1c7819 */ /* 0x000fe40000011608 */
[----:B------:R-:W-:-:S02]  /*246f0*/  IADD3 R34, PT, PT, R12, UR16, R35 ;  /* 0x000000100c227c10 */ /* 0x000fc4000fffe023 */
[----:B------:R-:W-:Y:S02]  /*24700*/  LOP3.LUT R27, R27, R28, R26, 0x96, !PT ;  /* 0x0000001c1b1b7212 */ /* 0x000fe400078e961a */
[--C-:B------:R-:W-:Y:S01]  /*24710*/  SHF.R.W.U32 R29, R7, 0x2, R7.reuse ;  /* 0x00000002071d7819 */ /* 0x100fe20000001e07 */
[----:B------:R-:W-:Y:S01]  /*24720*/  IMAD.IADD R26, R39, 0x1, R34 ;  /* 0x00000001271a7824 */ /* 0x000fe200078e0222 */
[C-C-:B------:R-:W-:Y:S02]  /*24730*/  SHF.R.W.U32 R30, R7.reuse, 0xd, R7.reuse ;  /* 0x0000000d071e7819 */ /* 0x140fe40000001e07 */
[----:B------:R-:W-:-:S04]  /*24740*/  SHF.R.W.U32 R31, R7, 0x16, R7 ;  /* 0x00000016071f7819 */ /* 0x000fc80000001e07 */
[----:B------:R-:W-:Y:S02]  /*24750*/  LOP3.LUT R28, R31, R30, R29, 0x96, !PT ;  /* 0x0000001e1f1c7212 */ /* 0x000fe400078e961d */
[C-C-:B------:R-:W-:Y:S02]  /*24760*/  SHF.R.W.U32 R29, R26.reuse, 0x6, R26.reuse ;  /* 0x000000061a1d7819 */ /* 0x140fe40000001e1a */
[C-C-:B------:R-:W-:Y:S02]  /*24770*/  SHF.R.W.U32 R30, R26.reuse, 0xb, R26.reuse ;  /* 0x0000000b1a1e7819 */ /* 0x140fe40000001e1a */
[----:B------:R-:W-:Y:S02]  /*24780*/  SHF.R.W.U32 R31, R26, 0x19, R26 ;  /* 0x000000191a1f7819 */ /* 0x000fe40000001e1a */
[----:B------:R-:W-:Y:S02]  /*24790*/  IADD3 R24, PT, PT, R9, R24, R22 ;  /* 0x0000001809187210 */ /* 0x000fe40007ffe016 */
        /* <DEDUP_REMOVED lines=9> */
[C-C-:B------:R-:W-:Y:S02]  /*24830*/  SHF.R.W.U32 R29, R28.reuse, 0x2, R28.reuse ;  /* 0x000000021c1d7819 */ /* 0x140fe40000001e1c */
[C-C-:B------:R-:W-:Y:S02]  /*24840*/  SHF.R.W.U32 R30, R28.reuse, 0xd, R28.reuse ;  /* 0x0000000d1c1e7819 */ /* 0x140fe40000001e1c */
[----:B------:R-:W-:Y:S02]  /*24850*/  SHF.R.W.U32 R31, R28, 0x16, R28 ;  /* 0x000000161c1f7819 */ /* 0x000fe40000001e1c */
[----:B------:R-:W-:Y:S02]  /*24860*/  IADD3 R35, PT, PT, R24, UR17, R35 ;  /* 0x0000001118237c10 */ /* 0x000fe4000fffe023 */
[----:B------:R-:W-:-:S02]  /*24870*/  LOP3.LUT R9, R22, R12, R9, 0x96, !PT ;  /* 0x0000000c16097212 */ /* 0x000fc400078e9609 */
[----:B------:R-:W-:Y:S01]  /*24880*/  LOP3.LUT R29, R31, R30, R29, 0x96, !PT ;  /* 0x0000001e1f1d7212 */ /* 0x000fe200078e961d */
[----:B------:R-:W-:Y:S01]  /*24890*/  IMAD.IADD R31, R4, 0x1, R35 ;  /* 0x00000001041f7824 */ /* 0x000fe200078e0223 */
[C-C-:B------:R-:W-:Y:S02]  /*248a0*/  SHF.R.W.U32 R12, R10.reuse, 0x7, R10.reuse ;  /* 0x000000070a0c7819 */ /* 0x140fe40000001e0a */
[--C-:B------:R-:W-:Y:S02]  /*248b0*/  SHF.R.W.U32 R27, R10, 0x12, R10.reuse ;  /* 0x000000120a1b7819 */ /* 0x100fe40000001e0a */
[----:B------:R-:W-:Y:S02]  /*248c0*/  SHF.R.U32.HI R22, RZ, 0x3, R10 ;  /* 0x00000003ff167819 */ /* 0x000fe4000001160a */
[----:B------:R-:W-:Y:S02]  /*248d0*/  LOP3.LUT R30, R7, R4, R28, 0xe8, !PT ;  /* 0x00000004071e7212 */ /* 0x000fe400078ee81c */
[----:B------:R-:W-:-:S02]  /*248e0*/  LOP3.LUT R12, R27, R22, R12, 0x96, !PT ;  /* 0x000000161b0c7212 */ /* 0x000fc400078e960c */
[----:B------:R-:W-:Y:S02]  /*248f0*/  IADD3 R9, PT, PT, R8, R9, R23 ;  /* 0x0000000908097210 */ /* 0x000fe40007ffe017 */
[----:B------:R-:W-:Y:S02]  /*24900*/  IADD3 R29, PT, PT, R29, R34, R30 ;  /* 0x000000221d1d7210 */ /* 0x000fe40007ffe01e */
[C-C-:B------:R-:W-:Y:S02]  /*24910*/  SHF.R.W.U32 R22, R31.reuse, 0x6, R31.reuse ;  /* 0x000000061f167819 */ /* 0x140fe40000001e1f */
[C-C-:B------:R-:W-:Y:S02]  /*24920*/  SHF.R.W.U32 R37, R31.reuse, 0xb, R31.reuse ;  /* 0x0000000b1f257819 */ /* 0x140fe40000001e1f */
[----:B------:R-:W-:Y:S01]  /*24930*/  SHF.R.W.U32 R30, R31, 0x19, R31 ;  /* 0x000000191f1e7819 */ /* 0x000fe20000001e1f */
[----:B------:R-:W-:Y:S01]  /*24940*/  IMAD.IADD R9, R12, 0x1, R9 ;  /* 0x000000010c097824 */ /* 0x000fe200078e0209 */
[----:B------:R-:W-:-:S02]  /*24950*/  SHF.R.W.U32 R4, R29, 0x2, R29 ;  /* 0x000000021d047819 */ /* 0x000fc40000001e1d */
[C-C-:B------:R-:W-:Y:S02]  /*24960*/  SHF.R.W.U32 R27, R29.reuse, 0xd, R29.reuse ;  /* 0x0000000d1d1b7819 */ /* 0x140fe40000001e1d */
[--C-:B------:R-:W-:Y:S02]  /*24970*/  SHF.R.W.U32 R8, R29, 0x16, R29.reuse ;  /* 0x000000161d087819 */ /* 0x100fe40000001e1d */
[----:B------:R-:W-:Y:S02]  /*24980*/  LOP3.LUT R22, R30, R37, R22, 0x96, !PT ;  /* 0x000000251e167212 */ /* 0x000fe400078e9616 */
[----:B------:R-:W-:Y:S02]  /*24990*/  LOP3.LUT R12, R20, R31, R26, 0xb8, !PT ;  /* 0x0000001f140c7212 */ /* 0x000fe400078eb81a */
[----:B------:R-:W-:Y:S02]  /*249a0*/  LOP3.LUT R4, R8, R27, R4, 0x96, !PT ;  /* 0x0000001b08047212 */ /* 0x000fe400078e9604 */
[----:B------:R-:W-:-:S02]  /*249b0*/  LOP3.LUT R8, R28, R7, R29, 0xe8, !PT ;  /* 0x000000071c087212 */ /* 0x000fc400078ee81d */
[----:B------:R-:W-:Y:S01]  /*249c0*/  IADD3 R12, PT, PT, R22, R12, R13 ;  /* 0x0000000c160c7210 */ /* 0x000fe20007ffe00d */
[----:B------:R-:W-:Y:S01]  /*249d0*/  UPRMT UR14, UR14, 0x3340, UR7 ;  /* 0x000033400e0e7896 */ /* 0x000fe20008000007 */
[----:B------:R-:W-:Y:S01]  /*249e0*/  IADD3 R35, PT, PT, R4, R35, R8 ;  /* 0x0000002304237210 */ /* 0x000fe20007ffe008 */
[----:B------:R-:W-:Y:S02]  /*249f0*/  UPRMT UR9, UR12, 0x3340, UR9 ;  /* 0x000033400c097896 */ /* 0x000fe40008000009 */
[----:B------:R-:W-:Y:S02]  /*24a00*/  UPRMT UR6, UR15, 0x3340, UR6 ;  /* 0x000033400f067896 */ /* 0x000fe40008000006 */
[----:B------:R-:W-:Y:S01]  /*24a10*/  UPRMT UR8, UR8, 0x3340, UR13 ;  /* 0x0000334008087896 */ /* 0x000fe2000800000d */
[----:B------:R-:W-:Y:S01]  /*24a20*/  IADD3 R8, PT, PT, R9, UR18, R12 ;  /* 0x0000001209087c10 */ /* 0x000fe2000fffe00c */
[----:B------:R-:W-:Y:S01]  /*24a30*/  UPRMT UR9, UR9, 0x5410, UR14 ;  /* 0x0000541009097896 */ /* 0x000fe2000800000e */
[C-C-:B------:R-:W-:Y:S01]  /*24a40*/  SHF.R.W.U32 R6, R24.reuse, 0x11, R24.reuse ;  /* 0x0000001118067819 */ /* 0x140fe20000001e18 */
[----:B------:R-:W-:Y:S01]  /*24a50*/  UPRMT UR6, UR8, 0x5410, UR6 ;  /* 0x0000541008067896 */ /* 0x000fe20008000006 */
[----:B------:R-:W-:-:S02]  /*24a60*/  SHF.R.W.U32 R23, R24, 0x13, R24 ;  /* 0x0000001318177819 */ /* 0x000fc40000001e18 */
[C-C-:B------:R-:W-:Y:S02]  /*24a70*/  SHF.R.W.U32 R4, R11.reuse, 0x7, R11.reuse ;  /* 0x000000070b047819 */ /* 0x140fe40000001e0b */
[--C-:B------:R-:W-:Y:S02]  /*24a80*/  SHF.R.W.U32 R9, R11, 0x12, R11.reuse ;  /* 0x000000120b097819 */ /* 0x100fe40000001e0b */
[----:B------:R-:W-:Y:S02]  /*24a90*/  SHF.R.U32.HI R24, RZ, 0xa, R24 ;  /* 0x0000000aff187819 */ /* 0x000fe40000011618 */
[----:B------:R-:W-:Y:S02]  /*24aa0*/  SHF.R.U32.HI R11, RZ, 0x3, R11 ;  /* 0x00000003ff0b7819 */ /* 0x000fe4000001160b */
[C-C-:B------:R-:W-:Y:S02]  /*24ab0*/  SHF.R.W.U32 R12, R35.reuse, 0x2, R35.reuse ;  /* 0x00000002230c7819 */ /* 0x140fe40000001e23 */
[----:B------:R-:W-:-:S02]  /*24ac0*/  SHF.R.W.U32 R13, R35, 0xd, R35 ;  /* 0x0000000d230d7819 */ /* 0x000fc40000001e23 */
[----:B------:R-:W-:Y:S01]  /*24ad0*/  SHF.R.W.U32 R22, R35, 0x16, R35 ;  /* 0x0000001623167819 */ /* 0x000fe20000001e23 */
[----:B------:R-:W-:Y:S01]  /*24ae0*/  IMAD.IADD R36, R7, 0x1, R8 ;  /* 0x0000000107247824 */ /* 0x000fe200078e0208 */
[----:B------:R-:W-:Y:S02]  /*24af0*/  LOP3.LUT R6, R23, R24, R6, 0x96, !PT ;  /* 0x0000001817067212 */ /* 0x000fe400078e9606 */
[----:B------:R-:W-:Y:S02]  /*24b00*/  LOP3.LUT R4, R9, R11, R4, 0x96, !PT ;  /* 0x0000000b09047212 */ /* 0x000fe400078e9604 */
[----:B------:R-:W-:Y:S01]  /*24b10*/  LOP3.LUT R9, R22, R13, R12, 0x96, !PT ;  /* 0x0000000d16097212 */ /* 0x000fe200078e960c */
[----:B------:R-:W-:Y:S02]  /*24b20*/  IMAD.U32 R12, RZ, RZ, UR9 ;  /* 0x00000009ff0c7e24 */ /* 0x000fe4000f8e00ff */
[----:B------:R-:W-:Y:S01]  /*24b30*/  IMAD.U32 R13, RZ, RZ, UR6 ;  /* 0x00000006ff0d7e24 */ /* 0x000fe2000f8e00ff */
[----:B------:R-:W-:-:S02]  /*24b40*/  IADD3 R25, PT, PT, R10, R6, R25 ;  /* 0x000000060a197210 */ /* 0x000fc40007ffe019 */
[----:B------:R-:W-:Y:S02]  /*24b50*/  LOP3.LUT R6, R29, R28, R35, 0xe8, !PT ;  /* 0x0000001c1d067212 */ /* 0x000fe400078ee823 */
[C-C-:B------:R-:W-:Y:S01]  /*24b60*/  SHF.R.W.U32 R7, R36.reuse, 0x6, R36.reuse ;  /* 0x0000000624077819 */ /* 0x140fe20000001e24 */
[----:B------:R0:W-:Y:S01]  /*24b70*/  STL.64 [R1+0x78], R12 ;  /* 0x0000780c01007387 */ /* 0x0001e20000100a00 */
[C-C-:B------:R-:W-:Y:S02]  /*24b80*/  SHF.R.W.U32 R10, R36.reuse, 0xb, R36.reuse ;  /* 0x0000000b240a7819 */ /* 0x140fe40000001e24 */
[----:B------:R-:W-:Y:S02]  /*24b90*/  SHF.R.W.U32 R11, R36, 0x19, R36 ;  /* 0x00000019240b7819 */ /* 0x000fe40000001e24 */
[----:B------:R-:W-:Y:S02]  /*24ba0*/  IADD3 R6, PT, PT, R9, R8, R6 ;  /* 0x0000000809067210 */ /* 0x000fe40007ffe006 */
[----:B------:R-:W-:-:S02]  /*24bb0*/  LOP3.LUT R7, R11, R10, R7, 0x96, !PT ;  /* 0x0000000a0b077212 */ /* 0x000fc400078e9607 */
[----:B------:R-:W-:Y:S01]  /*24bc0*/  LOP3.LUT R8, R26, R36, R31, 0xb8, !PT ;  /* 0x000000241a087212 */ /* 0x000fe200078eb81f */
[----:B------:R-:W-:Y:S01]  /*24bd0*/  IMAD.IADD R4, R4, 0x1, R25 ;  /* 0x0000000104047824 */ /* 0x000fe200078e0219 */
[C-C-:B------:R-:W-:Y:S02]  /*24be0*/  SHF.R.W.U32 R9, R6.reuse, 0x2, R6.reuse ;  /* 0x0000000206097819 */ /* 0x140fe40000001e06 */
[C-C-:B------:R-:W-:Y:S02]  /*24bf0*/  SHF.R.W.U32 R10, R6.reuse, 0xd, R6.reuse ;  /* 0x0000000d060a7819 */ /* 0x140fe40000001e06 */
[----:B------:R-:W-:Y:S02]  /*24c00*/  SHF.R.W.U32 R11, R6, 0x16, R6 ;  /* 0x00000016060b7819 */ /* 0x000fe40000001e06 */
[----:B------:R-:W-:Y:S01]  /*24c10*/  IADD3 R7, PT, PT, R7, R8, R20 ;  /* 0x0000000807077210 */ /* 0x000fe20007ffe014 */
[----:B------:R-:W-:Y:S01]  /*24c20*/  IMAD.IADD R24, R15, 0x1, R29 ;  /* 0x000000010f187824 */ /* 0x000fe200078e021d */
[----:B------:R-:W-:-:S02]  /*24c30*/  LOP3.LUT R10, R11, R10, R9, 0x96, !PT ;  /* 0x0000000a0b0a7212 */ /* 0x000fc400078e9609 */
[----:B------:R-:W-:Y:S02]  /*24c40*/  IADD3 R7, PT, PT, R4, UR19, R7 ;  /* 0x0000001304077c10 */ /* 0x000fe4000fffe007 */
        /* <DEDUP_REMOVED lines=8> */
[----:B------:R-:W-:Y:S01]  /*24cd0*/  IMAD.IADD R62, R18, 0x1, R29 ;  /* 0x00000001123e7824 */ /* 0x000fe200078e021d */
[----:B0-----:R-:W-:Y:S06]  /*24ce0*/  BRA `(.L_x_82) ;  /* 0x0000011800b47947 */ /* 0x001fec0003800000 */
.L_x_83:
[C---:B------:R-:W-:Y:S01]  /*24cf0*/  ISETP.GT.AND P5, PT, R0.reuse, 0x39, PT ;  /* 0x000000390000780c */ /* 0x040fe20003fa4270 */
[----:B------:R-:W-:Y:S01]  /*24d00*/  STL.128 [R1+0x80], RZ ;  /* 0x000080ff01007387 */ /* 0x000fe20000100c00 */
[C---:B------:R-:W-:Y:S02]  /*24d10*/  ISETP.GT.AND P6, PT, R0.reuse, 0x3a, PT ;  /* 0x0000003a0000780c */ /* 0x040fe40003fc4270 */
[C---:B------:R-:W-:Y:S01]  /*24d20*/  ISETP.GT.AND P2, PT, R0.reuse, 0x3b, PT ;  /* 0x0000003b0000780c */ /* 0x040fe20003f44270 */
[----:B------:R-:W-:Y:S01]  /*24d30*/  STL.128 [R1+0x90], RZ ;  /* 0x000090ff01007387 */ /* 0x000fe20000100c00 */
[C---:B------:R-:W-:Y:S02]  /*24d40*/  ISETP.GT.AND P3, PT, R0.reuse, 0x3c, PT ;  /* 0x0000003c0000780c */ /* 0x040fe40003f64270 */
[C---:B------:R-:W-:Y:S01]  /*24d50*/  ISETP.GT.AND P4, PT, R0.reuse, 0x3d, PT ;  /* 0x0000003d0000780c */ /* 0x040fe20003f84270 */
[----:B------:R-:W-:Y:S04]  /*24d60*/  STL.128 [R1+0xa0], RZ ;  /* 0x0000a0ff01007387 */ /* 0x000fe80000100c00 */
[----:B------:R-:W-:Y:S04]  /*24d70*/  STL.128 [R1+0xb0], RZ ;  /* 0x0000b0ff01007387 */ /* 0x000fe80000100c00 */
[----:B0-----:R-:W5:Y:S01]  /*24d80*/  @!P5 LDL.U8 R8, [UR76+0x39] ;  /* 0x0000394cff08d983 */ /* 0x001f620008100000 */
[----:B------:R-:W-:-:S02]  /*24d90*/  ISETP.GT.AND P1, PT, R0, 0x3e, PT ;  /* 0x0000003e0000780c */ /* 0x000fc40003f24270 */
[C---:B------:R-:W-:Y:S01]  /*24da0*/  ISETP.GT.AND P0, PT, R0.reuse, 0x3f, PT ;  /* 0x0000003f0000780c */ /* 0x040fe20003f04270 */
[----:B------:R-:W5:Y:S04]  /*24db0*/  @!P6 LDL.U8 R7, [UR76+0x3a] ;  /* 0x00003a4cff07e983 */ /* 0x000f680008100000 */
[----:B------:R-:W5:Y:S04]  /*24dc0*/  @!P2 LDL.U8 R6, [UR76+0x3b] ;  /* 0x00003b4cff06a983 */ /* 0x000f680008100000 */
[----:B------:R-:W5:Y:S04]  /*24dd0*/  @!P3 LDL.U8 R4, [UR76+0x3c] ;  /* 0x00003c4cff04b983 */ /* 0x000f680008100000 */
[----:B------:R-:W5:Y:S04]  /*24de0*/  @!P4 LDL.U8 R5, [UR76+0x3d] ;  /* 0x00003d4cff05c983 */ /* 0x000f680008100000 */
[----:B------:R-:W5:Y:S04]  /*24df0*/  @!P1 LDL.U8 R3, [UR76+0x3e] ;  /* 0x00003e4cff039983 */ /* 0x000f680008100000 */
[----:B------:R-:W5:Y:S01]  /*24e00*/  @!P0 LDL.U8 R2, [UR76+0x3f] ;  /* 0x00003f4cff028983 */ /* 0x000f620008100000 */
[----:B------:R-:W0:Y:S01]  /*24e10*/  S2UR UR7, SR_CgaCtaId ;  /* 0x00000000000779c3 */ /* 0x000e220000008800 */
[----:B------:R-:W-:Y:S01]  /*24e20*/  UMOV UR6, 0x400 ;  /* 0x0000040000067882 */ /* 0x000fe20000000000 */
[----:B------:R-:W-:Y:S01]  /*24e30*/  VIADD R15, R0, 0xffffffff ;  /* 0xffffffff000f7836 */ /* 0x000fe20000000000 */
[----:B0-----:R-:W-:-:S06]  /*24e40*/  ULEA UR6, UR7, UR6, 0x18 ;  /* 0x0000000607067291 */ /* 0x001fcc000f8ec0ff */
[----:B------:R-:W-:-:S05]  /*24e50*/  IMAD.U32 R32, RZ, RZ, UR6 ;  /* 0x00000006ff207e24 */ /* 0x000fca000f8e00ff */
[----:B------:R-:W0:Y:S04]  /*24e60*/  @P5 LDS.U8 R22, [R32+0x79] ;  /* 0x0000790020165984 */ /* 0x000e280000000000 */
[----:B------:R-:W1:Y:S04]  /*24e70*/  @P6 LDS.U8 R10, [R32+0x7a] ;  /* 0x00007a00200a6984 */ /* 0x000e680000000000 */
[----:B------:R-:W2:Y:S04]  /*24e80*/  @P2 LDS.U8 R12, [R32+0x7b] ;  /* 0x00007b00200c2984 */ /* 0x000ea80000000000 */
[----:B------:R-:W3:Y:S04]  /*24e90*/  @P3 LDS.U8 R13, [R32+0x7c] ;  /* 0x00007c00200d3984 */ /* 0x000ee80000000000 */
[----:B------:R-:W4:Y:S04]  /*24ea0*/  @P4 LDS.U8 R14, [R32+0x7d] ;  /* 0x00007d00200e4984 */ /* 0x000f280000000000 */
[----:B------:R0:W0:Y:S04]  /*24eb0*/  @P1 LDS.U8 R20, [R32+0x7e] ;  /* 0x00007e0020141984 */ /* 0x0000280000000000 */
[----:B------:R0:W0:Y:S04]  /*24ec0*/  @P0 LDS.U8 R21, [R32+0x7f] ;  /* 0x00007f0020150984 */ /* 0x0000280000000000 */
[----:B------:R0:W0:Y:S04]  /*24ed0*/  LDS.U8 R78, [R32+0x40] ;  /* 0x00004000204e7984 */ /* 0x0000280000000000 */
        /* <DEDUP_REMOVED lines=43> */
[----:B------:R0:W1:Y:S04]  /*25190*/  LDS.U8 R29, [R32+0x6c] ;  /* 0x00006c00201d7984 */ /* 0x0000680000000000 */
[----:B------:R0:W2:Y:S04]  /*251a0*/  LDS.U8 R30, [R32+0x6d] ;  /* 0x00006d00201e7984 */ /* 0x0000a80000000000 */
[----:B------:R0:W3:Y:S04]  /*251b0*/  LDS.U8 R31, [R32+0x6e] ;  /* 0x00006e00201f7984 */ /* 0x0000e80000000000 */
[----:B------:R0:W4:Y:S04]  /*251c0*/  LDS.U8 R34, [R32+0x6f] ;  /* 0x00006f0020227984 */ /* 0x0001280000000000 */
[----:B------:R0:W4:Y:S04]  /*251d0*/  LDS.U8 R25, [R32+0x70] ;  /* 0x0000700020197984 */ /* 0x0001280000000000 */
[----:B------:R0:W4:Y:S04]  /*251e0*/  LDS.U8 R26, [R32+0x71] ;  /* 0x00007100201a7984 */ /* 0x0001280000000000 */
[----:B------:R0:W4:Y:S04]  /*251f0*/  LDS.U8 R27, [R32+0x72] ;  /* 0x00007200201b7984 */ /* 0x0001280000000000 */
[----:B------:R0:W4:Y:S04]  /*25200*/  LDS.U8 R28, [R32+0x73] ;  /* 0x00007300201c7984 */ /* 0x0001280000000000 */
[----:B------:R1:W4:Y:S04]  /*25210*/  LDS.U8 R11, [R32+0x74] ;  /* 0x00007400200b7984 */ /* 0x0003280000000000 */
[----:B------:R2:W4:Y:S01]  /*25220*/  LDS.U8 R18, [R32+0x75] ;  /* 0x0000750020127984 */ /* 0x0005220000000000 */
[----:B0-----:R-:W-:-:S02]  /*25230*/  @P5 PRMT R8, R22, 0x7610, R8 ;  /* 0x0000761016085816 */ /* 0x001fc40000000008 */
[----:B------:R-:W-:Y:S01]  /*25240*/  ISETP.GE.U32.AND P5, PT, R15, 0xf, PT ;  /* 0x0000000f0f00780c */ /* 0x000fe20003fa6070 */
[----:B------:R0:W0:Y:S01]  /*25250*/  LDS.U8 R19, [R32+0x76] ;  /* 0x0000760020137984 */ /* 0x0000220000000000 */
[----:B-1----:R-:W-:Y:S01]  /*25260*/  @P6 PRMT R7, R10, 0x7610, R7 ;  /* 0x000076100a076816 */ /* 0x002fe20000000007 */
[----:B------:R-:W-:Y:S01]  /*25270*/  IMAD.MOV.U32 R10, RZ, RZ, RZ ;  /* 0x000000ffff0a7224 */ /* 0x000fe200078e00ff */
[----:B------:R-:W-:Y:S01]  /*25280*/  LOP3.LUT P6, R22, R0, 0xf, RZ, 0xc0, !PT ;  /* 0x0000000f00167812 */ /* 0x000fe200078cc0ff */
[----:B------:R1:W0:Y:S01]  /*25290*/  LDS.U8 R24, [R32+0x77] ;  /* 0x0000770020187984 */ /* 0x0002220000000000 */
[----:B--2---:R-:W-:-:S03]  /*252a0*/  @P2 PRMT R6, R12, 0x7610, R6 ;  /* 0x000076100c062816 */ /* 0x004fc60000000006 */
[----:B------:R1:W2:Y:S01]  /*252b0*/  LDS.U8 R9, [R32+0x78] ;  /* 0x0000780020097984 */ /* 0x0002a20000000000 */
[----:B---3--:R-:W-:Y:S02]  /*252c0*/  @P3 PRMT R4, R13, 0x7610, R4 ;  /* 0x000076100d043816 */ /* 0x008fe40000000004 */
[----:B----4-:R-:W-:Y:S01]  /*252d0*/  @P4 PRMT R5, R14, 0x7610, R5 ;  /* 0x000076100e054816 */ /* 0x010fe20000000005 */
[----:B------:R-:W-:Y:S06]  /*252e0*/  @!P5 BRA `(.L_x_89) ;  /* 0x00000000009cd947 */ /* 0x000fec0003800000 */
[----:B------:R-:W-:Y:S01]  /*252f0*/  UIADD3 UR6, UPT, UPT, UR76, 0x4f, URZ ;  /* 0x0000004f4c067890 */ /* 0x000fe2000fffe0ff */
[----:B------:R-:W-:Y:S01]  /*25300*/  LOP3.LUT R10, R0, 0x7ffffff0, RZ, 0xc0, !PT ;  /* 0x7ffffff0000a7812 */ /* 0x000fe200078ec0ff */
[----:B------:R-:W-:-:S04]  /*25310*/  IMAD.U32 R23, RZ, RZ, UR77 ;  /* 0x0000004dff177e24 */ /* 0x000fc8000f8e00ff */
[----:B------:R-:W-:Y:S02]  /*25320*/  IMAD.MOV R80, RZ, RZ, -R10 ;  /* 0x000000ffff507224 */ /* 0x000fe400078e0a0a */
[----:B------:R-:W-:-:S07]  /*25330*/  IMAD.U32 R79, RZ, RZ, UR6 ;  /* 0x00000006ff4f7e24 */ /* 0x000fce000f8e00ff */
.L_x_90:
[----:B------:R-:W3:Y:S04]  /*25340*/  LDL.U8 R15, [R79] ;  /* 0x000000004f0f7983 */ /* 0x000ee80000100000 */
[----:B------:R-:W3:Y:S04]  /*25350*/  LDL.U8 R12, [R79+-0x1] ;  /* 0xffffff004f0c7983 */ /* 0x000ee80000100000 */
[----:B------:R-:W4:Y:S04]  /*25360*/  LDL.U8 R13, [R79+-0x2] ;  /* 0xfffffe004f0d7983 */ /* 0x000f280000100000 */
[----:B------:R-:W4:Y:S04]  /*25370*/  LDL.U8 R14, [R79+-0x3] ;  /* 0xfffffd004f0e7983 */ /* 0x000f280000100000 */
[----:B------:R-:W2:Y:S04]  /*25380*/  LDL.U8 R81, [R79+-0x4] ;  /* 0xfffffc004f517983 */ /* 0x000ea80000100000 */
[----:B------:R-:W2:Y:S04]  /*25390*/  LDL.U8 R82, [R79+-0x5] ;  /* 0xfffffb004f527983 */ /* 0x000ea80000100000 */
[----:B------:R-:W2:Y:S04]  /*253a0*/  LDL.U8 R84, [R79+-0x9] ;  /* 0xfffff7004f547983 */ /* 0x000ea80000100000 */
[----:B------:R-:W2:Y:S04]  /*253b0*/  LDL.U8 R83, [R79+-0xa] ;  /* 0xfffff6004f537983 */ /* 0x000ea80000100000 */
[----:B------:R-:W2:Y:S04]  /*253c0*/  LDL.U8 R86, [R79+-0xb] ;  /* 0xfffff5004f567983 */ /* 0x000ea80000100000 */
[----:B------:R-:W2:Y:S04]  /*253d0*/  LDL.U8 R85, [R79+-0xc] ;  /* 0xfffff4004f557983 */ /* 0x000ea80000100000 */
[----:B------:R-:W2:Y:S04]  /*253e0*/  LDL.U8 R88, [R79+-0xd] ;  /* 0xfffff3004f587983 */ /* 0x000ea80000100000 */
[----:B------:R-:W2:Y:S04]  /*253f0*/  LDL.U8 R87, [R79+-0xe] ;  /* 0xfffff2004f577983 */ /* 0x000ea80000100000 */
[----:B------:R-:W2:Y:S01]  /*25400*/  LDL.U8 R90, [R79+-0xf] ;  /* 0xfffff1004f5a7983 */ /* 0x000ea20000100000 */
[----:B---3--:R-:W-:-:S02]  /*25410*/  PRMT R15, R12, 0x3340, R15 ;  /* 0x000033400c0f7816 */ /* 0x008fc4000000000f */
[----:B----4-:R-:W-:Y:S02]  /*25420*/  PRMT R12, R14, 0x3340, R13 ;  /* 0x000033400e0c7816 */ /* 0x010fe4000000000d */
[----:B------:R-:W3:Y:S01]  /*25430*/  LDL.U8 R13, [R79+-0x6] ;  /* 0xfffffa004f0d7983 */ /* 0x000ee20000100000 */
[----:B--2---:R-:W-:-:S03]  /*25440*/  PRMT R14, R82, 0x3340, R81 ;  /* 0x00003340520e7816 */ /* 0x004fc60000000051 */
[----:B------:R-:W3:Y:S04]  /*25450*/  LDL.U8 R82, [R79+-0x7] ;  /* 0xfffff9004f527983 */ /* 0x000ee80000100000 */
[----:B------:R2:W4:Y:S01]  /*25460*/  LDL.U8 R81, [R79+-0x8] ;  /* 0xfffff8004f517983 */ /* 0x0005220000100000 */
[----:B------:R-:W-:-:S05]  /*25470*/  VIADD R80, R80, 0x10 ;  /* 0x0000001050507836 */ /* 0x000fca0000000000 */
[----:B------:R-:W-:Y:S02]  /*25480*/  ISETP.NE.AND P2, PT, R80, RZ, PT ;  /* 0x000000ff5000720c */ /* 0x000fe40003f45270 */
[----:B------:R-:W-:Y:S02]  /*25490*/  PRMT R86, R86, 0x3340, R83 ;  /* 0x0000334056567816 */ /* 0x000fe40000000053 */
[----:B------:R-:W-:Y:S02]  /*254a0*/  PRMT R15, R12, 0x5410, R15 ;  /* 0x000054100c0f7816 */ /* 0x000fe4000000000f */
[----:B------:R-:W-:Y:S02]  /*254b0*/  PRMT R85, R88, 0x3340, R85 ;  /* 0x0000334058557816 */ /* 0x000fe40000000055 */
[----:B------:R-:W-:-:S04]  /*254c0*/  PRMT R90, R90, 0x3340, R87 ;  /* 0x000033405a5a7816 */ /* 0x000fc80000000057 */
[----:B------:R-:W-:Y:S01]  /*254d0*/  PRMT R12, R90, 0x5410, R85 ;  /* 0x000054105a0c7816 */ /* 0x000fe20000000055 */
[----:B--2---:R-:W-:Y:S01]  /*254e0*/  VIADD R79, R79, 0x10 ;  /* 0x000000104f4f7836 */ /* 0x004fe20000000000 */
[----:B---3--:R-:W-:Y:S02]  /*254f0*/  PRMT R13, R82, 0x3340, R13 ;  /* 0x00003340520d7816 */ /* 0x008fe4000000000d */
[----:B----4-:R-:W-:Y:S02]  /*25500*/  PRMT R81, R84, 0x3340, R81 ;  /* 0x0000334054517816 */ /* 0x010fe40000000051 */
[----:B------:R-:W-:Y:S02]  /*25510*/  PRMT R14, R13, 0x5410, R14 ;  /* 0x000054100d0e7816 */ /* 0x000fe4000000000e */
[----:B------:R-:W-:-:S05]  /*25520*/  PRMT R13, R86, 0x5410, R81 ;  /* 0x00005410560d7816 */ /* 0x000fca0000000051 */
[----:B------:R2:W-:Y:S02]  /*25530*/  STL.128 [R23], R12 ;  /* 0x0000000c17007387 */ /* 0x0005e40000100c00 */
[----:B--2---:R-:W-:Y:S01]  /*25540*/  VIADD R23, R23, 0x10 ;  /* 0x0000001017177836 */ /* 0x004fe20000000000 */
[----:B------:R-:W-:Y:S06]  /*25550*/  @P2 BRA `(.L_x_90) ;  /* 0xfffffffc00782947 */ /* 0x000fec000383ffff */
.L_x_89:
[----:B-----5:R-:W-:Y:S02]  /*25560*/  @P1 PRMT R3, R20, 0x7610, R3 ;  /* 0x0000761014031816 */ /* 0x020fe40000000003 */
[----:B------:R-:W-:Y:S01]  /*25570*/  @P0 PRMT R2, R21, 0x7610, R2 ;  /* 0x0000761015020816 */ /* 0x000fe20000000002 */
[----:B------:R-:W-:Y:S06]  /*25580*/  @!P6 BRA `(.L_x_91) ;  /* 0x0000000000d0e947 */ /* 0x000fec0003800000 */
[----:B------:R-:W-:Y:S01]  /*25590*/  VIADD R22, R22, 0xffffffff ;  /* 0xffffffff16167836 */ /* 0x000fe20000000000 */
[----:B------:R-:W-:-:S04]  /*255a0*/  LOP3.LUT P1, R79, R0, 0x7, RZ, 0xc0, !PT ;  /* 0x00000007004f7812 */ /* 0x000fc8000782c0ff */
[----:B------:R-:W-:-:S13]  /*255b0*/  ISETP.GE.U32.AND P0, PT, R22, 0x7, PT ;  /* 0x000000071600780c */ /* 0x000fda0003f06070 */
[----:B------:R-:W-:Y:S05]  /*255c0*/  @!P0 BRA `(.L_x_92) ;  /* 0x00000000004c8947 */ /* 0x000fea0003800000 */
[----:B------:R-:W-:-:S05]  /*255d0*/  IADD3 R23, PT, PT, R1, -R0, R10 ;  /* 0x8000000001177210 */ /* 0x000fca0007ffe00a */
[----:B------:R-:W3:Y:S01]  /*255e0*/  LDL.U8 R12, [R23+0x40] ;  /* 0x00004000170c7983 */ /* 0x000ee20000100000 */
[----:B------:R-:W-:-:S05]  /*255f0*/  IMAD.IADD R22, R1, 0x1, R10 ;  /* 0x0000000101167824 */ /* 0x000fca00078e020a */
[----:B---3--:R3:W-:Y:S04]  /*25600*/  STL.U8 [R22+0x80], R12 ;  /* 0x0000800c16007387 */ /* 0x0087e80000100000 */
[----:B------:R-:W4:Y:S04]  /*25610*/  LDL.U8 R13, [R23+0x41] ;  /* 0x00004100170d7983 */ /* 0x000f280000100000 */
[----:B----4-:R4:W-:Y:S04]  /*25620*/  STL.U8 [R22+0x81], R13 ;  /* 0x0000810d16007387 */ /* 0x0109e80000100000 */
[----:B------:R-:W5:Y:S04]  /*25630*/  LDL.U8 R14, [R23+0x42] ;  /* 0x00004200170e7983 */ /* 0x000f680000100000 */
[----:B-----5:R0:W-:Y:S04]  /*25640*/  STL.U8 [R22+0x82], R14 ;  /* 0x0000820e16007387 */ /* 0x0201e80000100000 */
[----:B------:R-:W5:Y:S04]  /*25650*/  LDL.U8 R15, [R23+0x43] ;  /* 0x00004300170f7983 */ /* 0x000f680000100000 */
[----:B-----5:R0:W-:Y:S04]  /*25660*/  STL.U8 [R22+0x83], R15 ;  /* 0x0000830f16007387 */ /* 0x0201e80000100000 */
[----:B------:R-:W5:Y:S04]  /*25670*/  LDL.U8 R20, [R23+0x44] ;  /* 0x0000440017147983 */ /* 0x000f680000100000 */
[----:B-----5:R0:W-:Y:S04]  /*25680*/  STL.U8 [R22+0x84], R20 ;  /* 0x0000841416007387 */ /* 0x0201e80000100000 */
[----:B------:R-:W5:Y:S04]  /*25690*/  LDL.U8 R21, [R23+0x45] ;  /* 0x0000450017157983 */ /* 0x000f680000100000 */
[----:B-----5:R0:W-:Y:S04]  /*256a0*/  STL.U8 [R22+0x85], R21 ;  /* 0x0000851516007387 */ /* 0x0201e80000100000 */
[----:B---3--:R-:W3:Y:S04]  /*256b0*/  LDL.U8 R12, [R23+0x46] ;  /* 0x00004600170c7983 */ /* 0x008ee80000100000 */
[----:B---3--:R3:W-:Y:S04]  /*256c0*/  STL.U8 [R22+0x86], R12 ;  /* 0x0000860c16007387 */ /* 0x0087e80000100000 */
[----:B----4-:R-:W4:Y:S01]  /*256d0*/  LDL.U8 R13, [R23+0x47] ;  /* 0x00004700170d7983 */ /* 0x010f220000100000 */
[----:B------:R-:W-:-:S03]  /*256e0*/  VIADD R10, R10, 0x8 ;  /* 0x000000080a0a7836 */ /* 0x000fc60000000000 */
[----:B0---4-:R3:W-:Y:S04]  /*256f0*/  STL.U8 [R22+0x87], R13 ;  /* 0x0000870d16007387 */ /* 0x0117e80000100000 */
.L_x_92:
[----:B------:R-:W-:Y:S05]  /*25700*/  @!P1 BRA `(.L_x_91) ;  /* 0x0000000000709947 */ /* 0x000fea0003800000 */
[----:B------:R-:W-:Y:S01]  /*25710*/  VIADD R79, R79, 0xffffffff ;  /* 0xffffffff4f4f7836 */ /* 0x000fe20000000000 */
[----:B---3--:R-:W-:-:S04]  /*25720*/  LOP3.LUT P1, R22, R0, 0x3, RZ, 0xc0, !PT ;  /* 0x0000000300167812 */ /* 0x008fc8000782c0ff */
        /* <DEDUP_REMOVED lines=8> */
[----:B------:R-:W4:Y:S04]  /*257b0*/  LDL.U8 R14, [R20+0x42] ;  /* 0x00004200140e7983 */ /* 0x000f280000100000 */
[----:B----4-:R3:W-:Y:S04]  /*257c0*/  STL.U8 [R21+0x82], R14 ;  /* 0x0000820e15007387 */ /* 0x0107e80000100000 */
[----:B------:R-:W4:Y:S01]  /*257d0*/  LDL.U8 R15, [R20+0x43] ;  /* 0x00004300140f7983 */ /* 0x000f220000100000 */
[----:B------:R-:W-:-:S03]  /*257e0*/  VIADD R10, R10, 0x4 ;  /* 0x000000040a0a7836 */ /* 0x000fc60000000000 */
[----:B----4-:R3:W-:Y:S04]  /*257f0*/  STL.U8 [R21+0x83], R15 ;  /* 0x0000830f15007387 */ /* 0x0107e80000100000 */
.L_x_93:
[----:B------:R-:W-:Y:S05]  /*25800*/  @!P1 BRA `(.L_x_91) ;  /* 0x0000000000309947 */ /* 0x000fea0003800000 */
[----:B---3--:R-:W-:-:S05]  /*25810*/  IADD3 R13, PT, PT, R1, -R0, R10 ;  /* 0x80000000010d7210 */ /* 0x008fca0007ffe00a */
[----:B------:R-:W3:Y:S01]  /*25820*/  LDL.U8 R12, [R13+0x40] ;  /* 0x000040000d0c7983 */ /* 0x000ee20000100000 */
[----:B------:R-:W-:Y:S01]  /*25830*/  IMAD.IADD R15, R1, 0x1, R10 ;  /* 0x00000001010f7824 */ /* 0x000fe200078e020a */
[----:B------:R-:W-:-:S04]  /*25840*/  ISETP.NE.AND P0, PT, R22, 0x1, PT ;  /* 0x000000011600780c */ /* 0x000fc80003f05270 */
[----:B---3--:R4:W-:Y:S09]  /*25850*/  STL.U8 [R15+0x80], R12 ;  /* 0x0000800c0f007387 */ /* 0x0089f20000100000 */
[----:B------:R-:W-:Y:S05]  /*25860*/  @!P0 BRA `(.L_x_91) ;  /* 0x0000000000188947 */ /* 0x000fea0003800000 */
[----:B------:R-:W3:Y:S01]  /*25870*/  LDL.U8 R10, [R13+0x41] ;  /* 0x000041000d0a7983 */ /* 0x000ee20000100000 */
[----:B------:R-:W-:-:S03]  /*25880*/  ISETP.NE.AND P0, PT, R22, 0x2, PT ;  /* 0x000000021600780c */ /* 0x000fc60003f05270 */
[----:B---3--:R3:W-:Y:S10]  /*25890*/  STL.U8 [R15+0x81], R10 ;  /* 0x0000810a0f007387 */ /* 0x0087f40000100000 */
[----:B------:R-:W-:Y:S05]  /*258a0*/  @!P0 BRA `(.L_x_91) ;  /* 0x0000000000088947 */ /* 0x000fea0003800000 */
[----:B---3--:R-:W3:Y:S04]  /*258b0*/  LDL.U8 R10, [R13+0x42] ;  /* 0x000042000d0a7983 */ /* 0x008ee80000100000 */
[----:B---3--:R3:W-:Y:S02]  /*258c0*/  STL.U8 [R15+0x82], R10 ;  /* 0x0000820a0f007387 */ /* 0x0087e40000100000 */
.L_x_91:
[----:B---34-:R-:W3:Y:S01]  /*258d0*/  LDS.128 R12, [R32+0x30] ;  /* 0x00003000200c7984 */ /* 0x018ee20000000c00 */
[----:B------:R-:W-:Y:S01]  /*258e0*/  IMAD.U32 R77, R77, 0x10000, RZ ;  /* 0x000100004d4d7824 */ /* 0x000fe200078e00ff */
[----:B------:R-:W4:Y:S01]  /*258f0*/  LDCU.128 UR12, c[0x3][URZ] ;  /* 0x00c00000ff0c77ac */ /* 0x000f220008000c00 */
[----:B------:R-:W-:Y:S01]  /*25900*/  IMAD.U32 R63, R63, 0x10000, RZ ;  /* 0x000100003f3f7824 */ /* 0x000fe200078e00ff */
[----:B------:R-:W5:Y:S01]  /*25910*/  LDS.128 R20, [R32+0x20] ;  /* 0x0000200020147984 */ /* 0x000f620000000c00 */
[----:B------:R-:W-:Y:S01]  /*25920*/  IMAD.U32 R66, R66, 0x10000, RZ ;  /* 0x0001000042427824 */ /* 0x000fe200078e00ff */
[----:B------:R-:W-:Y:S01]  /*25930*/  LOP3.LUT R77, R77, 0xff0000, RZ, 0xc0, !PT ;  /* 0x00ff00004d4d7812 */ /* 0x000fe200078ec0ff */
[----:B------:R-:W1:Y:S01]  /*25940*/  LDCU.128 UR16, c[0x3][0x10] ;  /* 0x00c00200ff1077ac */ /* 0x000e620008000c00 */
[----:B------:R-:W-:Y:S01]  /*25950*/  IMAD.U32 R56, R56, 0x10000, RZ ;  /* 0x0001000038387824 */ /* 0x000fe200078e00ff */
[----:B------:R-:W-:Y:S01]  /*25960*/  ISETP.NE.AND P0, PT, R0, 0x38, PT ;  /* 0x000000380000780c */ /* 0x000fe20003f05270 */
[----:B------:R-:W-:Y:S01]  /*25970*/  IMAD.U32 R53, R53, 0x10000, RZ ;  /* 0x0001000035357824 */ /* 0x000fe200078e00ff */
[----:B------:R-:W-:Y:S01]  /*25980*/  LOP3.LUT R66, R66, 0xff0000, RZ, 0xc0, !PT ;  /* 0x00ff000042427812 */ /* 0x000fe200078ec0ff */
[----:B------:R-:W-:Y:S01]  /*25990*/  IMAD R77, R78, 0x1000000, R77 ;  /* 0x010000004e4d7824 */ /* 0x000fe200078e024d */
[----:B------:R-:W0:Y:S01]  /*259a0*/  LDCU.128 UR20, c[0x3][0x20] ;  /* 0x00c00400ff1477ac */ /* 0x000e220008000c00 */
[----:B------:R-:W-:Y:S01]  /*259b0*/  IMAD.U32 R49, R49, 0x10000, RZ ;  /* 0x0001000031317824 */ /* 0x000fe200078e00ff */
[----:B------:R-:W-:Y:S01]  /*259c0*/  PRMT R7, R7, 0x7104, RZ ;  /* 0x0000710407077816 */ /* 0x000fe200000000ff */
[----:B------:R-:W-:Y:S01]  /*259d0*/  IMAD R10, R76, 0x100, R77 ;  /* 0x000001004c0a7824 */ /* 0x000fe200078e024d */
[----:B------:R-:W2:Y:S01]  /*259e0*/  LDCU.128 UR24, c[0x3][0x30] ;  /* 0x00c00600ff1877ac */ /* 0x000ea20008000c00 */
[----:B------:R-:W-:Y:S01]  /*259f0*/  IMAD R59, R59, 0x1000000, R66 ;  /* 0x010000003b3b7824 */ /* 0x000fe200078e0242 */
[----:B------:R-:W-:Y:S01]  /*25a00*/  LOP3.LUT R4, R4, 0xffff, RZ, 0xc0, !PT ;  /* 0x0000ffff04047812 */ /* 0x000fe200078ec0ff */
[----:B------:R-:W-:Y:S01]  /*25a10*/  IMAD.IADD R10, R75, 0x1, R10 ;  /* 0x000000014b0a7824 */ /* 0x000fe200078e020a */
[----:B------:R-:W-:Y:S01]  /*25a20*/  PRMT R3, R3, 0x7104, RZ ;  /* 0x0000710403037816 */ /* 0x000fe200000000ff */
[----:B------:R-:W-:Y:S01]  /*25a30*/  IMAD.U32 R75, R74, 0x10000, RZ ;  /* 0x000100004a4b7824 */ /* 0x000fe200078e00ff */
[----:B------:R-:W2:Y:S01]  /*25a40*/  LDCU.128 UR28, c[0x3][0x40] ;  /* 0x00c00800ff1c77ac */ /* 0x000ea20008000c00 */
[----:B------:R-:W-:-:S02]  /*25a50*/  IMAD R60, R60, 0x100, R59 ;  /* 0x000001003c3c7824 */ /* 0x000fc400078e023b */
[----:B------:R-:W-:Y:S01]  /*25a60*/  IMAD.U32 R45, R45, 0x10000, RZ ;  /* 0x000100002d2d7824 */ /* 0x000fe200078e00ff */
[----:B------:R-:W2:Y:S01]  /*25a70*/  LDCU.128 UR32, c[0x3][0x50] ;  /* 0x00c00a00ff2077ac */ /* 0x000ea20008000c00 */
[----:B------:R-:W-:Y:S02]  /*25a80*/  IMAD.IADD R61, R61, 0x1, R60 ;  /* 0x000000013d3d7824 */ /* 0x000fe400078e023c */
[----:B------:R-:W-:Y:S01]  /*25a90*/  IMAD.U32 R41, R41, 0x10000, RZ ;  /* 0x0001000029297824 */ /* 0x000fe200078e00ff */
[----:B------:R-:W2:Y:S01]  /*25aa0*/  LDCU.128 UR36, c[0x3][0x60] ;  /* 0x00c00c00ff2477ac */ /* 0x000ea20008000c00 */
[----:B------:R-:W-:Y:S02]  /*25ab0*/  IMAD.U32 R36, R36, 0x10000, RZ ;  /* 0x0001000024247824 */ /* 0x000fe400078e00ff */
[----:B------:R-:W-:Y:S01]  /*25ac0*/  IMAD.U32 R30, R30, 0x10000, RZ ;  /* 0x000100001e1e7824 */ /* 0x000fe200078e00ff */
[----:B------:R-:W2:Y:S01]  /*25ad0*/  LDCU.128 UR40, c[0x3][0x70] ;  /* 0x00c00e00ff2877ac */ /* 0x000ea20008000c00 */
[----:B------:R-:W-:-:S02]  /*25ae0*/  IMAD.U32 R26, R26, 0x10000, RZ ;  /* 0x000100001a1a7824 */ /* 0x000fc400078e00ff */
[----:B------:R-:W-:Y:S01]  /*25af0*/  IMAD.U32 R18, R18, 0x10000, RZ ;  /* 0x0001000012127824 */ /* 0x000fe200078e00ff */
[----:B------:R-:W2:Y:S01]  /*25b00*/  LDCU.128 UR44, c[0x3][0x80] ;  /* 0x00c01000ff2c77ac */ /* 0x000ea20008000c00 */
[--C-:B---3--:R-:W-:Y:S01]  /*25b10*/  SHF.R.W.U32 R78, R12, 0x6, R12.reuse ;  /* 0x000000060c4e7819 */ /* 0x108fe20000001e0c */
[----:B------:R-:W-:Y:S01]  /*25b20*/  IMAD.U32 R8, R8, 0x10000, RZ ;  /* 0x0001000008087824 */ /* 0x000fe200078e00ff */
[C-C-:B------:R-:W-:Y:S01]  /*25b30*/  SHF.R.W.U32 R79, R12.reuse, 0xb, R12.reuse ;  /* 0x0000000b0c4f7819 */ /* 0x140fe20000001e0c */
[----:B------:R-:W3:Y:S01]  /*25b40*/  LDCU.128 UR48, c[0x3][0x90] ;  /* 0x00c01200ff3077ac */ /* 0x000ee20008000c00 */
[----:B------:R-:W-:Y:S02]  /*25b50*/  SHF.R.W.U32 R80, R12, 0x19, R12 ;  /* 0x000000190c507819 */ /* 0x000fe40000001e0c */
[----:B------:R-:W-:Y:S01]  /*25b60*/  LOP3.LUT R76, R14, R12, R13, 0xb8, !PT ;  /* 0x0000000c0e4c7212 */ /* 0x000fe200078eb80d */
[----:B------:R-:W3:Y:S01]  /*25b70*/  LDCU.128 UR52, c[0x3][0xa0] ;  /* 0x00c01400ff3477ac */ /* 0x000ee20008000c00 */
[----:B------:R-:W-:-:S02]  /*25b80*/  LOP3.LUT R78, R80, R79, R78, 0x96, !PT ;  /* 0x0000004f504e7212 */ /* 0x000fc400078e964e */
[--C-:B-----5:R-:W-:Y:S01]  /*25b90*/  SHF.R.W.U32 R59, R20, 0x2, R20.reuse ;  /* 0x00000002143b7819 */ /* 0x120fe20000001e14 */
[----:B------:R-:W5:Y:S01]  /*25ba0*/  LDCU.128 UR56, c[0x3][0xb0] ;  /* 0x00c01600ff3877ac */ /* 0x000f620008000c00 */
[----:B------:R-:W-:Y:S02]  /*25bb0*/  IADD3 R77, PT, PT, R78, R76, R15 ;  /* 0x0000004c4e4d7210 */ /* 0x000fe40007ffe00f */
[----:B------:R-:W-:Y:S01]  /*25bc0*/  LOP3.LUT R76, R75, 0xff0000, RZ, 0xc0, !PT ;  /* 0x00ff00004b4c7812 */ /* 0x000fe200078ec0ff */
[----:B------:R-:W5:Y:S01]  /*25bd0*/  LDCU.128 UR60, c[0x3][0xc0] ;  /* 0x00c01800ff3c77ac */ /* 0x000f620008000c00 */
[----:B----4-:R-:W-:Y:S02]  /*25be0*/  IADD3 R74, PT, PT, R10, UR12, R77 ;  /* 0x0000000c0a4a7c10 */ /* 0x010fe4000fffe04d */
[----:B------:R-:W-:Y:S01]  /*25bf0*/  SHF.R.W.U32 R66, R20, 0x16, R20 ;  /* 0x0000001614427819 */ /* 0x000fe20000001e14 */
[----:B------:R-:W-:Y:S01]  /*25c00*/  IMAD R73, R73, 0x1000000, R76 ;  /* 0x0100000049497824 */ /* 0x000fe200078e024c */
[----:B------:R-:W4:Y:S01]  /*25c10*/  LDCU.128 UR64, c[0x3][0xd0] ;  /* 0x00c01a00ff4077ac */ /* 0x000f220008000c00 */
[----:B------:R-:W-:-:S02]  /*25c20*/  IMAD.IADD R75, R74, 0x1, R23 ;  /* 0x000000014a4b7824 */ /* 0x000fc400078e0217 */
[----:B------:R-:W-:Y:S01]  /*25c30*/  IMAD R72, R72, 0x100, R73 ;  /* 0x0000010048487824 */ /* 0x000fe200078e0249 */
[----:B------:R-:W4:Y:S02]  /*25c40*/  LDCU.128 UR68, c[0x3][0xe0] ;  /* 0x00c01c00ff4477ac */ /* 0x000f240008000c00 */
[--C-:B------:R-:W-:Y:S01]  /*25c50*/  SHF.R.W.U32 R76, R75, 0x6, R75.reuse ;  /* 0x000000064b4c7819 */ /* 0x100fe20000001e4b */
[----:B------:R-:W-:Y:S01]  /*25c60*/  IMAD.IADD R71, R71, 0x1, R72 ;  /* 0x0000000147477824 */ /* 0x000fe200078e0248 */
[--C-:B------:R-:W-:Y:S01]  /*25c70*/  SHF.R.W.U32 R77, R75, 0xb, R75.reuse ;  /* 0x0000000b4b4d7819 */ /* 0x100fe20000001e4b */
[----:B------:R-:W-:Y:S01]  /*25c80*/  IMAD.U32 R72, R67, 0x10000, RZ ;  /* 0x0001000043487824 */ /* 0x000fe200078e00ff */
[----:B------:R-:W-:Y:S01]  /*25c90*/  SHF.R.W.U32 R78, R75, 0x19, R75 ;  /* 0x000000194b4e7819 */ /* 0x000fe20000001e4b */
[----:B------:R-:W4:Y:S01]  /*25ca0*/  LDCU.128 UR72, c[0x3][0xf0] ;  /* 0x00c01e00ff4877ac */ /* 0x000f220008000c00 */
[----:B------:R-:W-:Y:S02]  /*25cb0*/  LOP3.LUT R73, R13, R75, R12, 0xb8, !PT ;  /* 0x0000004b0d497212 */ /* 0x000fe400078eb80c */
[----:B------:R-:W-:-:S04]  /*25cc0*/  LOP3.LUT R77, R78, R77, R76, 0x96, !PT ;  /* 0x0000004d4e4d7212 */ /* 0x000fc800078e964c */
[----:B------:R-:W-:-:S04]  /*25cd0*/  IADD3 R76, PT, PT, R77, R73, R14 ;  /* 0x000000494d4c7210 */ /* 0x000fc80007ffe00e */
[----:B------:R-:W-:Y:S02]  /*25ce0*/  IADD3 R67, PT, PT, R71, UR13, R76 ;  /* 0x0000000d47437c10 */ /* 0x000fe4000fffe04c */
[----:B------:R-:W-:-:S03]  /*25cf0*/  LOP3.LUT R76, R72, 0xff0000, RZ, 0xc0, !PT ;  /* 0x00ff0000484c7812 */ /* 0x000fc600078ec0ff */
[----:B------:R-:W-:Y:S02]  /*25d00*/  IMAD.IADD R72, R67, 0x1, R22 ;  /* 0x0000000143487824 */ /* 0x000fe400078e0216 */
[----:B------:R-:W-:-:S03]  /*25d10*/  IMAD R69, R69, 0x1000000, R76 ;  /* 0x0100000045457824 */ /* 0x000fc600078e024c */
[--C-:B------:R-:W-:Y:S01]  /*25d20*/  SHF.R.W.U32 R73, R72, 0x6, R72.reuse ;  /* 0x0000000648497819 */ /* 0x100fe20000001e48 */
[----:B------:R-:W-:Y:S01]  /*25d30*/  IMAD R69, R70, 0x100, R69 ;  /* 0x0000010046457824 */ /* 0x000fe200078e0245 */
[C-C-:B------:R-:W-:Y:S02]  /*25d40*/  SHF.R.W.U32 R76, R72.reuse, 0xb, R72.reuse ;  /* 0x0000000b484c7819 */ /* 0x140fe40000001e48 */
[----:B------:R-:W-:Y:S01]  /*25d50*/  SHF.R.W.U32 R77, R72, 0x19, R72 ;  /* 0x00000019484d7819 */ /* 0x000fe20000001e48 */
[----:B------:R-:W-:Y:S01]  /*25d60*/  IMAD.IADD R68, R68, 0x1, R69 ;  /* 0x0000000144447824 */ /* 0x000fe200078e0245 */
[----:B------:R-:W-:Y:S02]  /*25d70*/  LOP3.LUT R70, R12, R72, R75, 0xb8, !PT ;  /* 0x000000480c467212 */ /* 0x000fe400078eb84b */
[----:B------:R-:W-:-:S04]  /*25d80*/  LOP3.LUT R76, R77, R76, R73, 0x96, !PT ;  /* 0x0000004c4d4c7212 */ /* 0x000fc800078e9649 */
[----:B------:R-:W-:-:S04]  /*25d90*/  IADD3 R69, PT, PT, R76, R70, R13 ;  /* 0x000000464c457210 */ /* 0x000fc80007ffe00d */
[----:B------:R-:W-:Y:S02]  /*25da0*/  IADD3 R70, PT, PT, R68, UR14, R69 ;  /* 0x0000000e44467c10 */ /* 0x000fe4000fffe045 */
[----:B------:R-:W-:-:S03]  /*25db0*/  LOP3.LUT R69, R63, 0xff0000, RZ, 0xc0, !PT ;  /* 0x00ff00003f457812 */ /* 0x000fc600078ec0ff */
[----:B------:R-:W-:Y:S02]  /*25dc0*/  IMAD.IADD R63, R70, 0x1, R21 ;  /* 0x00000001463f7824 */ /* 0x000fe400078e0215 */
[----:B------:R-:W-:-:S03]  /*25dd0*/  IMAD R69, R62, 0x1000000, R69 ;  /* 0x010000003e457824 */ /* 0x000fc600078e0245 */
[C---:B------:R-:W-:Y:S01]  /*25de0*/  SHF.R.W.U32 R62, R63.reuse, 0x6, R63 ;  /* 0x000000063f3e7819 */ /* 0x040fe20000001e3f */
[----:B------:R-:W-:Y:S01]  /*25df0*/  IMAD R64, R64, 0x100, R69 ;  /* 0x0000010040407824 */ /* 0x000fe200078e0245 */
[C-C-:B------:R-:W-:Y:S02]  /*25e00*/  SHF.R.W.U32 R73, R63.reuse, 0xb, R63.reuse ;  /* 0x0000000b3f497819 */ /* 0x140fe40000001e3f */
[----:B------:R-:W-:Y:S01]  /*25e10*/  SHF.R.W.U32 R76, R63, 0x19, R63 ;  /* 0x000000193f4c7819 */ /* 0x000fe20000001e3f */
[----:B------:R-:W-:Y:S01]  /*25e20*/  IMAD.IADD R65, R65, 0x1, R64 ;  /* 0x0000000141417824 */ /* 0x000fe200078e0240 */
[----:B------:R-:W-:Y:S02]  /*25e30*/  LOP3.LUT R69, R75, R63, R72, 0xb8, !PT ;  /* 0x0000003f4b457212 */ /* 0x000fe400078eb848 */
[----:B------:R-:W-:Y:S02]  /*25e40*/  LOP3.LUT R73, R76, R73, R62, 0x96, !PT ;  /* 0x000000494c497212 */ /* 0x000fe400078e963e */
[----:B------:R-:W-:-:S02]  /*25e50*/  SHF.R.W.U32 R64, R20, 0xd, R20 ;  /* 0x0000000d14407819 */ /* 0x000fc40000001e14 */
[----:B------:R-:W-:Y:S02]  /*25e60*/  IADD3 R62, PT, PT, R73, R69, R12 ;  /* 0x00000045493e7210 */ /* 0x000fe40007ffe00c */
[----:B------:R-:W-:Y:S02]  /*25e70*/  LOP3.LUT R59, R66, R64, R59, 0x96, !PT ;  /* 0x00000040423b7212 */ /* 0x000fe400078e963b */
[----:B------:R-:W-:Y:S02]  /*25e80*/  IADD3 R69, PT, PT, R65, UR15, R62 ;  /* 0x0000000f41457c10 */ /* 0x000fe4000fffe03e */
[----:B------:R-:W-:-:S03]  /*25e90*/  LOP3.LUT R64, R21, R22, R20, 0xe8, !PT ;  /* 0x0000001615407212 */ /* 0x000fc600078ee814 */
[----:B------:R-:W-:Y:S01]  /*25ea0*/  IMAD.IADD R62, R20, 0x1, R69 ;  /* 0x00000001143e7824 */ /* 0x000fe200078e0245 */
[----:B------:R-:W-:-:S04]  /*25eb0*/  IADD3 R59, PT, PT, R59, R74, R64 ;  /* 0x0000004a3b3b7210 */ /* 0x000fc80007ffe040 */
[C-C-:B------:R-:W-:Y:S02]  /*25ec0*/  SHF.R.W.U32 R73, R62.reuse, 0x6, R62.reuse ;  /* 0x000000063e497819 */ /* 0x140fe40000001e3e */
[C-C-:B------:R-:W-:Y:S02]  /*25ed0*/  SHF.R.W.U32 R76, R62.reuse, 0xb, R62.reuse ;  /* 0x0000000b3e4c7819 */ /* 0x140fe40000001e3e */
[----:B------:R-:W-:Y:S02]  /*25ee0*/  SHF.R.W.U32 R77, R62, 0x19, R62 ;  /* 0x000000193e4d7819 */ /* 0x000fe40000001e3e */
[----:B------:R-:W-:Y:S02]  /*25ef0*/  LOP3.LUT R60, R72, R62, R63, 0xb8, !PT ;  /* 0x0000003e483c7212 */ /* 0x000fe400078eb83f */
[----:B------:R-:W-:Y:S02]  /*25f00*/  LOP3.LUT R76, R77, R76, R73, 0x96, !PT ;  /* 0x0000004c4d4c7212 */ /* 0x000fe400078e9649 */
[----:B------:R-:W-:-:S02]  /*25f10*/  SHF.R.W.U32 R73, R59, 0xd, R59 ;  /* 0x0000000d3b497819 */ /* 0x000fc40000001e3b */
[----:B------:R-:W-:Y:S02]  /*25f20*/  IADD3 R76, PT, PT, R76, R60, R75 ;  /* 0x0000003c4c4c7210 */ /* 0x000fe40007ffe04b */
[----:B------:R-:W-:Y:S02]  /*25f30*/  LOP3.LUT R60, R56, 0xff0000, RZ, 0xc0, !PT ;  /* 0x00ff0000383c7812 */ /* 0x000fe400078ec0ff */
[----:B-1----:R-:W-:Y:S02]  /*25f40*/  IADD3 R56, PT, PT, R61, UR16, R76 ;  /* 0x000000103d387c10 */ /* 0x002fe4000fffe04c */
[--C-:B------:R-:W-:Y:S01]  /*25f50*/  SHF.R.W.U32 R64, R59, 0x16, R59.reuse ;  /* 0x000000163b407819 */ /* 0x100fe20000001e3b */
[----:B------:R-:W-:Y:S02]  /*25f60*/  IMAD R60, R55, 0x1000000, R60 ;  /* 0x01000000373c7824 */ /* 0x000fe400078e023c */
[----:B------:R-:W-:Y:S02]  /*25f70*/  IMAD.IADD R55, R59, 0x1, R56 ;  /* 0x000000013b377824 */ /* 0x000fe400078e0238 */
[----:B------:R-:W-:Y:S01]  /*25f80*/  IMAD R57, R57, 0x100, R60 ;  /* 0x0000010039397824 */ /* 0x000fe200078e023c */
[----:B------:R-:W-:-:S02]  /*25f90*/  SHF.R.W.U32 R60, R59, 0x2, R59 ;  /* 0x000000023b3c7819 */ /* 0x000fc40000001e3b */
[C---:B------:R-:W-:Y:S01]  /*25fa0*/  SHF.R.W.U32 R66, R55.reuse, 0x6, R55 ;  /* 0x0000000637427819 */ /* 0x040fe20000001e37 */
[----:B------:R-:W-:Y:S01]  /*25fb0*/  IMAD.IADD R58, R58, 0x1, R57 ;  /* 0x000000013a3a7824 */ /* 0x000fe200078e0239 */
[C-C-:B------:R-:W-:Y:S02]  /*25fc0*/  SHF.R.W.U32 R75, R55.reuse, 0xb, R55.reuse ;  /* 0x0000000b374b7819 */ /* 0x140fe40000001e37 */
[----:B------:R-:W-:Y:S02]  /*25fd0*/  SHF.R.W.U32 R74, R55, 0x19, R55 ;  /* 0x00000019374a7819 */ /* 0x000fe40000001e37 */
[----:B------:R-:W-:Y:S02]  /*25fe0*/  LOP3.LUT R57, R63, R55, R62, 0xb8, !PT ;  /* 0x000000373f397212 */ /* 0x000fe400078eb83e */
[----:B------:R-:W-:Y:S02]  /*25ff0*/  LOP3.LUT R75, R74, R75, R66, 0x96, !PT ;  /* 0x0000004b4a4b7212 */ /* 0x000fe400078e9642 */
[----:B------:R-:W-:-:S02]  /*26000*/  LOP3.LUT R60, R64, R73, R60, 0x96, !PT ;  /* 0x00000049403c7212 */ /* 0x000fc400078e963c */
[----:B------:R-:W-:Y:S02]  /*26010*/  LOP3.LUT R64, R20, R21, R59, 0xe8, !PT ;  /* 0x0000001514407212 */ /* 0x000fe400078ee83b */
[----:B------:R-:W-:Y:S02]  /*26020*/  IADD3 R75, PT, PT, R75, R57, R72 ;  /* 0x000000394b4b7210 */ /* 0x000fe40007ffe048 */
[----:B------:R-:W-:Y:S02]  /*26030*/  LOP3.LUT R57, R53, 0xff0000, RZ, 0xc0, !PT ;  /* 0x00ff000035397812 */ /* 0x000fe400078ec0ff */
[----:B------:R-:W-:Y:S02]  /*26040*/  IADD3 R60, PT, PT, R60, R67, R64 ;  /* 0x000000433c3c7210 */ /* 0x000fe40007ffe040 */
[----:B------:R-:W-:Y:S01]  /*26050*/  IADD3 R53, PT, PT, R58, UR17, R75 ;  /* 0x000000113a357c10 */ /* 0x000fe2000fffe04b */
[----:B------:R-:W-:Y:S01]  /*26060*/  IMAD R57, R54, 0x1000000, R57 ;  /* 0x0100000036397824 */ /* 0x000fe200078e0239 */
[----:B------:R-:W-:-:S02]  /*26070*/  SHF.R.W.U32 R64, R60, 0xd, R60 ;  /* 0x0000000d3c407819 */ /* 0x000fc40000001e3c */
[C-C-:B------:R-:W-:Y:S01]  /*26080*/  SHF.R.W.U32 R66, R60.reuse, 0x16, R60.reuse ;  /* 0x000000163c427819 */ /* 0x140fe20000001e3c */
[----:B------:R-:W-:Y:S02]  /*26090*/  IMAD.IADD R54, R60, 0x1, R53 ;  /* 0x000000013c367824 */ /* 0x000fe400078e0235 */
[----:B------:R-:W-:Y:S01]  /*260a0*/  IMAD R52, R52, 0x100, R57 ;  /* 0x0000010034347824 */ /* 0x000fe200078e0239 */
[----:B------:R-:W-:Y:S02]  /*260b0*/  SHF.R.W.U32 R57, R60, 0x2, R60 ;  /* 0x000000023c397819 */ /* 0x000fe40000001e3c */
[C---:B------:R-:W-:Y:S01]  /*260c0*/  SHF.R.W.U32 R67, R54.reuse, 0x6, R54 ;  /* 0x0000000636437819 */ /* 0x040fe20000001e36 */
[----:B------:R-:W-:Y:S01]  /*260d0*/  IMAD.IADD R51, R51, 0x1, R52 ;  /* 0x0000000133337824 */ /* 0x000fe200078e0234 */
[C-C-:B------:R-:W-:Y:S02]  /*260e0*/  SHF.R.W.U32 R72, R54.reuse, 0xb, R54.reuse ;  /* 0x0000000b36487819 */ /* 0x140fe40000001e36 */
[----:B------:R-:W-:-:S02]  /*260f0*/  SHF.R.W.U32 R73, R54, 0x19, R54 ;  /* 0x0000001936497819 */ /* 0x000fc40000001e36 */
        /* <DEDUP_REMOVED lines=11> */
[----:B------:R-:W-:Y:S02]  /*261b0*/  IMAD.IADD R57, R70, 0x1, R49 ;  /* 0x0000000146397824 */ /* 0x000fe400078e0231 */
        /* <DEDUP_REMOVED lines=16> */
[C---:B------:R-:W-:Y:S01]  /*262c0*/  SHF.R.W.U32 R50, R69.reuse, 0x16, R69 ;  /* 0x0000001645327819 */ /* 0x040fe20000001e45 */
[C---:B------:R-:W-:Y:S01]  /*262d0*/  IMAD.IADD R46, R69.reuse, 0x1, R45 ;  /* 0x00000001452e7824 */ /* 0x040fe200078e022d */
[----:B------:R-:W-:Y:S01]  /*262e0*/  LOP3.LUT R60, R70, R60, R69, 0xe8, !PT ;  /* 0x0000003c463c7212 */ /* 0x000fe200078ee845 */
        /* <DEDUP_REMOVED lines=10> */
[----:B------:R-:W-:Y:S02]  /*26390*/  LOP3.LUT R55, R41, 0xff0000, RZ, 0xc0, !PT ;  /* 0x00ff000029377812 */ /* 0x000fe400078ec0ff */
[----:B------:R-:W-:-:S02]  /*263a0*/  IADD3 R56, PT, PT, R59, R56, R60 ;  /* 0x000000383b387210 */ /* 0x000fc40007ffe03c */
[----:B0-----:R-:W-:Y:S01]  /*263b0*/  IADD3 R41, PT, PT, R43, UR20, R44 ;  /* 0x000000142b297c10 */ /* 0x001fe2000fffe02c */
[----:B------:R-:W-:Y:S01]  /*263c0*/  IMAD R59, R42, 0x1000000, R55 ;  /* 0x010000002a3b7824 */ /* 0x000fe200078e0237 */
[C-C-:B------:R-:W-:Y:S02]  /*263d0*/  SHF.R.W.U32 R42, R56.reuse, 0x2, R56.reuse ;  /* 0x00000002382a7819 */ /* 0x140fe40000001e38 */
[C-C-:B------:R-:W-:Y:S01]  /*263e0*/  SHF.R.W.U32 R44, R56.reuse, 0x16, R56.reuse ;  /* 0x00000016382c7819 */ /* 0x140fe20000001e38 */
[----:B------:R-:W-:Y:S01]  /*263f0*/  IMAD.IADD R55, R56, 0x1, R41 ;  /* 0x0000000138377824 */ /* 0x000fe200078e0229 */
[--C-:B------:R-:W-:Y:S01]  /*26400*/  LOP3.LUT R70, R69, R70, R56.reuse, 0xe8, !PT ;  /* 0x0000004645467212 */ /* 0x100fe200078ee838 */
[----:B------:R-:W-:Y:S01]  /*26410*/  IMAD R40, R40, 0x100, R59 ;  /* 0x0000010028287824 */ /* 0x000fe200078e023b */
[----:B------:R-:W-:Y:S02]  /*26420*/  SHF.R.W.U32 R59, R56, 0xd, R56 ;  /* 0x0000000d383b7819 */ /* 0x000fe40000001e38 */
[--C-:B------:R-:W-:Y:S01]  /*26430*/  SHF.R.W.U32 R48, R55, 0x6, R55.reuse ;  /* 0x0000000637307819 */ /* 0x100fe20000001e37 */
[----:B------:R-:W-:Y:S01]  /*26440*/  IMAD.IADD R39, R39, 0x1, R40 ;  /* 0x0000000127277824 */ /* 0x000fe200078e0228 */
[----:B------:R-:W-:-:S02]  /*26450*/  SHF.R.W.U32 R63, R55, 0xb, R55 ;  /* 0x0000000b373f7819 */ /* 0x000fc40000001e37 */
[----:B------:R-:W-:Y:S02]  /*26460*/  SHF.R.W.U32 R50, R55, 0x19, R55 ;  /* 0x0000001937327819 */ /* 0x000fe40000001e37 */
        /* <DEDUP_REMOVED lines=10> */
[----:B------:R-:W-:Y:S01]  /*26510*/  IMAD.IADD R40, R53, 0x1, R36 ;  /* 0x0000000135287824 */ /* 0x000fe200078e0224 */
[--C-:B------:R-:W-:Y:S01]  /*26520*/  LOP3.LUT R69, R56, R69, R53.reuse, 0xe8, !PT ;  /* 0x0000004538457212 */ /* 0x100fe200078ee835 */
        /* <DEDUP_REMOVED lines=10> */
[----:B------:R-:W-:Y:S02]  /*265d0*/  LOP3.LUT R42, R30, 0xff0000, RZ, 0xc0, !PT ;  /* 0x00ff00001e2a7812 */ /* 0x000fe400078ec0ff */
[----:B------:R-:W-:Y:S02]  /*265e0*/  IADD3 R49, PT, PT, R44, R49, R69 ;  /* 0x000000312c317210 */ /* 0x000fe40007ffe045 */
[----:B------:R-:W-:Y:S01]  /*265f0*/  IADD3 R30, PT, PT, R38, UR22, R37 ;  /* 0x00000016261e7c10 */ /* 0x000fe2000fffe025 */
[----:B------:R-:W-:Y:S01]  /*26600*/  IMAD R42, R29, 0x1000000, R42 ;  /* 0x010000001d2a7824 */ /* 0x000fe200078e022a */
[----:B------:R-:W-:-:S03]  /*26610*/  SHF.R.W.U32 R37, R49, 0x16, R49 ;  /* 0x0000001631257819 */ /* 0x000fc60000001e31 */
[----:B------:R-:W-:Y:S02]  /*26620*/  IMAD.IADD R35, R49, 0x1, R30 ;  /* 0x0000000131237824 */ /* 0x000fe400078e021e */
[----:B------:R-:W-:Y:S01]  /*26630*/  IMAD R29, R31, 0x100, R42 ;  /* 0x000001001f1d7824 */ /* 0x000fe200078e022a */
[----:B------:R-:W-:Y:S02]  /*26640*/  SHF.R.W.U32 R31, R49, 0x2, R49 ;  /* 0x00000002311f7819 */ /* 0x000fe40000001e31 */
[C---:B------:R-:W-:Y:S01]  /*26650*/  SHF.R.W.U32 R44, R35.reuse, 0x6, R35 ;  /* 0x00000006232c7819 */ /* 0x040fe20000001e23 */
[----:B------:R-:W-:Y:S01]  /*26660*/  IMAD.IADD R29, R34, 0x1, R29 ;  /* 0x00000001221d7824 */ /* 0x000fe200078e021d */
[C-C-:B------:R-:W-:Y:S02]  /*26670*/  SHF.R.W.U32 R57, R35.reuse, 0xb, R35.reuse ;  /* 0x0000000b23397819 */ /* 0x140fe40000001e23 */
[----:B------:R-:W-:Y:S02]  /*26680*/  SHF.R.W.U32 R48, R35, 0x19, R35 ;  /* 0x0000001923307819 */ /* 0x000fe40000001e23 */
        /* <DEDUP_REMOVED lines=11> */
[C---:B------:R-:W-:Y:S01]  /*26740*/  SHF.R.W.U32 R31, R44.reuse, 0x16, R44 ;  /* 0x000000162c1f7819 */ /* 0x040fe20000001e2c */
[C---:B------:R-:W-:Y:S01]  /*26750*/  IMAD.IADD R34, R44.reuse, 0x1, R26 ;  /* 0x000000012c227824 */ /* 0x040fe200078e021a */
[----:B------:R-:W-:Y:S01]  /*26760*/  LOP3.LUT R53, R49, R53, R44, 0xe8, !PT ;  /* 0x0000003531357212 */ /* 0x000fe200078ee82c */
        /* <DEDUP_REMOVED lines=11> */
[----:B------:R-:W-:Y:S02]  /*26820*/  LOP3.LUT R42, R18, 0xff0000, RZ, 0xc0, !PT ;  /* 0x00ff0000122a7812 */ /* 0x000fe400078ec0ff */
[----:B--2---:R-:W-:Y:S02]  /*26830*/  IADD3 R18, PT, PT, R28, UR24, R27 ;  /* 0x000000181c127c10 */ /* 0x004fe4000fffe01b */
[--C-:B------:R-:W-:Y:S01]  /*26840*/  SHF.R.W.U32 R25, R41, 0x16, R41.reuse ;  /* 0x0000001629197819 */ /* 0x100fe20000001e29 */
[----:B------:R-:W-:Y:S01]  /*26850*/  IMAD R46, R11, 0x1000000, R42 ;  /* 0x010000000b2e7824 */ /* 0x000fe200078e022a */
[C-C-:B------:R-:W-:Y:S01]  /*26860*/  SHF.R.W.U32 R11, R41.reuse, 0x2, R41.reuse ;  /* 0x00000002290b7819 */ /* 0x140fe20000001e29 */
[----:B------:R-:W-:Y:S01]  /*26870*/  IMAD.IADD R42, R41, 0x1, R18 ;  /* 0x00000001292a7824 */ /* 0x000fe200078e0212 */
[--C-:B------:R-:W-:Y:S01]  /*26880*/  LOP3.LUT R49, R44, R49, R41.reuse, 0xe8, !PT ;  /* 0x000000312c317212 */ /* 0x100fe200078ee829 */
[----:B------:R-:W-:Y:S01]  /*26890*/  IMAD R19, R19, 0x100, R46 ;  /* 0x0000010013137824 */ /* 0x000fe200078e022e */
[----:B------:R-:W-:-:S02]  /*268a0*/  SHF.R.W.U32 R46, R41, 0xd, R41 ;  /* 0x0000000d292e7819 */ /* 0x000fc40000001e29 */
[--C-:B------:R-:W-:Y:S01]  /*268b0*/  SHF.R.W.U32 R27, R42, 0x6, R42.reuse ;  /* 0x000000062a1b7819 */ /* 0x100fe20000001e2a */
[----:B------:R-:W-:Y:S01]  /*268c0*/  IMAD.IADD R24, R24, 0x1, R19 ;  /* 0x0000000118187824 */ /* 0x000fe200078e0213 */
[C-C-:B------:R-:W-:Y:S01]  /*268d0*/  SHF.R.W.U32 R48, R42.reuse, 0xb, R42.reuse ;  /* 0x0000000b2a307819 */ /* 0x140fe20000001e2a */
[----:B------:R-:W-:Y:S01]  /*268e0*/  IMAD.SHL.U32 R19, R9, 0x1000000, RZ ;  /* 0x0100000009137824 */ /* 0x000fe200078e00ff */
[----:B------:R-:W-:Y:S02]  /*268f0*/  SHF.R.W.U32 R31, R42, 0x19, R42 ;  /* 0x000000192a1f7819 */ /* 0x000fe40000001e2a */
[----:B------:R-:W-:Y:S02]  /*26900*/  LOP3.LUT R11, R25, R46, R11, 0x96, !PT ;  /* 0x0000002e190b7212 */ /* 0x000fe400078e960b */
[----:B------:R-:W-:Y:S02]  /*26910*/  LOP3.LUT R27, R31, R48, R27, 0x96, !PT ;  /* 0x000000301f1b7212 */ /* 0x000fe400078e961b */
[----:B------:R-:W-:-:S02]  /*26920*/  LOP3.LUT R31, R35, R42, R34, 0xb8, !PT ;  /* 0x0000002a231f7212 */ /* 0x000fc400078eb822 */
[----:B------:R-:W-:Y:S02]  /*26930*/  IADD3 R36, PT, PT, R11, R36, R49 ;  /* 0x000000240b247210 */ /* 0x000fe40007ffe031 */
[----:B------:R-:W-:Y:S02]  /*26940*/  IADD3 R27, PT, PT, R27, R31, R40 ;  /* 0x0000001f1b1b7210 */ /* 0x000fe40007ffe028 */
[----:B------:R-:W-:Y:S02]  /*26950*/  SEL R19, R19, 0x30000000, P0 ;  /* 0x3000000013137807 */ /* 0x000fe40000000000 */
[----:B------:R-:W-:Y:S02]  /*26960*/  IADD3 R11, PT, PT, R24, UR25, R27 ;  /* 0x00000019180b7c10 */ /* 0x000fe4000fffe01b */
[----:B------:R-:W-:-:S03]  /*26970*/  LOP3.LUT R8, R19, 0xff0000, R8, 0xf8, !PT ;  /* 0x00ff000013087812 */ /* 0x000fc600078ef808 */
[----:B------:R-:W-:Y:S01]  /*26980*/  IMAD.IADD R9, R36, 0x1, R11 ;  /* 0x0000000124097824 */ /* 0x000fe200078e020b */
[----:B------:R-:W-:Y:S01]  /*26990*/  LOP3.LUT R19, R8, R7, RZ, 0xfc, !PT ;  /* 0x0000000708137212 */ /* 0x000fe200078efcff */
[----:B------:R-:W-:Y:S01]  /*269a0*/  IMAD.U32 R7, R5, 0x10000, RZ ;  /* 0x0001000005077824 */ /* 0x000fe200078e00ff */
[----:B------:R-:W-:Y:S02]  /*269b0*/  LOP3.LUT R8, R41, R44, R36, 0xe8, !PT ;  /* 0x0000002c29087212 */ /* 0x000fe400078ee824 */
[C-C-:B------:R-:W-:Y:S02]  /*269c0*/  SHF.R.W.U32 R25, R9.reuse, 0x6, R9.reuse ;  /* 0x0000000609197819 */ /* 0x140fe40000001e09 */
        /* <DEDUP_REMOVED lines=9> */
[----:B------:R-:W-:Y:S02]  /*26a60*/  LOP3.LUT R5, R19, 0xff, R6, 0xf8, !PT ;  /* 0x000000ff13057812 */ /* 0x000fe400078ef806 */
[----:B------:R-:W-:Y:S02]  /*26a70*/  LOP3.LUT R25, R7, 0xff0000, RZ, 0xc0, !PT ;  /* 0x00ff000007197812 */ /* 0x000fe400078ec0ff */
[----:B------:R-:W-:Y:S02]  /*26a80*/  IADD3 R8, PT, PT, R27, R30, R8 ;  /* 0x0000001e1b087210 */ /* 0x000fe40007ffe008 */
[----:B------:R-:W-:Y:S01]  /*26a90*/  IADD3 R7, PT, PT, R5, UR26, R46 ;  /* 0x0000001a05077c10 */ /* 0x000fe2000fffe02e */
[----:B------:R-:W-:Y:S01]  /*26aa0*/  IMAD R4, R4, 0x1000000, R25 ;  /* 0x0100000004047824 */ /* 0x000fe200078e0219 */
[C-C-:B------:R-:W-:Y:S02]  /*26ab0*/  SHF.R.W.U32 R6, R8.reuse, 0x2, R8.reuse ;  /* 0x0000000208067819 */ /* 0x140fe40000001e08 */
[C-C-:B------:R-:W-:Y:S01]  /*26ac0*/  SHF.R.W.U32 R25, R8.reuse, 0xd, R8.reuse ;  /* 0x0000000d08197819 */ /* 0x140fe20000001e08 */
[C---:B------:R-:W-:Y:S01]  /*26ad0*/  IMAD.IADD R30, R8.reuse, 0x1, R7 ;  /* 0x00000001081e7824 */ /* 0x040fe200078e0207 */
[----:B------:R-:W-:-:S02]  /*26ae0*/  SHF.R.W.U32 R31, R8, 0x16, R8 ;  /* 0x00000016081f7819 */ /* 0x000fc40000001e08 */
[----:B------:R-:W-:Y:S02]  /*26af0*/  LOP3.LUT R27, R4, R3, RZ, 0xfc, !PT ;  /* 0x00000003041b7212 */ /* 0x000fe400078efcff */
[C-C-:B------:R-:W-:Y:S02]  /*26b00*/  SHF.R.W.U32 R35, R30.reuse, 0x6, R30.reuse ;  /* 0x000000061e237819 */ /* 0x140fe40000001e1e */
[C-C-:B------:R-:W-:Y:S02]  /*26b10*/  SHF.R.W.U32 R40, R30.reuse, 0xb, R30.reuse ;  /* 0x0000000b1e287819 */ /* 0x140fe40000001e1e */
[----:B------:R-:W-:Y:S02]  /*26b20*/  SHF.R.W.U32 R37, R30, 0x19, R30 ;  /* 0x000000191e257819 */ /* 0x000fe40000001e1e */
[----:B------:R-:W-:Y:S02]  /*26b30*/  LOP3.LUT R25, R31, R25, R6, 0x96, !PT ;  /* 0x000000191f197212 */ /* 0x000fe400078e9606 */
[----:B------:R-:W-:-:S02]  /*26b40*/  LOP3.LUT R35, R37, R40, R35, 0x96, !PT ;  /* 0x0000002825237212 */ /* 0x000fc400078e9623 */
[----:B------:R-:W-:Y:S02]  /*26b50*/  LOP3.LUT R6, R42, R30, R9, 0xb8, !PT ;  /* 0x0000001e2a067212 */ /* 0x000fe400078eb809 */
[----:B------:R-:W-:Y:S02]  /*26b60*/  SHF.R.U32.HI R19, RZ, 0xa, R19 ;  /* 0x0000000aff137819 */ /* 0x000fe40000011613 */
[C-C-:B------:R-:W-:Y:S02]  /*26b70*/  SHF.R.W.U32 R3, R5.reuse, 0x11, R5.reuse ;  /* 0x0000001105037819 */ /* 0x140fe40000001e05 */
[----:B------:R-:W-:Y:S02]  /*26b80*/  SHF.R.W.U32 R4, R5, 0x13, R5 ;  /* 0x0000001305047819 */ /* 0x000fe40000001e05 */
[----:B------:R-:W-:Y:S02]  /*26b90*/  LOP3.LUT R41, R36, R41, R8, 0xe8, !PT ;  /* 0x0000002924297212 */ /* 0x000fe400078ee808 */
[----:B------:R-:W-:-:S02]  /*26ba0*/  IADD3 R35, PT, PT, R35, R6, R34 ;  /* 0x0000000623237210 */ /* 0x000fc40007ffe022 */
[----:B------:R-:W-:Y:S02]  /*26bb0*/  LOP3.LUT R2, R27, 0xff, R2, 0xf8, !PT ;  /* 0x000000ff1b027812 */ /* 0x000fe400078ef802 */
[----:B------:R-:W-:Y:S02]  /*26bc0*/  LOP3.LUT R4, R4, R19, R3, 0x96, !PT ;  /* 0x0000001304047212 */ /* 0x000fe400078e9603 */
[----:B------:R-:W-:Y:S02]  /*26bd0*/  IADD3 R3, PT, PT, R25, R26, R41 ;  /* 0x0000001a19037210 */ /* 0x000fe40007ffe029 */
[----:B------:R-:W-:Y:S02]  /*26be0*/  IADD3 R19, PT, PT, R2, UR27, R35 ;  /* 0x0000001b02137c10 */ /* 0x000fe4000fffe023 */
[C-C-:B------:R-:W-:Y:S02]  /*26bf0*/  SHF.R.W.U32 R6, R71.reuse, 0x7, R71.reuse ;  /* 0x0000000747067819 */ /* 0x140fe40000001e47 */
[----:B------:R-:W-:Y:S01]  /*26c00*/  SHF.R.W.U32 R31, R71, 0x12, R71 ;  /* 0x00000012471f7819 */ /* 0x000fe20000001e47 */
[----:B------:R-:W-:Y:S01]  /*26c10*/  IMAD.IADD R25, R3, 0x1, R19 ;  /* 0x0000000103197824 */ /* 0x000fe200078e0213 */
[----:B------:R-:W-:-:S02]  /*26c20*/  SHF.R.U32.HI R26, RZ, 0x3, R71 ;  /* 0x00000003ff1a7819 */ /* 0x000fc40000011647 */
[----:B------:R-:W-:Y:S02]  /*26c30*/  SHF.R.W.U32 R34, R3, 0x2, R3 ;  /* 0x0000000203227819 */ /* 0x000fe40000001e03 */
[C-C-:B------:R-:W-:Y:S02]  /*26c40*/  SHF.R.W.U32 R40, R25.reuse, 0x6, R25.reuse ;  /* 0x0000000619287819 */ /* 0x140fe40000001e19 */
[C-C-:B------:R-:W-:Y:S02]  /*26c50*/  SHF.R.W.U32 R41, R25.reuse, 0xb, R25.reuse ;  /* 0x0000000b19297819 */ /* 0x140fe40000001e19 */
[----:B------:R-:W-:Y:S02]  /*26c60*/  SHF.R.W.U32 R44, R25, 0x19, R25 ;  /* 0x00000019192c7819 */ /* 0x000fe40000001e19 */
[----:B------:R-:W-:Y:S02]  /*26c70*/  LOP3.LUT R6, R31, R26, R6, 0x96, !PT ;  /* 0x0000001a1f067212 */ /* 0x000fe400078e9606 */
[----:B------:R-:W-:-:S02]  /*26c80*/  IADD3 R31, PT, PT, R10, R4, R39 ;  /* 0x000000040a1f7210 */ /* 0x000fc40007ffe027 */
[C-C-:B------:R-:W-:Y:S02]  /*26c90*/  SHF.R.W.U32 R35, R3.reuse, 0xd, R3.reuse ;  /* 0x0000000d03237819 */ /* 0x140fe40000001e03 */
[----:B------:R-:W-:Y:S01]  /*26ca0*/  SHF.R.W.U32 R37, R3, 0x16, R3 ;  /* 0x0000001603257819 */ /* 0x000fe20000001e03 */
[----:B------:R-:W-:Y:S01]  /*26cb0*/  IMAD.IADD R4, R6, 0x1, R31 ;  /* 0x0000000106047824 */ /* 0x000fe200078e021f */
[----:B------:R-:W-:Y:S02]  /*26cc0*/  LOP3.LUT R41, R44, R41, R40, 0x96, !PT ;  /* 0x000000292c297212 */ /* 0x000fe400078e9628 */
[----:B------:R-:W-:Y:S02]  /*26cd0*/  LOP3.LUT R26, R9, R25, R30, 0xb8, !PT ;  /* 0x00000019091a7212 */ /* 0x000fe400078eb81e */
[----:B------:R-:W-:Y:S02]  /*26ce0*/  LOP3.LUT R35, R37, R35, R34, 0x96, !PT ;  /* 0x0000002325237212 */ /* 0x000fe400078e9622 */
[----:B------:R-:W-:-:S02]  /*26cf0*/  LOP3.LUT R10, R8, R36, R3, 0xe8, !PT ;  /* 0x00000024080a7212 */ /* 0x000fc400078ee803 */
[----:B------:R-:W-:Y:S02]  /*26d00*/  IADD3 R41, PT, PT, R41, R26, R42 ;  /* 0x0000001a29297210 */ /* 0x000fe40007ffe02a */
[----:B------:R-:W-:Y:S02]  /*26d10*/  IADD3 R10, PT, PT, R35, R18, R10 ;  /* 0x00000012230a7210 */ /* 0x000fe40007ffe00a */
[----:B------:R-:W-:Y:S02]  /*26d20*/  IADD3 R26, PT, PT, R4, UR28, R41 ;  /* 0x0000001c041a7c10 */ /* 0x000fe4000fffe029 */
[----:B------:R-:W-:Y:S02]  /*26d30*/  SHF.R.U32.HI R31, RZ, 0xa, R27 ;  /* 0x0000000aff1f7819 */ /* 0x000fe4000001161b */
[----:B------:R-:W-:Y:S01]  /*26d40*/  SHF.R.W.U32 R6, R2, 0x11, R2 ;  /* 0x0000001102067819 */ /* 0x000fe20000001e02 */
        /* <DEDUP_REMOVED lines=51> */
[----:B------:R-:W-:Y:S01]  /*27080*/  SHF.R.W.U32 R40, R61, 0x12, R61 ;  /* 0x000000123d287819 */ /* 0x000fe20000001e3d */
        /* <DEDUP_REMOVED lines=23> */
[--C-:B------:R-:W-:Y:S01]  /*27200*/  SHF.R.W.U32 R37, R58, 0x12, R58.reuse ;  /* 0x000000123a257819 */ /* 0x100fe20000001e3a */
        /* <DEDUP_REMOVED lines=30> */
[----:B------:R-:W-:-:S02]  /*273f0*/  LOP3.LUT R46, R44, R42, R41, 0x96, !PT ;  /* 0x0000002a2c2e7212 */ /* 0x000fc400078e9629 */
[----:B------:R-:W-:Y:S02]  /*27400*/  IADD3 R58, PT, PT, R58, R7, R5 ;  /* 0x000000073a3a7210 */ /* 0x000fe40007ffe005 */
[C-C-:B------:R-:W-:Y:S02]  /*27410*/  SHF.R.W.U32 R37, R10.reuse, 0x11, R10.reuse ;  /* 0x000000110a257819 */ /* 0x140fe40000001e0a */
[----:B------:R-:W-:Y:S01]  /*27420*/  SHF.R.W.U32 R40, R10, 0x13, R10 ;  /* 0x000000130a287819 */ /* 0x000fe20000001e0a */
[----:B------:R-:W-:Y:S01]  /*27430*/  IMAD.IADD R7, R31, 0x1, R58 ;  /* 0x000000011f077824 */ /* 0x000fe200078e023a */
[----:B------:R-:W-:Y:S02]  /*27440*/  SHF.R.U32.HI R41, RZ, 0xa, R10 ;  /* 0x0000000aff297819 */ /* 0x000fe4000001160a */
        /* <DEDUP_REMOVED lines=8> */
[C---:B------:R-:W-:Y:S02]  /*274d0*/  SHF.R.W.U32 R31, R47.reuse, 0x7, R47 ;  /* 0x000000072f1f7819 */ /* 0x040fe40000001e2f */
[----:B------:R-:W-:Y:S02]  /*274e0*/  IADD3 R40, PT, PT, R40, R9, R27 ;  /* 0x0000000928287210 */ /* 0x000fe40007ffe01b */
        /* <DEDUP_REMOVED lines=26> */
[C---:B------:R-:W-:Y:S01]  /*27690*/  IMAD.IADD R36, R41.reuse, 0x1, R30 ;  /* 0x0000000129247824 */ /* 0x040fe200078e021e */
[----:B------:R-:W-:Y:S02]  /*276a0*/  SHF.R.U32.HI R35, RZ, 0x3, R43 ;  /* 0x00000003ff237819 */ /* 0x000fe4000001162b */
[----:B------:R-:W-:Y:S02]  /*276b0*/  SHF.R.W.U32 R44, R41, 0x2, R41 ;  /* 0x00000002292c7819 */ /* 0x000fe40000001e29 */
[C-C-:B------:R-:W-:Y:S02]  /*276c0*/  SHF.R.W.U32 R48, R36.reuse, 0x6, R36.reuse ;  /* 0x0000000624307819 */ /* 0x140fe40000001e24 */
[----:B------:R-:W-:-:S02]  /*276d0*/  SHF.R.W.U32 R49, R36, 0xb, R36 ;  /* 0x0000000b24317819 */ /* 0x000fc40000001e24 */
[----:B------:R-:W-:Y:S02]  /*276e0*/  SHF.R.W.U32 R50, R36, 0x19, R36 ;  /* 0x0000001924327819 */ /* 0x000fe40000001e24 */
        /* <DEDUP_REMOVED lines=9> */
[C-C-:B------:R-:W-:Y:S02]  /*27780*/  SHF.R.W.U32 R35, R9.reuse, 0x11, R9.reuse ;  /* 0x0000001109237819 */ /* 0x140fe40000001e09 */
[--C-:B------:R-:W-:Y:S02]  /*27790*/  SHF.R.W.U32 R44, R9, 0x13, R9.reuse ;  /* 0x00000013092c7819 */ /* 0x100fe40000001e09 */
[----:B------:R-:W-:-:S02]  /*277a0*/  SHF.R.U32.HI R37, RZ, 0xa, R9 ;  /* 0x0000000aff257819 */ /* 0x000fc40000011609 */
        /* <DEDUP_REMOVED lines=41> */
[----:B------:R-:W-:Y:S02]  /*27a40*/  SHF.R.W.U32 R48, R43, 0x16, R43 ;  /* 0x000000162b307819 */ /* 0x000fe40000001e2b */
[----:B------:R-:W-:Y:S02]  /*27a50*/  LOP3.LUT R49, R36, R40, R37, 0xb8, !PT ;  /* 0x0000002824317212 */ /* 0x000fe400078eb825 */
[C-C-:B------:R-:W-:Y:S02]  /*27a60*/  SHF.R.W.U32 R39, R11.reuse, 0x11, R11.reuse ;  /* 0x000000110b277819 */ /* 0x140fe40000001e0b */
[--C-:B------:R-:W-:Y:S02]  /*27a70*/  SHF.R.W.U32 R44, R11, 0x13, R11.reuse ;  /* 0x000000130b2c7819 */ /* 0x100fe40000001e0b */
[----:B------:R-:W-:Y:S02]  /*27a80*/  SHF.R.U32.HI R45, RZ, 0xa, R11 ;  /* 0x0000000aff2d7819 */ /* 0x000fe4000001160b */
[----:B------:R-:W-:-:S02]  /*27a90*/  LOP3.LUT R26, R48, R47, R46, 0x96, !PT ;  /* 0x0000002f301a7212 */ /* 0x000fc400078e962e */
[----:B------:R-:W-:Y:S02]  /*27aa0*/  IADD3 R50, PT, PT, R50, R49, R31 ;  /* 0x0000003132327210 */ /* 0x000fe40007ffe01f */
[----:B------:R-:W-:Y:S02]  /*27ab0*/  LOP3.LUT R41, R42, R41, R43, 0xe8, !PT ;  /* 0x000000292a297212 */ /* 0x000fe400078ee82b */
        /* <DEDUP_REMOVED lines=27> */
[--C-:B------:R-:W-:Y:S02]  /*27c70*/  SHF.R.U32.HI R42, RZ, 0x3, R28.reuse ;  /* 0x00000003ff2a7819 */ /* 0x100fe4000001161c */
        /* <DEDUP_REMOVED lines=24> */
[--C-:B------:R-:W-:Y:S01]  /*27e00*/  SHF.R.W.U32 R44, R24, 0x12, R24.reuse ;  /* 0x00000012182c7819 */ /* 0x100fe20000001e18 */
        /* <DEDUP_REMOVED lines=42> */
[----:B------:R-:W-:Y:S02]  /*280b0*/  IADD3 R48, PT, PT, R48, R50, R41 ;  /* 0x0000003230307210 */ /* 0x000fe40007ffe029 */
[----:B------:R-:W-:Y:S02]  /*280c0*/  LOP3.LUT R45, R38, R45, R43, 0xe8, !PT ;  /* 0x0000002d262d7212 */ /* 0x000fe400078ee82b */
[----:B------:R-:W-:-:S02]  /*280d0*/  IADD3 R37, PT, PT, R31, UR41, R48 ;  /* 0x000000291f257c10 */ /* 0x000fc4000fffe030 */
[----:B------:R-:W-:Y:S02]  /*280e0*/  IADD3 R40, PT, PT, R40, R39, R45 ;  /* 0x0000002728287210 */ /* 0x000fe40007ffe02d */
[C-C-:B------:R-:W-:Y:S02]  /*280f0*/  SHF.R.W.U32 R24, R2.reuse, 0x7, R2.reuse ;  /* 0x0000000702187819 */ /* 0x140fe40000001e02 */
[--C-:B------:R-:W-:Y:S01]  /*28100*/  SHF.R.W.U32 R41, R2, 0x12, R2.reuse ;  /* 0x0000001202297819 */ /* 0x100fe20000001e02 */
[----:B------:R-:W-:Y:S01]  /*28110*/  IMAD.IADD R39, R40, 0x1, R37 ;  /* 0x0000000128277824 */ /* 0x000fe200078e0225 */
[----:B------:R-:W-:Y:S02]  /*28120*/  SHF.R.U32.HI R44, RZ, 0x3, R2 ;  /* 0x00000003ff2c7819 */ /* 0x000fe40000011602 */
[----:B------:R-:W-:Y:S02]  /*28130*/  IADD3 R5, PT, PT, R5, R42, R18 ;  /* 0x0000002a05057210 */ /* 0x000fe40007ffe012 */
[----:B------:R-:W-:-:S02]  /*28140*/  LOP3.LUT R24, R41, R44, R24, 0x96, !PT ;  /* 0x0000002c29187212 */ /* 0x000fc400078e9618 */
        /* <DEDUP_REMOVED lines=78> */
[C-C-:B------:R-:W-:Y:S02]  /*28630*/  SHF.R.W.U32 R49, R43.reuse, 0xd, R43.reuse ;  /* 0x0000000d2b317819 */ /* 0x140fe40000001e2b */
[----:B------:R-:W-:Y:S02]  /*28640*/  SHF.R.W.U32 R46, R43, 0x16, R43 ;  /* 0x000000162b2e7819 */ /* 0x000fe40000001e2b */
        /* <DEDUP_REMOVED lines=9> */
[C-C-:B------:R-:W-:Y:S02]  /*286e0*/  SHF.R.W.U32 R39, R3.reuse, 0x7, R3.reuse ;  /* 0x0000000703277819 */ /* 0x140fe40000001e03 */
[--C-:B------:R-:W-:Y:S02]  /*286f0*/  SHF.R.W.U32 R42, R3, 0x12, R3.reuse ;  /* 0x00000012032a7819 */ /* 0x100fe40000001e03 */
[----:B------:R-:W-:Y:S02]  /*28700*/  SHF.R.U32.HI R41, RZ, 0x3, R3 ;  /* 0x00000003ff297819 */ /* 0x000fe40000011603 */
        /* <DEDUP_REMOVED lines=46> */
[----:B------:R-:W-:Y:S02]  /*289f0*/  SHF.R.U32.HI R43, RZ, 0x3, R7 ;  /* 0x00000003ff2b7819 */ /* 0x000fe40000011607 */
[----:B------:R-:W-:-:S02]  /*28a00*/  LOP3.LUT R8, R41, R42, R8, 0x96, !PT ;  /* 0x0000002a29087212 */ /* 0x000fc400078e9608 */
[C-C-:B------:R-:W-:Y:S02]  /*28a10*/  SHF.R.W.U32 R41, R7.reuse, 0x7, R7.reuse ;  /* 0x0000000707297819 */ /* 0x140fe40000001e07 */
[----:B------:R-:W-:Y:S02]  /*28a20*/  SHF.R.W.U32 R42, R7, 0x12, R7 ;  /* 0x00000012072a7819 */ /* 0x000fe40000001e07 */
        /* <DEDUP_REMOVED lines=15> */
[----:B---3--:R-:W-:Y:S02]  /*28b20*/  IADD3 R34, PT, PT, R8, UR48, R49 ;  /* 0x0000003008227c10 */ /* 0x008fe4000fffe031 */
        /* <DEDUP_REMOVED lines=65> */
[----:B------:R-:W-:Y:S02]  /*28f40*/  LOP3.LUT R48, R50, R49, R48, 0x96, !PT ;  /* 0x0000003132307212 */ /* 0x000fe400078e9630 */
[----:B------:R-:W-:Y:S02]  /*28f50*/  LOP3.LUT R46, R10, R36, R39, 0xb8, !PT ;  /* 0x000000240a2e7212 */ /* 0x000fe400078eb827 */
[----:B------:R-:W-:Y:S01]  /*28f60*/  LOP3.LUT R47, R40, R43, R38, 0xe8, !PT ;  /* 0x0000002b282f7212 */ /* 0x000fe200078ee826 */
[----:B------:R-:W-:Y:S01]  /*28f70*/  IMAD.IADD R43, R30, 0x1, R7 ;  /* 0x000000011e2b7824 */ /* 0x000fe200078e0207 */
[----:B------:R-:W-:-:S02]  /*28f80*/  IADD3 R46, PT, PT, R48, R46, R35 ;  /* 0x0000002e302e7210 */ /* 0x000fc40007ffe023 */
[C-C-:B------:R-:W-:Y:S02]  /*28f90*/  SHF.R.W.U32 R18, R28.reuse, 0x11, R28.reuse ;  /* 0x000000111c127819 */ /* 0x140fe40000001e1c */
[--C-:B------:R-:W-:Y:S02]  /*28fa0*/  SHF.R.W.U32 R45, R28, 0x13, R28.reuse ;  /* 0x000000131c2d7819 */ /* 0x100fe40000001e1c */
[----:B------:R-:W-:Y:S02]  /*28fb0*/  SHF.R.U32.HI R42, RZ, 0xa, R28 ;  /* 0x0000000aff2a7819 */ /* 0x000fe4000001161c */
[----:B------:R-:W-:Y:S02]  /*28fc0*/  IADD3 R47, PT, PT, R44, R29, R47 ;  /* 0x0000001d2c2f7210 */ /* 0x000fe40007ffe02f */
[----:B------:R-:W-:Y:S02]  /*28fd0*/  IADD3 R35, PT, PT, R43, UR51, R46 ;  /* 0x000000332b237c10 */ /* 0x000fe4000fffe02e */
[----:B------:R-:W-:-:S02]  /*28fe0*/  LOP3.LUT R42, R45, R42, R18, 0x96, !PT ;  /* 0x0000002a2d2a7212 */ /* 0x000fc400078e9612 */
[----:B------:R-:W-:Y:S01]  /*28ff0*/  SHF.R.W.U32 R7, R19, 0x7, R19 ;  /* 0x0000000713077819 */ /* 0x000fe20000001e13 */
        /* <DEDUP_REMOVED lines=115> */
[----:B------:R-:W-:Y:S02]  /*29730*/  IADD3 R11, PT, PT, R48, R49, R11 ;  /* 0x00000031300b7210 */ /* 0x000fe40007ffe00b */
[----:B------:R-:W-:-:S02]  /*29740*/  LOP3.LUT R37, R36, R37, R39, 0xe8, !PT ;  /* 0x0000002524257212 */ /* 0x000fc400078ee827 */
[C-C-:B------:R-:W-:Y:S02]  /*29750*/  SHF.R.W.U32 R27, R24.reuse, 0x7, R24.reuse ;  /* 0x00000007181b7819 */ /* 0x140fe40000001e18 */
[--C-:B------:R-:W-:Y:S02]  /*29760*/  SHF.R.W.U32 R44, R24, 0x12, R24.reuse ;  /* 0x00000012182c7819 */ /* 0x100fe40000001e18 */
[----:B------:R-:W-:Y:S02]  /*29770*/  SHF.R.U32.HI R35, RZ, 0x3, R24 ;  /* 0x00000003ff237819 */ /* 0x000fe40000011618 */
[----:B------:R-:W-:Y:S02]  /*29780*/  IADD3 R42, PT, PT, R42, R7, R37 ;  /* 0x000000072a2a7210 */ /* 0x000fe40007ffe025 */
[----:B-----5:R-:W-:Y:S02]  /*29790*/  IADD3 R11, PT, PT, R34, UR56, R11 ;  /* 0x00000038220b7c10 */ /* 0x020fe4000fffe00b */
[----:B------:R-:W-:-:S02]  /*297a0*/  LOP3.LUT R35, R44, R35, R27, 0x96, !PT ;  /* 0x000000232c237212 */ /* 0x000fc400078e961b */
[----:B------:R-:W-:Y:S01]  /*297b0*/  IADD3 R26, PT, PT, R31, R26, R28 ;  /* 0x0000001a1f1a7210 */ /* 0x000fe20007ffe01c */
[C---:B------:R-:W-:Y:S01]  /*297c0*/  IMAD.IADD R27, R42.reuse, 0x1, R11 ;  /* 0x000000012a1b7824 */ /* 0x040fe200078e020b */
        /* <DEDUP_REMOVED lines=58> */
[----:B------:R-:W-:Y:S02]  /*29b70*/  IADD3 R46, PT, PT, R49, R40, R18 ;  /* 0x00000028312e7210 */ /* 0x000fe40007ffe012 */
[C-C-:B------:R-:W-:Y:S02]  /*29b80*/  SHF.R.W.U32 R2, R37.reuse, 0x11, R37.reuse ;  /* 0x0000001125027819 */ /* 0x140fe40000001e25 */
[--C-:B------:R-:W-:Y:S02]  /*29b90*/  SHF.R.W.U32 R19, R37, 0x13, R37.reuse ;  /* 0x0000001325137819 */ /* 0x100fe40000001e25 */
[----:B------:R-:W-:Y:S02]  /*29ba0*/  SHF.R.U32.HI R18, RZ, 0xa, R37 ;  /* 0x0000000aff127819 */ /* 0x000fe40000011625 */
[----:B------:R-:W-:Y:S02]  /*29bb0*/  LOP3.LUT R49, R47, R42, R24, 0xe8, !PT ;  /* 0x0000002a2f317212 */ /* 0x000fe400078ee818 */
[----:B------:R-:W-:-:S02]  /*29bc0*/  LOP3.LUT R18, R19, R18, R2, 0x96, !PT ;  /* 0x0000001213127212 */ /* 0x000fc400078e9602 */
[----:B------:R-:W-:Y:S02]  /*29bd0*/  IADD3 R49, PT, PT, R44, R9, R49 ;  /* 0x000000092c317210 */ /* 0x000fe40007ffe031 */
[----:B------:R-:W-:Y:S02]  /*29be0*/  IADD3 R2, PT, PT, R39, UR59, R46 ;  /* 0x0000003b27027c10 */ /* 0x000fe4000fffe02e */
[C-C-:B------:R-:W-:Y:S02]  /*29bf0*/  SHF.R.W.U32 R25, R4.reuse, 0x7, R4.reuse ;  /* 0x0000000704197819 */ /* 0x140fe40000001e04 */
[--C-:B------:R-:W-:Y:S02]  /*29c00*/  SHF.R.W.U32 R36, R4, 0x12, R4.reuse ;  /* 0x0000001204247819 */ /* 0x100fe40000001e04 */
        /* <DEDUP_REMOVED lines=71> */
[----:B------:R-:W-:Y:S01]  /*2a080*/  SHF.R.W.U32 R27, R8, 0x12, R8 ;  /* 0x00000012081b7819 */ /* 0x000fe20000001e08 */
        /* <DEDUP_REMOVED lines=17> */
[----:B------:R-:W-:Y:S01]  /*2a1a0*/  LOP3.LUT R50, R4, R42, R49, 0xe8, !PT ;  /* 0x0000002a04327212 */ /* 0x000fe200078ee831 */
[----:B------:R-:W-:Y:S01]  /*2a1b0*/  IMAD.IADD R42, R1, 0x1, R0 ;  /* 0x00000001012a7824 */ /* 0x000fe200078e0200 */
[----:B------:R-:W-:Y:S01]  /*2a1c0*/  IADD3 R5, PT, PT, R46, R48, R5 ;  /* 0x000000302e057210 */ /* 0x000fe20007ffe005 */
[----:B------:R-:W-:Y:S01]  /*2a1d0*/  IMAD.MOV.U32 R46, RZ, RZ, 0x80 ;  /* 0x00000080ff2e7424 */ /* 0x000fe200078e00ff */
[----:B------:R-:W-:Y:S02]  /*2a1e0*/  LOP3.LUT R10, R11, R27, R10, 0x96, !PT ;  /* 0x0000001b0b0a7212 */ /* 0x000fe400078e960a */
[----:B------:R-:W-:Y:S02]  /*2a1f0*/  IADD3 R50, PT, PT, R47, R2, R50 ;  /* 0x000000022f327210 */ /* 0x000fe40007ffe032 */
[----:B------:R-:W-:Y:S01]  /*2a200*/  IADD3 R27, PT, PT, R40, UR63, R5 ;  /* 0x0000003f281b7c10 */ /* 0x000fe2000fffe005 */
[----:B------:R0:W-:Y:S01]  /*2a210*/  STL.U8 [R42+0x80], R46 ;  /* 0x0000802e2a007387 */ /* 0x0001e20000100000 */
[----:B------:R-:W-:-:S02]  /*2a220*/  SHF.R.W.U32 R3, R31, 0x11, R31 ;  /* 0x000000111f037819 */ /* 0x000fc40000001e1f */
[----:B------:R-:W-:Y:S01]  /*2a230*/  SHF.R.W.U32 R6, R31, 0x13, R31 ;  /* 0x000000131f067819 */ /* 0x000fe20000001e1f */
[C---:B------:R-:W-:Y:S01]  /*2a240*/  IMAD.IADD R51, R50.reuse, 0x1, R27 ;  /* 0x0000000132337824 */ /* 0x040fe200078e021b */
[----:B------:R-:W-:Y:S02]  /*2a250*/  SHF.R.U32.HI R7, RZ, 0xa, R31 ;  /* 0x0000000aff077819 */ /* 0x000fe4000001161f */
[--C-:B------:R-:W-:Y:S02]  /*2a260*/  SHF.R.W.U32 R2, R50, 0x2, R50.reuse ;  /* 0x0000000232027819 */ /* 0x100fe40000001e32 */
[----:B------:R-:W-:Y:S02]  /*2a270*/  LOP3.LUT R3, R6, R7, R3, 0x96, !PT ;  /* 0x0000000706037212 */ /* 0x000fe400078e9603 */
[C-C-:B------:R-:W-:Y:S02]  /*2a280*/  SHF.R.W.U32 R5, R50.reuse, 0xd, R50.reuse ;  /* 0x0000000d32057819 */ /* 0x140fe40000001e32 */
[----:B------:R-:W-:-:S02]  /*2a290*/  SHF.R.W.U32 R6, R50, 0x16, R50 ;  /* 0x0000001632067819 */ /* 0x000fc40000001e32 */
        /* <DEDUP_REMOVED lines=8> */
[----:B------:R-:W-:Y:S02]  /*2a320*/  IADD3 R52, PT, PT, R2, R9, R52 ;  /* 0x0000000902347210 */ /* 0x000fe40007ffe034 */
[----:B------:R-:W2:Y:S01]  /*2a330*/  LDL.128 R8, [R1+0x80] ;  /* 0x0000800001087983 */ /* 0x000ea20000100c00 */
[----:B------:R-:W-:-:S04]  /*2a340*/  LOP3.LUT R4, R19, R51, R44, 0xb8, !PT ;  /* 0x0000003313047212 */ /* 0x000fc800078eb82c */
[----:B------:R-:W-:Y:S02]  /*2a350*/  IADD3 R2, PT, PT, R7, R4, R18 ;  /* 0x0000000407027210 */ /* 0x000fe40007ffe012 */
[C-C-:B------:R-:W-:Y:S02]  /*2a360*/  SHF.R.W.U32 R3, R40.reuse, 0x11, R40.reuse ;  /* 0x0000001128037819 */ /* 0x140fe40000001e28 */
[--C-:B------:R-:W-:Y:S02]  /*2a370*/  SHF.R.W.U32 R4, R40, 0x13, R40.reuse ;  /* 0x0000001328047819 */ /* 0x100fe40000001e28 */
[----:B------:R-:W-:Y:S02]  /*2a380*/  SHF.R.U32.HI R5, RZ, 0xa, R40 ;  /* 0x0000000aff057819 */ /* 0x000fe40000011628 */
[----:B----4-:R-:W-:Y:S02]  /*2a390*/  IADD3 R2, PT, PT, R47, UR64, R2 ;  /* 0x000000402f027c10 */ /* 0x010fe4000fffe002 */
[----:B------:R-:W-:-:S03]  /*2a3a0*/  LOP3.LUT R4, R4, R5, R3, 0x96, !PT ;  /* 0x0000000504047212 */ /* 0x000fc600078e9603 */
[----:B------:R-:W-:Y:S01]  /*2a3b0*/  IMAD.IADD R3, R52, 0x1, R2 ;  /* 0x0000000134037824 */ /* 0x000fe200078e0202 */
[C-C-:B------:R-:W-:Y:S02]  /*2a3c0*/  SHF.R.W.U32 R5, R28.reuse, 0x7, R28.reuse ;  /* 0x000000071c057819 */ /* 0x140fe40000001e1c */
[--C-:B------:R-:W-:Y:S02]  /*2a3d0*/  SHF.R.W.U32 R6, R28, 0x12, R28.reuse ;  /* 0x000000121c067819 */ /* 0x100fe40000001e1c */
[----:B------:R-:W-:Y:S02]  /*2a3e0*/  SHF.R.U32.HI R7, RZ, 0x3, R28 ;  /* 0x00000003ff077819 */ /* 0x000fe4000001161c */
[C-C-:B------:R-:W-:Y:S02]  /*2a3f0*/  SHF.R.W.U32 R18, R3.reuse, 0x6, R3.reuse ;  /* 0x0000000603127819 */ /* 0x140fe40000001e03 */
[C-C-:B------:R-:W-:Y:S02]  /*2a400*/  SHF.R.W.U32 R53, R3.reuse, 0xb, R3.reuse ;  /* 0x0000000b03357819 */ /* 0x140fe40000001e03 */
[----:B0-----:R-:W-:-:S02]  /*2a410*/  SHF.R.W.U32 R42, R3, 0x19, R3 ;  /* 0x00000019032a7819 */ /* 0x001fc40000001e03 */
        /* <DEDUP_REMOVED lines=10> */
[----:B------:R-:W-:Y:S02]  /*2a4c0*/  LOP3.LUT R53, R50, R49, R52, 0xe8, !PT ;  /* 0x0000003132357212 */ /* 0x000fe400078ee834 */
[C-C-:B------:R-:W-:Y:S02]  /*2a4d0*/  SHF.R.W.U32 R6, R47.reuse, 0x11, R47.reuse ;  /* 0x000000112f067819 */ /* 0x140fe40000001e2f */
[----:B------:R-:W-:-:S02]  /*2a4e0*/  SHF.R.W.U32 R7, R47, 0x13, R47 ;  /* 0x000000132f077819 */ /* 0x000fc40000001e2f */
[----:B------:R-:W-:Y:S02]  /*2a4f0*/  SHF.R.U32.HI R18, RZ, 0xa, R47 ;  /* 0x0000000aff127819 */ /* 0x000fe4000001162f */
[----:B------:R-:W-:Y:S02]  /*2a500*/  IADD3 R53, PT, PT, R42, R25, R53 ;  /* 0x000000192a357210 */ /* 0x000fe40007ffe035 */
[----:B------:R-:W-:Y:S02]  /*2a510*/  IADD3 R46, PT, PT, R41, UR65, R46 ;  /* 0x00000041292e7c10 */ /* 0x000fe4000fffe02e */
[----:B------:R-:W-:Y:S02]  /*2a520*/  LOP3.LUT R6, R7, R18, R6, 0x96, !PT ;  /* 0x0000001207067212 */ /* 0x000fe400078e9606 */
[C-C-:B------:R-:W-:Y:S02]  /*2a530*/  SHF.R.W.U32 R4, R43.reuse, 0x7, R43.reuse ;  /* 0x000000072b047819 */ /* 0x140fe40000001e2b */
[----:B------:R-:W-:-:S02]  /*2a540*/  SHF.R.W.U32 R5, R43, 0x12, R43 ;  /* 0x000000122b057819 */ /* 0x000fc40000001e2b */
[----:B------:R-:W-:Y:S01]  /*2a550*/  SHF.R.U32.HI R7, RZ, 0x3, R43 ;  /* 0x00000003ff077819 */ /* 0x000fe2000001162b */
[C---:B------:R-:W-:Y:S01]  /*2a560*/  IMAD.IADD R48, R53.reuse, 0x1, R46 ;  /* 0x0000000135307824 */ /* 0x040fe200078e022e */
[----:B------:R-:W-:Y:S02]  /*2a570*/  SHF.R.W.U32 R18, R53, 0x16, R53 ;  /* 0x0000001635127819 */ /* 0x000fe40000001e35 */
[----:B------:R-:W-:Y:S02]  /*2a580*/  LOP3.LUT R4, R5, R7, R4, 0x96, !PT ;  /* 0x0000000705047212 */ /* 0x000fe400078e9604 */
[----:B------:R-:W-:Y:S02]  /*2a590*/  IADD3 R5, PT, PT, R28, R6, R39 ;  /* 0x000000061c057210 */ /* 0x000fe40007ffe027 */
        /* <DEDUP_REMOVED lines=40> */
[----:B------:R-:W-:-:S04]  /*2a820*/  SHF.R.U32.HI R6, RZ, 0xa, R42 ;  /* 0x0000000aff067819 */ /* 0x000fc8000001162a */
[----:B------:R-:W-:Y:S02]  /*2a830*/  LOP3.LUT R4, R5, R6, R4, 0x96, !PT ;  /* 0x0000000605047212 */ /* 0x000fe400078e9604 */
[C-C-:B------:R-:W-:Y:S02]  /*2a840*/  SHF.R.W.U32 R25, R52.reuse, 0x19, R52.reuse ;  /* 0x0000001934197819 */ /* 0x140fe40000001e34 */
[C-C-:B------:R-:W-:Y:S02]  /*2a850*/  SHF.R.W.U32 R18, R52.reuse, 0x6, R52.reuse ;  /* 0x0000000634127819 */ /* 0x140fe40000001e34 */
[----:B------:R-:W-:Y:S02]  /*2a860*/  SHF.R.W.U32 R19, R52, 0xb, R52 ;  /* 0x0000000b34137819 */ /* 0x000fe40000001e34 */
[----:B------:R-:W-:Y:S02]  /*2a870*/  IADD3 R56, PT, PT, R45, R4, R24 ;  /* 0x000000042d387210 */ /* 0x000fe40007ffe018 */
[----:B------:R-:W-:-:S02]  /*2a880*/  LOP3.LUT R45, R25, R19, R18, 0x96, !PT ;  /* 0x00000013192d7212 */ /* 0x000fc400078e9612 */
[----:B------:R-:W3:Y:S01]  /*2a890*/  LDL.128 R24, [R1+0x90] ;  /* 0x0000900001187983 */ /* 0x000ee20000100c00 */
[C-C-:B------:R-:W-:Y:S02]  /*2a8a0*/  SHF.R.W.U32 R5, R30.reuse, 0x7, R30.reuse ;  /* 0x000000071e057819 */ /* 0x140fe40000001e1e */
[--C-:B------:R-:W-:Y:S02]  /*2a8b0*/  SHF.R.W.U32 R6, R30, 0x12, R30.reuse ;  /* 0x000000121e067819 */ /* 0x100fe40000001e1e */
        /* <DEDUP_REMOVED lines=12> */
[----:B------:R-:W-:Y:S02]  /*2a980*/  IADD3 R45, PT, PT, R45, R28, R3 ;  /* 0x0000001c2d2d7210 */ /* 0x000fe40007ffe003 */
[----:B------:R-:W-:Y:S02]  /*2a990*/  LOP3.LUT R53, R54, R53, R55, 0xe8, !PT ;  /* 0x0000003536357212 */ /* 0x000fe400078ee837 */
[----:B------:R-:W-:Y:S02]  /*2a9a0*/  IADD3 R45, PT, PT, R4, UR68, R45 ;  /* 0x00000044042d7c10 */ /* 0x000fe4000fffe02d */
[----:B------:R-:W-:Y:S02]  /*2a9b0*/  IADD3 R2, PT, PT, R7, R2, R53 ;  /* 0x0000000207027210 */ /* 0x000fe40007ffe035 */
[C-C-:B------:R-:W-:Y:S02]  /*2a9c0*/  SHF.R.W.U32 R3, R29.reuse, 0x7, R29.reuse ;  /* 0x000000071d037819 */ /* 0x140fe40000001e1d */
[----:B------:R-:W-:Y:S01]  /*2a9d0*/  SHF.R.W.U32 R6, R29, 0x12, R29 ;  /* 0x000000121d067819 */ /* 0x000fe20000001e1d */
        /* <DEDUP_REMOVED lines=46> */
[----:B------:R-:W-:Y:S02]  /*2acc0*/  SHF.R.U32.HI R18, RZ, 0x3, R34 ;  /* 0x00000003ff127819 */ /* 0x000fe40000011622 */
[----:B------:R-:W-:Y:S02]  /*2acd0*/  LOP3.LUT R3, R7, R3, R6, 0x96, !PT ;  /* 0x0000000307037212 */ /* 0x000fe400078e9606 */
        /* <DEDUP_REMOVED lines=9> */
[----:B------:R-:W-:-:S03]  /*2ad70*/  IMAD.IADD R47, R6, 0x1, R3 ;  /* 0x00000001062f7824 */ /* 0x000fc600078e0203 */
[----:B------:R-:W-:-:S04]  /*2ad80*/  IADD3 R28, PT, PT, R29, R28, R52 ;  /* 0x0000001c1d1c7210 */ /* 0x000fc80007ffe034 */
[----:B------:R-:W-:Y:S02]  /*2ad90*/  IADD3 R38, PT, PT, R47, UR71, R28 ;  /* 0x000000472f267c10 */ /* 0x000fe4000fffe01c */
[----:B------:R-:W4:Y:S01]  /*2ada0*/  LDL.128 R28, [R1+0xa0] ;  /* 0x0000a000011c7983 */ /* 0x000f220000100c00 */
[C-C-:B------:R-:W-:Y:S02]  /*2adb0*/  SHF.R.W.U32 R7, R50.reuse, 0x2, R50.reuse ;  /* 0x0000000232077819 */ /* 0x140fe40000001e32 */
[C-C-:B------:R-:W-:Y:S02]  /*2adc0*/  SHF.R.W.U32 R18, R50.reuse, 0xd, R50.reuse ;  /* 0x0000000d32127819 */ /* 0x140fe40000001e32 */
[--C-:B------:R-:W-:Y:S02]  /*2add0*/  SHF.R.W.U32 R19, R50, 0x16, R50.reuse ;  /* 0x0000001632137819 */ /* 0x100fe40000001e32 */
[----:B------:R-:W-:Y:S02]  /*2ade0*/  LOP3.LUT R6, R53, R2, R50, 0xe8, !PT ;  /* 0x0000000235067212 */ /* 0x000fe400078ee832 */
[----:B------:R-:W-:-:S02]  /*2adf0*/  LOP3.LUT R18, R19, R18, R7, 0x96, !PT ;  /* 0x0000001213127212 */ /* 0x000fc400078e9607 */
[C-C-:B------:R-:W-:Y:S02]  /*2ae00*/  SHF.R.W.U32 R2, R5.reuse, 0x11, R5.reuse ;  /* 0x0000001105027819 */ /* 0x140fe40000001e05 */
[--C-:B------:R-:W-:Y:S02]  /*2ae10*/  SHF.R.W.U32 R3, R5, 0x13, R5.reuse ;  /* 0x0000001305037819 */ /* 0x100fe40000001e05 */
[----:B------:R-:W-:Y:S02]  /*2ae20*/  SHF.R.U32.HI R5, RZ, 0xa, R5 ;  /* 0x0000000aff057819 */ /* 0x000fe40000011605 */
[----:B------:R-:W-:Y:S02]  /*2ae30*/  IADD3 R43, PT, PT, R18, R43, R6 ;  /* 0x0000002b122b7210 */ /* 0x000fe40007ffe006 */
[----:B------:R-:W-:-:S03]  /*2ae40*/  LOP3.LUT R52, R3, R5, R2, 0x96, !PT ;  /* 0x0000000503347212 */ /* 0x000fc600078e9602 */
        /* <DEDUP_REMOVED lines=15> */
[C-C-:B------:R-:W-:Y:S02]  /*2af40*/  SHF.R.W.U32 R5, R47.reuse, 0x11, R47.reuse ;  /* 0x000000112f057819 */ /* 0x140fe40000001e2f */
[--C-:B------:R-:W-:Y:S02]  /*2af50*/  SHF.R.W.U32 R18, R47, 0x13, R47.reuse ;  /* 0x000000132f127819 */ /* 0x100fe40000001e2f */
[----:B------:R-:W-:Y:S02]  /*2af60*/  SHF.R.U32.HI R47, RZ, 0xa, R47 ;  /* 0x0000000aff2f7819 */ /* 0x000fe4000001162f */
[----:B------:R-:W-:Y:S02]  /*2af70*/  LOP3.LUT R6, R19, R34, R7, 0x96, !PT ;  /* 0x0000002213067212 */ /* 0x000fe400078e9607 */
[----:B------:R-:W-:-:S02]  /*2af80*/  IADD3 R52, PT, PT, R52, R41, R51 ;  /* 0x0000002934347210 */ /* 0x000fc40007ffe033 */
[----:B------:R-:W-:Y:S02]  /*2af90*/  LOP3.LUT R53, R50, R53, R43, 0xe8, !PT ;  /* 0x0000003532357212 */ /* 0x000fe400078ee82b */
[----:B------:R-:W-:Y:S02]  /*2afa0*/  LOP3.LUT R5, R18, R47, R5, 0x96, !PT ;  /* 0x0000002f12057212 */ /* 0x000fe400078e9605 */
[C-C-:B------:R-:W-:Y:S02]  /*2afb0*/  SHF.R.W.U32 R7, R37.reuse, 0x7, R37.reuse ;  /* 0x0000000725077819 */ /* 0x140fe40000001e25 */
[--C-:B------:R-:W-:Y:S02]  /*2afc0*/  SHF.R.W.U32 R18, R37, 0x12, R37.reuse ;  /* 0x0000001225127819 */ /* 0x100fe40000001e25 */
[----:B------:R-:W-:Y:S02]  /*2afd0*/  SHF.R.U32.HI R34, RZ, 0x3, R37 ;  /* 0x00000003ff227819 */ /* 0x000fe40000011625 */
[----:B------:R-:W-:-:S02]  /*2afe0*/  IADD3 R6, PT, PT, R6, R45, R53 ;  /* 0x0000002d06067210 */ /* 0x000fc40007ffe035 */
[----:B------:R-:W-:Y:S02]  /*2aff0*/  IADD3 R19, PT, PT, R3, UR72, R52 ;  /* 0x0000004803137c10 */ /* 0x000fe4000fffe034 */
        /* <DEDUP_REMOVED lines=51> */
[----:B------:R-:W-:Y:S02]  /*2b330*/  IADD3 R4, PT, PT, R39, R3, R4 ;  /* 0x0000000327047210 */ /* 0x000fe40007ffe004 */
[----:B------:R-:W-:Y:S02]  /*2b340*/  LOP3.LUT R5, R42, R36, R5, 0x96, !PT ;  /* 0x000000242a057212 */ /* 0x000fe400078e9605 */
[----:B------:R-:W-:-:S04]  /*2b350*/  LOP3.LUT R42, R35, R6, R41, 0xe8, !PT ;  /* 0x00000006232a7212 */ /* 0x000fc800078ee829 */
[----:B------:R-:W-:Y:S01]  /*2b360*/  IADD3 R42, PT, PT, R5, R38, R42 ;  /* 0x00000026052a7210 */ /* 0x000fe20007ffe02a */
[----:B------:R-:W-:Y:S02]  /*2b370*/  IMAD.IADD R5, R37, 0x1, R4 ;  /* 0x0000000125057824 */ /* 0x000fe400078e0204 */
[----:B------:R-:W5:Y:S01]  /*2b380*/  LDL.128 R36, [R1+0xb0] ;  /* 0x0000b00001247983 */ /* 0x000f620000100c00 */
[----:B------:R-:W-:-:S05]  /*2b390*/  IADD3 R40, PT, PT, R44, UR74, R49 ;  /* 0x0000004a2c287c10 */ /* 0x000fca000fffe031 */
[----:B------:R-:W-:-:S05]  /*2b3a0*/  IMAD.IADD R44, R41, 0x1, R40 ;  /* 0x00000001292c7824 */ /* 0x000fca00078e0228 */
[C-C-:B------:R-:W-:Y:S02]  /*2b3b0*/  SHF.R.W.U32 R43, R44.reuse, 0x6, R44.reuse ;  /* 0x000000062c2b7819 */ /* 0x140fe40000001e2c */
[C-C-:B------:R-:W-:Y:S02]  /*2b3c0*/  SHF.R.W.U32 R46, R44.reuse, 0xb, R44.reuse ;  /* 0x0000000b2c2e7819 */ /* 0x140fe40000001e2c */
[----:B------:R-:W-:Y:S02]  /*2b3d0*/  SHF.R.W.U32 R45, R44, 0x19, R44 ;  /* 0x000000192c2d7819 */ /* 0x000fe40000001e2c */
[----:B------:R-:W-:Y:S02]  /*2b3e0*/  LOP3.LUT R3, R7, R44, R34, 0xb8, !PT ;  /* 0x0000002c07037212 */ /* 0x000fe400078eb822 */
[----:B------:R-:W-:-:S04]  /*2b3f0*/  LOP3.LUT R43, R45, R46, R43, 0x96, !PT ;  /* 0x0000002e2d2b7212 */ /* 0x000fc800078e962b */
[----:B------:R-:W-:-:S04]  /*2b400*/  IADD3 R6, PT, PT, R43, R3, R2 ;  /* 0x000000032b067210 */ /* 0x000fc80007ffe002 */
[----:B------:R-:W-:Y:S02]  /*2b410*/  IADD3 R5, PT, PT, R5, UR75, R6 ;  /* 0x0000004b05057c10 */ /* 0x000fe4000fffe006 */
[----:B--2---:R-:W-:Y:S02]  /*2b420*/  PRMT R6, R8, 0x7771, RZ ;  /* 0x0000777108067816 */ /* 0x004fe400000000ff */
[C-C-:B------:R-:W-:Y:S02]  /*2b430*/  SHF.R.W.U32 R2, R42.reuse, 0x2, R42.reuse ;  /* 0x000000022a027819 */ /* 0x140fe40000001e2a */
[--C-:B------:R-:W-:Y:S01]  /*2b440*/  SHF.R.W.U32 R3, R42, 0xd, R42.reuse ;  /* 0x0000000d2a037819 */ /* 0x100fe20000001e2a */
[----:B------:R-:W-:Y:S01]  /*2b450*/  IMAD.U32 R6, R6, 0x10000, RZ ;  /* 0x0001000006067824 */ /* 0x000fe200078e00ff */
[----:B------:R-:W-:-:S04]  /*2b460*/  SHF.R.W.U32 R4, R42, 0x16, R42 ;  /* 0x000000162a047819 */ /* 0x000fc80000001e2a */
[----:B------:R-:W-:Y:S01]  /*2b470*/  LOP3.LUT R4, R4, R3, R2, 0x96, !PT ;  /* 0x0000000304047212 */ /* 0x000fe200078e9602 */
[----:B------:R-:W-:Y:S01]  /*2b480*/  IMAD.IADD R2, R7, 0x1, R15 ;  /* 0x0000000107027824 */ /* 0x000fe200078e020f */
[----:B------:R-:W-:Y:S02]  /*2b490*/  IADD3 R3, PT, PT, R12, R5, R42 ;  /* 0x000000050c037210 */ /* 0x000fe40007ffe02a */
[----:B------:R-:W-:Y:S02]  /*2b4a0*/  PRMT R7, R8, 0x7770, RZ ;  /* 0x0000777008077816 */ /* 0x000fe400000000ff */
[----:B------:R-:W-:Y:S01]  /*2b4b0*/  LOP3.LUT R12, R6, 0xff0000, RZ, 0xc0, !PT ;  /* 0x00ff0000060c7812 */ /* 0x000fe200078ec0ff */
[----:B------:R-:W-:Y:S01]  /*2b4c0*/  IMAD.IADD R14, R34, 0x1, R14 ;  /* 0x00000001220e7824 */ /* 0x000fe200078e020e */
[----:B------:R-:W-:Y:S01]  /*2b4d0*/  SHF.R.W.U32 R15, R3, 0x6, R3 ;  /* 0x00000006030f7819 */ /* 0x000fe20000001e03 */
[----:B------:R-:W-:Y:S02]  /*2b4e0*/  IMAD.IADD R6, R44, 0x1, R13 ;  /* 0x000000012c067824 */ /* 0x000fe400078e020d */
[----:B------:R-:W-:Y:S01]  /*2b4f0*/  IMAD R12, R7, 0x1000000, R12 ;  /* 0x01000000070c7824 */ /* 0x000fe200078e020c */
[----:B------:R-:W-:-:S02]  /*2b500*/  PRMT R7, R8, 0x7772, RZ ;  /* 0x0000777208077816 */ /* 0x000fc400000000ff */
[C-C-:B------:R-:W-:Y:S02]  /*2b510*/  SHF.R.W.U32 R46, R3.reuse, 0xb, R3.reuse ;  /* 0x0000000b032e7819 */ /* 0x140fe40000001e03 */
[----:B------:R-:W-:Y:S01]  /*2b520*/  SHF.R.W.U32 R43, R3, 0x19, R3 ;  /* 0x00000019032b7819 */ /* 0x000fe20000001e03 */
[----:B------:R-:W-:Y:S01]  /*2b530*/  IMAD.SHL.U32 R13, R7, 0x100, RZ ;  /* 0x00000100070d7824 */ /* 0x000fe200078e00ff */
[----:B------:R-:W-:Y:S02]  /*2b540*/  LOP3.LUT R35, R41, R35, R42, 0xe8, !PT ;  /* 0x0000002329237212 */ /* 0x000fe400078ee82a */
[----:B------:R-:W-:Y:S02]  /*2b550*/  LOP3.LUT R15, R43, R46, R15, 0x96, !PT ;  /* 0x0000002e2b0f7212 */ /* 0x000fe400078e960f */
[----:B------:R-:W-:Y:S02]  /*2b560*/  PRMT R8, R8, 0x7773, RZ ;  /* 0x0000777308087816 */ /* 0x000fe400000000ff */
[----:B------:R-:W-:-:S02]  /*2b570*/  LOP3.LUT R34, R14, R3, R6, 0xb8, !PT ;  /* 0x000000030e227212 */ /* 0x000fc400078eb806 */
[----:B------:R-:W-:Y:S02]  /*2b580*/  PRMT R7, R9, 0x7771, RZ ;  /* 0x0000777109077816 */ /* 0x000fe400000000ff */
[----:B------:R-:W-:Y:S02]  /*2b590*/  IADD3 R19, PT, PT, R4, R19, R35 ;  /* 0x0000001304137210 */ /* 0x000fe40007ffe023 */
[----:B------:R-:W-:Y:S01]  /*2b5a0*/  IADD3 R15, PT, PT, R15, R34, R2 ;  /* 0x000000220f0f7210 */ /* 0x000fe20007ffe002 */
[----:B------:R-:W-:Y:S01]  /*2b5b0*/  IMAD.U32 R7, R7, 0x10000, RZ ;  /* 0x0001000007077824 */ /* 0x000fe200078e00ff */
[----:B------:R-:W-:Y:S01]  /*2b5c0*/  LOP3.LUT R4, R8, R12, R13, 0xfe, !PT ;  /* 0x0000000c08047212 */ /* 0x000fe200078efe0d */
[----:B------:R-:W-:-:S03]  /*2b5d0*/  IMAD.IADD R23, R19, 0x1, R23 ;  /* 0x0000000113177824 */ /* 0x000fc600078e0217 */
[----:B------:R-:W-:Y:S02]  /*2b5e0*/  IADD3 R12, PT, PT, R4, UR12, R15 ;  /* 0x0000000c040c7c10 */ /* 0x000fe4000fffe00f */
[----:B------:R-:W-:Y:S02]  /*2b5f0*/  LOP3.LUT R44, R7, 0xff0000, RZ, 0xc0, !PT ;  /* 0x00ff0000072c7812 */ /* 0x000fe400078ec0ff */
[C-C-:B------:R-:W-:Y:S02]  /*2b600*/  SHF.R.W.U32 R7, R19.reuse, 0x2, R19.reuse ;  /* 0x0000000213077819 */ /* 0x140fe40000001e13 */
[C-C-:B------:R-:W-:Y:S02]  /*2b610*/  SHF.R.W.U32 R8, R19.reuse, 0xd, R19.reuse ;  /* 0x0000000d13087819 */ /* 0x140fe40000001e13 */
[----:B------:R-:W-:Y:S01]  /*2b620*/  SHF.R.W.U32 R13, R19, 0x16, R19 ;  /* 0x00000016130d7819 */ /* 0x000fe20000001e13 */
[----:B------:R-:W-:Y:S01]  /*2b630*/  IMAD.IADD R34, R23, 0x1, R12 ;  /* 0x0000000117227824 */ /* 0x000fe200078e020c */
[----:B------:R-:W-:-:S02]  /*2b640*/  PRMT R15, R9, 0x7770, RZ ;  /* 0x00007770090f7816 */ /* 0x000fc400000000ff */
[----:B------:R-:W-:Y:S02]  /*2b650*/  LOP3.LUT R7, R13, R8, R7, 0x96, !PT ;  /* 0x000000080d077212 */ /* 0x000fe400078e9607 */
        /* <DEDUP_REMOVED lines=10> */
[----:B------:R-:W-:Y:S02]  /*2b700*/  PRMT R8, R10, 0x7771, RZ ;  /* 0x000077710a087816 */ /* 0x000fe400000000ff */
[----:B------:R-:W-:Y:S02]  /*2b710*/  IADD3 R41, PT, PT, R7, R18, R41 ;  /* 0x0000001207297210 */ /* 0x000fe40007ffe029 */
[----:B------:R-:W-:Y:S01]  /*2b720*/  LOP3.LUT R7, R9, R15, R44, 0xfe, !PT ;  /* 0x0000000f09077212 */ /* 0x000fe200078efe2c */
[----:B------:R-:W-:Y:S01]  /*2b730*/  IMAD.U32 R8, R8, 0x10000, RZ ;  /* 0x0001000008087824 */ /* 0x000fe200078e00ff */
[----:B------:R-:W-:Y:S01]  /*2b740*/  IADD3 R18, PT, PT, R35, R13, R14 ;  /* 0x0000000d23127210 */ /* 0x000fe20007ffe00e */
        /* <DEDUP_REMOVED lines=9> */
[C---:B------:R-:W-:Y:S02]  /*2b7e0*/  PRMT R8, R10.reuse, 0x7772, RZ ;  /* 0x000077720a087816 */ /* 0x040fe400000000ff */
        /* <DEDUP_REMOVED lines=8> */
[----:B------:R-:W-:Y:S02]  /*2b870*/  LOP3.LUT R18, R3, R15, R34, 0xb8, !PT ;  /* 0x0000000f03127212 */ /* 0x000fe400078eb822 */
[----:B------:R-:W-:Y:S02]  /*2b880*/  IADD3 R42, PT, PT, R9, R40, R42 ;  /* 0x00000028092a7210 */ /* 0x000fe40007ffe02a */
[----:B------:R-:W-:Y:S02]  /*2b890*/  LOP3.LUT R8, R10, R35, R8, 0xfe, !PT ;  /* 0x000000230a087212 */ /* 0x000fe400078efe08 */
[----:B------:R-:W-:Y:S02]  /*2b8a0*/  IADD3 R43, PT, PT, R43, R18, R6 ;  /* 0x000000122b2b7210 */ /* 0x000fe40007ffe006 */
[----:B------:R-:W-:Y:S01]  /*2b8b0*/  PRMT R40, R11, 0x7771, RZ ;  /* 0x000077710b287816 */ /* 0x000fe200000000ff */
[----:B------:R-:W-:Y:S01]  /*2b8c0*/  IMAD.IADD R21, R42, 0x1, R21 ;  /* 0x000000012a157824 */ /* 0x000fe200078e0215 */
[----:B------:R-:W-:-:S02]  /*2b8d0*/  IADD3 R18, PT, PT, R8, UR14, R43 ;  /* 0x0000000e08127c10 */ /* 0x000fc4000fffe02b */
[--C-:B------:R-:W-:Y:S01]  /*2b8e0*/  LOP3.LUT R19, R41, R19, R42.reuse, 0xe8, !PT ;  /* 0x0000001329137212 */ /* 0x100fe200078ee82a */
[----:B------:R-:W-:Y:S01]  /*2b8f0*/  IMAD.U32 R41, R40, 0x10000, RZ ;  /* 0x0001000028297824 */ /* 0x000fe200078e00ff */
[C-C-:B------:R-:W-:Y:S02]  /*2b900*/  SHF.R.W.U32 R9, R42.reuse, 0x2, R42.reuse ;  /* 0x000000022a097819 */ /* 0x140fe40000001e2a */
[C-C-:B------:R-:W-:Y:S02]  /*2b910*/  SHF.R.W.U32 R10, R42.reuse, 0xd, R42.reuse ;  /* 0x0000000d2a0a7819 */ /* 0x140fe40000001e2a */
[----:B------:R-:W-:Y:S01]  /*2b920*/  SHF.R.W.U32 R35, R42, 0x16, R42 ;  /* 0x000000162a237819 */ /* 0x000fe20000001e2a */
[----:B------:R-:W-:Y:S01]  /*2b930*/  IMAD.IADD R40, R21, 0x1, R18 ;  /* 0x0000000115287824 */ /* 0x000fe200078e0212 */
[----:B------:R-:W-:Y:S02]  /*2b940*/  LOP3.LUT R42, R41, 0xff0000, RZ, 0xc0, !PT ;  /* 0x00ff0000292a7812 */ /* 0x000fe400078ec0ff */
[----:B------:R-:W-:-:S02]  /*2b950*/  LOP3.LUT R10, R35, R10, R9, 0x96, !PT ;  /* 0x0000000a230a7212 */ /* 0x000fc400078e9609 */
[C---:B------:R-:W-:Y:S02]  /*2b960*/  PRMT R35, R11.reuse, 0x7770, RZ ;  /* 0x000077700b237816 */ /* 0x040fe400000000ff */
[----:B------:R-:W-:Y:S02]  /*2b970*/  PRMT R9, R11, 0x7772, RZ ;  /* 0x000077720b097816 */ /* 0x000fe400000000ff */
[C-C-:B------:R-:W-:Y:S02]  /*2b980*/  SHF.R.W.U32 R41, R40.reuse, 0x6, R40.reuse ;  /* 0x0000000628297819 */ /* 0x140fe40000001e28 */
[C-C-:B------:R-:W-:Y:S02]  /*2b990*/  SHF.R.W.U32 R44, R40.reuse, 0xb, R40.reuse ;  /* 0x0000000b282c7819 */ /* 0x140fe40000001e28 */
[----:B------:R-:W-:Y:S01]  /*2b9a0*/  SHF.R.W.U32 R43, R40, 0x19, R40 ;  /* 0x00000019282b7819 */ /* 0x000fe20000001e28 */
[----:B------:R-:W-:Y:S02]  /*2b9b0*/  IMAD R35, R35, 0x1000000, R42 ;  /* 0x0100000023237824 */ /* 0x000fe400078e022a */
[----:B------:R-:W-:Y:S01]  /*2b9c0*/  IMAD.SHL.U32 R42, R9, 0x100, RZ ;  /* 0x00000100092a7824 */ /* 0x000fe200078e00ff */
[----:B------:R-:W-:-:S02]  /*2b9d0*/  LOP3.LUT R44, R43, R44, R41, 0x96, !PT ;  /* 0x0000002c2b2c7212 */ /* 0x000fc400078e9629 */
[----:B------:R-:W-:Y:S02]  /*2b9e0*/  LOP3.LUT R9, R34, R40, R15, 0xb8, !PT ;  /* 0x0000002822097212 */ /* 0x000fe400078eb80f */
[----:B------:R-:W-:Y:S02]  /*2b9f0*/  PRMT R11, R11, 0x7773, RZ ;  /* 0x000077730b0b7816 */ /* 0x000fe400000000ff */
[----:B------:R-:W-:Y:S02]  /*2ba00*/  IADD3 R19, PT, PT, R10, R5, R19 ;  /* 0x000000050a137210 */ /* 0x000fe40007ffe013 */
[----:B------:R-:W-:Y:S02]  /*2ba10*/  IADD3 R44, PT, PT, R44, R9, R3 ;  /* 0x000000092c2c7210 */ /* 0x000fe40007ffe003 */
[----:B------:R-:W-:Y:S02]  /*2ba20*/  LOP3.LUT R5, R11, R35, R42, 0xfe, !PT ;  /* 0x000000230b057212 */ /* 0x000fe400078efe2a */
[----:B---3--:R-:W-:Y:S01]  /*2ba30*/  PRMT R9, R24, 0x7771, RZ ;  /* 0x0000777118097816 */ /* 0x008fe200000000ff */
[----:B------:R-:W-:Y:S01]  /*2ba40*/  IMAD.IADD R20, R20, 0x1, R19 ;  /* 0x0000000114147824 */ /* 0x000fe200078e0213 */
[----:B------:R-:W-:-:S03]  /*2ba50*/  IADD3 R19, PT, PT, R5, UR15, R44 ;  /* 0x0000000f05137c10 */ /* 0x000fc6000fffe02c */
[----:B------:R-:W-:Y:S01]  /*2ba60*/  IMAD.U32 R9, R9, 0x10000, RZ ;  /* 0x0001000009097824 */ /* 0x000fe200078e00ff */
[----:B------:R-:W-:Y:S01]  /*2ba70*/  PRMT R10, R24, 0x7770, RZ ;  /* 0x00007770180a7816 */ /* 0x000fe200000000ff */
[C---:B------:R-:W-:Y:S01]  /*2ba80*/  IMAD.IADD R35, R20.reuse, 0x1, R19 ;  /* 0x0000000114237824 */ /* 0x040fe200078e0213 */
[C-C-:B------:R-:W-:Y:S02]  /*2ba90*/  SHF.R.W.U32 R11, R20.reuse, 0x2, R20.reuse ;  /* 0x00000002140b7819 */ /* 0x140fe40000001e14 */
[C-C-:B------:R-:W-:Y:S02]  /*2baa0*/  SHF.R.W.U32 R42, R20.reuse, 0xd, R20.reuse ;  /* 0x0000000d142a7819 */ /* 0x140fe40000001e14 */
[----:B------:R-:W-:Y:S02]  /*2bab0*/  SHF.R.W.U32 R41, R20, 0x16, R20 ;  /* 0x0000001614297819 */ /* 0x000fe40000001e14 */
[----:B------:R-:W-:Y:S02]  /*2bac0*/  LOP3.LUT R9, R9, 0xff0000, RZ, 0xc0, !PT ;  /* 0x00ff000009097812 */ /* 0x000fe400078ec0ff */
[----:B------:R-:W-:-:S02]  /*2bad0*/  SHF.R.W.U32 R43, R35, 0x6, R35 ;  /* 0x00000006232b7819 */ /* 0x000fc40000001e23 */
[C-C-:B------:R-:W-:Y:S02]  /*2bae0*/  SHF.R.W.U32 R44, R35.reuse, 0xb, R35.reuse ;  /* 0x0000000b232c7819 */ /* 0x140fe40000001e23 */
[----:B------:R-:W-:Y:S02]  /*2baf0*/  SHF.R.W.U32 R45, R35, 0x19, R35 ;  /* 0x00000019232d7819 */ /* 0x000fe40000001e23 */
[----:B------:R-:W-:Y:S01]  /*2bb00*/  LOP3.LUT R41, R41, R42, R11, 0x96, !PT ;  /* 0x0000002a29297212 */ /* 0x000fe200078e960b */
[----:B------:R-:W-:Y:S01]  /*2bb10*/  IMAD R11, R10, 0x1000000, R9 ;  /* 0x010000000a0b7824 */ /* 0x000fe200078e0209 */
[----:B------:R-:W-:Y:S02]  /*2bb20*/  PRMT R10, R24, 0x7772, RZ ;  /* 0x00007772180a7816 */ /* 0x000fe400000000ff */
[----:B------:R-:W-:Y:S02]  /*2bb30*/  LOP3.LUT R43, R45, R44, R43, 0x96, !PT ;  /* 0x0000002c2d2b7212 */ /* 0x000fe400078e962b */
[----:B------:R-:W-:-:S02]  /*2bb40*/  LOP3.LUT R42, R15, R35, R40, 0xb8, !PT ;  /* 0x000000230f2a7212 */ /* 0x000fc400078eb828 */
[----:B------:R-:W-:Y:S01]  /*2bb50*/  PRMT R9, R25, 0x7771, RZ ;  /* 0x0000777119097816 */ /* 0x000fe200000000ff */
[----:B------:R-:W-:Y:S01]  /*2bb60*/  IMAD.SHL.U32 R10, R10, 0x100, RZ ;  /* 0x000001000a0a7824 */ /* 0x000fe200078e00ff */
[----:B------:R-:W-:Y:S02]  /*2bb70*/  PRMT R24, R24, 0x7773, RZ ;  /* 0x0000777318187816 */ /* 0x000fe400000000ff */
[----:B------:R-:W-:Y:S01]  /*2bb80*/  IADD3 R42, PT, PT, R43, R42, R34 ;  /* 0x0000002a2b2a7210 */ /* 0x000fe20007ffe022 */
[----:B------:R-:W-:Y:S01]  /*2bb90*/  IMAD.U32 R34, R9, 0x10000, RZ ;  /* 0x0001000009227824 */ /* 0x000fe200078e00ff */
[----:B------:R-:W-:Y:S02]  /*2bba0*/  LOP3.LUT R43, R21, R22, R20, 0xe8, !PT ;  /* 0x00000016152b7212 */ /* 0x000fe400078ee814 */
[----:B------:R-:W-:Y:S02]  /*2bbb0*/  LOP3.LUT R9, R24, R11, R10, 0xfe, !PT ;  /* 0x0000000b18097212 */ /* 0x000fe400078efe0a */
[----:B------:R-:W-:-:S02]  /*2bbc0*/  PRMT R10, R25, 0x7770, RZ ;  /* 0x00007770190a7816 */ /* 0x000fc400000000ff */
[----:B------:R-:W-:Y:S02]  /*2bbd0*/  LOP3.LUT R11, R34, 0xff0000, RZ, 0xc0, !PT ;  /* 0x00ff0000220b7812 */ /* 0x000fe400078ec0ff */
[----:B------:R-:W-:Y:S02]  /*2bbe0*/  IADD3 R43, PT, PT, R41, R12, R43 ;  /* 0x0000000c292b7210 */ /* 0x000fe40007ffe02b */
[----:B------:R-:W-:Y:S01]  /*2bbf0*/  IADD3 R24, PT, PT, R9, UR16, R42 ;  /* 0x0000001009187c10 */ /* 0x000fe2000fffe02a */
[----:B------:R-:W-:Y:S01]  /*2bc00*/  IMAD R11, R10, 0x1000000, R11 ;  /* 0x010000000a0b7824 */ /* 0x000fe200078e020b */
[----:B------:R-:W-:-:S03]  /*2bc10*/  PRMT R10, R25, 0x7772, RZ ;  /* 0x00007772190a7816 */ /* 0x000fc600000000ff */
[C---:B------:R-:W-:Y:S01]  /*2bc20*/  IMAD.IADD R34, R43.reuse, 0x1, R24 ;  /* 0x000000012b227824 */ /* 0x040fe200078e0218 */
[C-C-:B------:R-:W-:Y:S01]  /*2bc30*/  SHF.R.W.U32 R12, R43.reuse, 0x2, R43.reuse ;  /* 0x000000022b0c7819 */ /* 0x140fe20000001e2b */
[----:B------:R-:W-:Y:S01]  /*2bc40*/  IMAD.SHL.U32 R10, R10, 0x100, RZ ;  /* 0x000001000a0a7824 */ /* 0x000fe200078e00ff */
[C-C-:B------:R-:W-:Y:S02]  /*2bc50*/  SHF.R.W.U32 R41, R43.reuse, 0xd, R43.reuse ;  /* 0x0000000d2b297819 */ /* 0x140fe40000001e2b */
[----:B------:R-:W-:Y:S02]  /*2bc60*/  SHF.R.W.U32 R42, R43, 0x16, R43 ;  /* 0x000000162b2a7819 */ /* 0x000fe40000001e2b */
[C-C-:B------:R-:W-:Y:S02]  /*2bc70*/  SHF.R.W.U32 R44, R34.reuse, 0x6, R34.reuse ;  /* 0x00000006222c7819 */ /* 0x140fe40000001e22 */
[C-C-:B------:R-:W-:Y:S02]  /*2bc80*/  SHF.R.W.U32 R45, R34.reuse, 0xb, R34.reuse ;  /* 0x0000000b222d7819 */ /* 0x140fe40000001e22 */
[----:B------:R-:W-:-:S02]  /*2bc90*/  SHF.R.W.U32 R46, R34, 0x19, R34 ;  /* 0x00000019222e7819 */ /* 0x000fc40000001e22 */
[----:B------:R-:W-:Y:S02]  /*2bca0*/  PRMT R25, R25, 0x7773, RZ ;  /* 0x0000777319197816 */ /* 0x000fe400000000ff */
[----:B------:R-:W-:Y:S02]  /*2bcb0*/  LOP3.LUT R12, R42, R41, R12, 0x96, !PT ;  /* 0x000000292a0c7212 */ /* 0x000fe400078e960c */
[----:B------:R-:W-:Y:S02]  /*2bcc0*/  LOP3.LUT R44, R46, R45, R44, 0x96, !PT ;  /* 0x0000002d2e2c7212 */ /* 0x000fe400078e962c */
[----:B------:R-:W-:Y:S02]  /*2bcd0*/  LOP3.LUT R41, R40, R34, R35, 0xb8, !PT ;  /* 0x0000002228297212 */ /* 0x000fe400078eb823 */
[----:B------:R-:W-:Y:S02]  /*2bce0*/  LOP3.LUT R10, R25, R11, R10, 0xfe, !PT ;  /* 0x0000000b190a7212 */ /* 0x000fe400078efe0a */
[----:B------:R-:W-:-:S02]  /*2bcf0*/  LOP3.LUT R25, R20, R21, R43, 0xe8, !PT ;  /* 0x0000001514197212 */ /* 0x000fc400078ee82b */
[----:B------:R-:W-:Y:S02]  /*2bd00*/  PRMT R11, R26, 0x7771, RZ ;  /* 0x000077711a0b7816 */ /* 0x000fe400000000ff */
[----:B------:R-:W-:Y:S02]  /*2bd10*/  IADD3 R41, PT, PT, R44, R41, R15 ;  /* 0x000000292c297210 */ /* 0x000fe40007ffe00f */
[----:B------:R-:W-:Y:S01]  /*2bd20*/  IADD3 R15, PT, PT, R12, R13, R25 ;  /* 0x0000000d0c0f7210 */ /* 0x000fe20007ffe019 */
[----:B------:R-:W-:Y:S01]  /*2bd30*/  IMAD.U32 R12, R11, 0x10000, RZ ;  /* 0x000100000b0c7824 */ /* 0x000fe200078e00ff */
[----:B------:R-:W-:Y:S02]  /*2bd40*/  IADD3 R25, PT, PT, R10, UR17, R41 ;  /* 0x000000110a197c10 */ /* 0x000fe4000fffe029 */
[----:B------:R-:W-:Y:S02]  /*2bd50*/  PRMT R11, R26, 0x7770, RZ ;  /* 0x000077701a0b7816 */ /* 0x000fe400000000ff */
[----:B------:R-:W-:Y:S01]  /*2bd60*/  LOP3.LUT R12, R12, 0xff0000, RZ, 0xc0, !PT ;  /* 0x00ff00000c0c7812 */ /* 0x000fe200078ec0ff */
[C---:B------:R-:W-:Y:S01]  /*2bd70*/  IMAD.IADD R41, R15.reuse, 0x1, R25 ;  /* 0x000000010f297824 */ /* 0x040fe200078e0219 */
[----:B------:R-:W-:-:S02]  /*2bd80*/  SHF.R.W.U32 R13, R15, 0x2, R15 ;  /* 0x000000020f0d7819 */ /* 0x000fc40000001e0f */
[--C-:B------:R-:W-:Y:S01]  /*2bd90*/  SHF.R.W.U32 R42, R15, 0xd, R15.reuse ;  /* 0x0000000d0f2a7819 */ /* 0x100fe20000001e0f */
[----:B------:R-:W-:Y:S01]  /*2bda0*/  IMAD R12, R11, 0x1000000, R12 ;  /* 0x010000000b0c7824 */ /* 0x000fe200078e020c */
[----:B------:R-:W-:Y:S02]  /*2bdb0*/  SHF.R.W.U32 R44, R15, 0x16, R15 ;  /* 0x000000160f2c7819 */ /* 0x000fe40000001e0f */
[----:B------:R-:W-:Y:S02]  /*2bdc0*/  PRMT R11, R26, 0x7772, RZ ;  /* 0x000077721a0b7816 */ /* 0x000fe400000000ff */
[C-C-:B------:R-:W-:Y:S02]  /*2bdd0*/  SHF.R.W.U32 R45, R41.reuse, 0x6, R41.reuse ;  /* 0x00000006292d7819 */ /* 0x140fe40000001e29 */
[C-C-:B------:R-:W-:Y:S02]  /*2bde0*/  SHF.R.W.U32 R46, R41.reuse, 0xb, R41.reuse ;  /* 0x0000000b292e7819 */ /* 0x140fe40000001e29 */
[----:B------:R-:W-:-:S02]  /*2bdf0*/  SHF.R.W.U32 R47, R41, 0x19, R41 ;  /* 0x00000019292f7819 */ /* 0x000fc40000001e29 */
[----:B------:R-:W-:Y:S01]  /*2be00*/  LOP3.LUT R13, R44, R42, R13, 0x96, !PT ;  /* 0x0000002a2c0d7212 */ /* 0x000fe200078e960d */
[----:B------:R-:W-:Y:S01]  /*2be10*/  IMAD.SHL.U32 R11, R11, 0x100, RZ ;  /* 0x000001000b0b7824 */ /* 0x000fe200078e00ff */
[----:B------:R-:W-:Y:S02]  /*2be20*/  LOP3.LUT R42, R43, R20, R15, 0xe8, !PT ;  /* 0x000000142b2a7212 */ /* 0x000fe400078ee80f */
[----:B------:R-:W-:Y:S02]  /*2be30*/  PRMT R26, R26, 0x7773, RZ ;  /* 0x000077731a1a7816 */ /* 0x000fe400000000ff */
[----:B------:R-:W-:Y:S02]  /*2be40*/  LOP3.LUT R45, R47, R46, R45, 0x96, !PT ;  /* 0x0000002e2f2d7212 */ /* 0x000fe400078e962d */
[----:B------:R-:W-:Y:S02]  /*2be50*/  LOP3.LUT R44, R35, R41, R34, 0xb8, !PT ;  /* 0x00000029232c7212 */ /* 0x000fe400078eb822 */
[----:B------:R-:W-:-:S02]  /*2be60*/  IADD3 R18, PT, PT, R13, R18, R42 ;  /* 0x000000120d127210 */ /* 0x000fc40007ffe02a */
[----:B------:R-:W-:Y:S02]  /*2be70*/  LOP3.LUT R11, R26, R12, R11, 0xfe, !PT ;  /* 0x0000000c1a0b7212 */ /* 0x000fe400078efe0b */
[----:B------:R-:W-:Y:S02]  /*2be80*/  IADD3 R26, PT, PT, R45, R44, R40 ;  /* 0x0000002c2d1a7210 */ /* 0x000fe40007ffe028 */
[C-C-:B------:R-:W-:Y:S02]  /*2be90*/  SHF.R.W.U32 R13, R18.reuse, 0x2, R18.reuse ;  /* 0x00000002120d7819 */ /* 0x140fe40000001e12 */
[C-C-:B------:R-:W-:Y:S02]  /*2bea0*/  SHF.R.W.U32 R40, R18.reuse, 0xd, R18.reuse ;  /* 0x0000000d12287819 */ /* 0x140fe40000001e12 */
[----:B------:R-:W-:Y:S02]  /*2beb0*/  SHF.R.W.U32 R42, R18, 0x16, R18 ;  /* 0x00000016122a7819 */ /* 0x000fe40000001e12 */
[----:B------:R-:W-:-:S02]  /*2bec0*/  PRMT R12, R27, 0x7771, RZ ;  /* 0x000077711b0c7816 */ /* 0x000fc400000000ff */
[----:B------:R-:W-:Y:S02]  /*2bed0*/  LOP3.LUT R44, R42, R40, R13, 0x96, !PT ;  /* 0x000000282a2c7212 */ /* 0x000fe400078e960d */
[----:B------:R-:W-:Y:S01]  /*2bee0*/  IADD3 R26, PT, PT, R11, UR18, R26 ;  /* 0x000000120b1a7c10 */ /* 0x000fe2000fffe01a */
[----:B------:R-:W-:Y:S01]  /*2bef0*/  IMAD.U32 R42, R12, 0x10000, RZ ;  /* 0x000100000c2a7824 */ /* 0x000fe200078e00ff */
[----:B------:R-:W-:-:S03]  /*2bf00*/  PRMT R13, R27, 0x7770, RZ ;  /* 0x000077701b0d7816 */ /* 0x000fc600000000ff */
[----:B------:R-:W-:Y:S01]  /*2bf10*/  IMAD.IADD R40, R18, 0x1, R26 ;  /* 0x0000000112287824 */ /* 0x000fe200078e021a */
[----:B------:R-:W-:Y:S02]  /*2bf20*/  LOP3.LUT R42, R42, 0xff0000, RZ, 0xc0, !PT ;  /* 0x00ff00002a2a7812 */ /* 0x000fe400078ec0ff */
[----:B------:R-:W-:Y:S02]  /*2bf30*/  PRMT R12, R27, 0x7772, RZ ;  /* 0x000077721b0c7816 */ /* 0x000fe400000000ff */
[C---:B------:R-:W-:Y:S01]  /*2bf40*/  SHF.R.W.U32 R45, R40.reuse, 0x6, R40 ;  /* 0x00000006282d7819 */ /* 0x040fe20000001e28 */
[----:B------:R-:W-:Y:S01]  /*2bf50*/  IMAD R13, R13, 0x1000000, R42 ;  /* 0x010000000d0d7824 */ /* 0x000fe200078e022a */
[C-C-:B------:R-:W-:Y:S02]  /*2bf60*/  SHF.R.W.U32 R46, R40.reuse, 0xb, R40.reuse ;  /* 0x0000000b282e7819 */ /* 0x140fe40000001e28 */
[----:B------:R-:W-:Y:S02]  /*2bf70*/  SHF.R.W.U32 R47, R40, 0x19, R40 ;  /* 0x00000019282f7819 */ /* 0x000fe40000001e28 */
[----:B----4-:R-:W-:Y:S01]  /*2bf80*/  PRMT R42, R28, 0x7771, RZ ;  /* 0x000077711c2a7816 */ /* 0x010fe200000000ff */
[----:B------:R-:W-:Y:S01]  /*2bf90*/  IMAD.SHL.U32 R12, R12, 0x100, RZ ;  /* 0x000001000c0c7824 */ /* 0x000fe200078e00ff */
[----:B------:R-:W-:-:S02]  /*2bfa0*/  PRMT R27, R27, 0x7773, RZ ;  /* 0x000077731b1b7816 */ /* 0x000fc400000000ff */
[----:B------:R-:W-:Y:S01]  /*2bfb0*/  LOP3.LUT R46, R47, R46, R45, 0x96, !PT ;  /* 0x0000002e2f2e7212 */ /* 0x000fe200078e962d */
[----:B------:R-:W-:Y:S01]  /*2bfc0*/  IMAD.U32 R42, R42, 0x10000, RZ ;  /* 0x000100002a2a7824 */ /* 0x000fe200078e00ff */
        /* <DEDUP_REMOVED lines=10> */
[C---:B------:R-:W-:Y:S01]  /*2c070*/  IMAD.IADD R35, R19.reuse, 0x1, R27 ;  /* 0x0000000113237824 */ /* 0x040fe200078e021b */
[--C-:B------:R-:W-:Y:S01]  /*2c080*/  SHF.R.W.U32 R43, R19, 0x2, R19.reuse ;  /* 0x00000002132b7819 */ /* 0x100fe20000001e13 */
[----:B------:R-:W-:Y:S01]  /*2c090*/  IMAD.SHL.U32 R13, R13, 0x100, RZ ;  /* 0x000001000d0d7824 */ /* 0x000fe200078e00ff */
[C-C-:B------:R-:W-:Y:S02]  /*2c0a0*/  SHF.R.W.U32 R44, R19.reuse, 0xd, R19.reuse ;  /* 0x0000000d132c7819 */ /* 0x140fe40000001e13 */
[----:B------:R-:W-:Y:S02]  /*2c0b0*/  SHF.R.W.U32 R45, R19, 0x16, R19 ;  /* 0x00000016132d7819 */ /* 0x000fe40000001e13 */
[----:B------:R-:W-:Y:S02]  /*2c0c0*/  PRMT R28, R28, 0x7773, RZ ;  /* 0x000077731c1c7816 */ /* 0x000fe400000000ff */
        /* <DEDUP_REMOVED lines=17> */
[C-C-:B------:R-:W-:Y:S02]  /*2c1e0*/  SHF.R.W.U32 R44, R24.reuse, 0xd, R24.reuse ;  /* 0x0000000d182c7819 */ /* 0x140fe40000001e18 */
[----:B------:R-:W-:Y:S01]  /*2c1f0*/  SHF.R.W.U32 R45, R24, 0x16, R24 ;  /* 0x00000016182d7819 */ /* 0x000fe20000001e18 */
[----:B------:R-:W-:Y:S01]  /*2c200*/  IMAD R42, R15, 0x1000000, R42 ;  /* 0x010000000f2a7824 */ /* 0x000fe200078e022a */
[----:B------:R-:W-:Y:S02]  /*2c210*/  PRMT R15, R29, 0x7772, RZ ;  /* 0x000077721d0f7816 */ /* 0x000fe400000000ff */
[C-C-:B------:R-:W-:Y:S02]  /*2c220*/  SHF.R.W.U32 R46, R34.reuse, 0x6, R34.reuse ;  /* 0x00000006222e7819 */ /* 0x140fe40000001e22 */
[C-C-:B------:R-:W-:Y:S02]  /*2c230*/  SHF.R.W.U32 R47, R34.reuse, 0xb, R34.reuse ;  /* 0x0000000b222f7819 */ /* 0x140fe40000001e22 */
[----:B------:R-:W-:-:S02]  /*2c240*/  SHF.R.W.U32 R48, R34, 0x19, R34 ;  /* 0x0000001922307819 */ /* 0x000fc40000001e22 */
[----:B------:R-:W-:Y:S02]  /*2c250*/  LOP3.LUT R44, R45, R44, R43, 0x96, !PT ;  /* 0x0000002c2d2c7212 */ /* 0x000fe400078e962b */
[----:B------:R-:W-:Y:S02]  /*2c260*/  PRMT R43, R29, 0x7773, RZ ;  /* 0x000077731d2b7816 */ /* 0x000fe400000000ff */
[----:B------:R-:W-:Y:S01]  /*2c270*/  PRMT R29, R30, 0x7771, RZ ;  /* 0x000077711e1d7816 */ /* 0x000fe200000000ff */
[----:B------:R-:W-:Y:S01]  /*2c280*/  IMAD.SHL.U32 R15, R15, 0x100, RZ ;  /* 0x000001000f0f7824 */ /* 0x000fe200078e00ff */
[----:B------:R-:W-:Y:S02]  /*2c290*/  LOP3.LUT R46, R48, R47, R46, 0x96, !PT ;  /* 0x0000002f302e7212 */ /* 0x000fe400078e962e */
[----:B------:R-:W-:Y:S02]  /*2c2a0*/  LOP3.LUT R47, R40, R34, R35, 0xb8, !PT ;  /* 0x00000022282f7212 */ /* 0x000fe400078eb823 */
[----:B------:R-:W-:Y:S01]  /*2c2b0*/  LOP3.LUT R45, R19, R18, R24, 0xe8, !PT ;  /* 0x00000012132d7212 */ /* 0x000fe200078ee818 */
[----:B------:R-:W-:Y:S01]  /*2c2c0*/  IMAD.U32 R18, R29, 0x10000, RZ ;  /* 0x000100001d127824 */ /* 0x000fe200078e00ff */
[----:B------:R-:W-:-:S02]  /*2c2d0*/  LOP3.LUT R15, R43, R42, R15, 0xfe, !PT ;  /* 0x0000002a2b0f7212 */ /* 0x000fc400078efe0f */
[----:B------:R-:W-:Y:S02]  /*2c2e0*/  IADD3 R46, PT, PT, R46, R47, R41 ;  /* 0x0000002f2e2e7210 */ /* 0x000fe40007ffe029 */
[----:B------:R-:W-:Y:S02]  /*2c2f0*/  IADD3 R29, PT, PT, R44, R25, R45 ;  /* 0x000000192c1d7210 */ /* 0x000fe40007ffe02d */
[----:B------:R-:W-:Y:S02]  /*2c300*/  PRMT R41, R30, 0x7770, RZ ;  /* 0x000077701e297816 */ /* 0x000fe400000000ff */
[----:B------:R-:W-:Y:S02]  /*2c310*/  LOP3.LUT R42, R18, 0xff0000, RZ, 0xc0, !PT ;  /* 0x00ff0000122a7812 */ /* 0x000fe400078ec0ff */
[----:B------:R-:W-:Y:S02]  /*2c320*/  IADD3 R25, PT, PT, R15, UR21, R46 ;  /* 0x000000150f197c10 */ /* 0x000fe4000fffe02e */
[----:B------:R-:W-:Y:S01]  /*2c330*/  PRMT R18, R30, 0x7772, RZ ;  /* 0x000077721e127816 */ /* 0x000fe200000000ff */
[----:B------:R-:W-:-:S02]  /*2c340*/  IMAD R42, R41, 0x1000000, R42 ;  /* 0x01000000292a7824 */ /* 0x000fc400078e022a */
[----:B------:R-:W-:Y:S01]  /*2c350*/  IMAD.IADD R41, R29, 0x1, R25 ;  /* 0x000000011d297824 */ /* 0x000fe200078e0219 */
[----:B------:R-:W-:Y:S01]  /*2c360*/  PRMT R30, R30, 0x7773, RZ ;  /* 0x000077731e1e7816 */ /* 0x000fe200000000ff */
[----:B------:R-:W-:-:S03]  /*2c370*/  IMAD.SHL.U32 R43, R18, 0x100, RZ ;  /* 0x00000100122b7824 */ /* 0x000fc600078e00ff */
[C-C-:B------:R-:W-:Y:S02]  /*2c380*/  SHF.R.W.U32 R47, R41.reuse, 0x6, R41.reuse ;  /* 0x00000006292f7819 */ /* 0x140fe40000001e29 */
        /* <DEDUP_REMOVED lines=9> */
[----:B------:R-:W-:Y:S02]  /*2c420*/  PRMT R19, R31, 0x7771, RZ ;  /* 0x000077711f137816 */ /* 0x000fe400000000ff */
[----:B------:R-:W-:-:S02]  /*2c430*/  LOP3.LUT R45, R46, R45, R44, 0x96, !PT ;  /* 0x0000002d2e2d7212 */ /* 0x000fc400078e962c */
[----:B------:R-:W-:Y:S01]  /*2c440*/  IADD3 R47, PT, PT, R47, R42, R40 ;  /* 0x0000002a2f2f7210 */ /* 0x000fe20007ffe028 */
[----:B------:R-:W-:Y:S01]  /*2c450*/  IMAD.U32 R40, R19, 0x10000, RZ ;  /* 0x0001000013287824 */ /* 0x000fe200078e00ff */
[----:B------:R-:W-:Y:S02]  /*2c460*/  IADD3 R26, PT, PT, R45, R26, R30 ;  /* 0x0000001a2d1a7210 */ /* 0x000fe40007ffe01e */
[----:B------:R-:W-:Y:S02]  /*2c470*/  IADD3 R30, PT, PT, R18, UR22, R47 ;  /* 0x00000016121e7c10 */ /* 0x000fe4000fffe02f */
[----:B------:R-:W-:Y:S02]  /*2c480*/  LOP3.LUT R43, R40, 0xff0000, RZ, 0xc0, !PT ;  /* 0x00ff0000282b7812 */ /* 0x000fe400078ec0ff */
[C---:B------:R-:W-:Y:S01]  /*2c490*/  PRMT R42, R31.reuse, 0x7770, RZ ;  /* 0x000077701f2a7816 */ /* 0x040fe200000000ff */
[----:B------:R-:W-:Y:S01]  /*2c4a0*/  IMAD.IADD R40, R26, 0x1, R30 ;  /* 0x000000011a287824 */ /* 0x000fe200078e021e */
[----:B------:R-:W-:-:S02]  /*2c4b0*/  PRMT R19, R31, 0x7772, RZ ;  /* 0x000077721f137816 */ /* 0x000fc400000000ff */
[--C-:B------:R-:W-:Y:S01]  /*2c4c0*/  SHF.R.W.U32 R44, R26, 0x2, R26.reuse ;  /* 0x000000021a2c7819 */ /* 0x100fe20000001e1a */
[----:B------:R-:W-:Y:S01]  /*2c4d0*/  IMAD R42, R42, 0x1000000, R43 ;  /* 0x010000002a2a7824 */ /* 0x000fe200078e022b */
[C-C-:B------:R-:W-:Y:S02]  /*2c4e0*/  SHF.R.W.U32 R45, R26.reuse, 0xd, R26.reuse ;  /* 0x0000000d1a2d7819 */ /* 0x140fe40000001e1a */
[----:B------:R-:W-:Y:S02]  /*2c4f0*/  SHF.R.W.U32 R46, R26, 0x16, R26 ;  /* 0x000000161a2e7819 */ /* 0x000fe40000001e1a */
[C-C-:B------:R-:W-:Y:S02]  /*2c500*/  SHF.R.W.U32 R47, R40.reuse, 0x6, R40.reuse ;  /* 0x00000006282f7819 */ /* 0x140fe40000001e28 */
[C-C-:B------:R-:W-:Y:S02]  /*2c510*/  SHF.R.W.U32 R48, R40.reuse, 0xb, R40.reuse ;  /* 0x0000000b28307819 */ /* 0x140fe40000001e28 */
[----:B------:R-:W-:-:S02]  /*2c520*/  SHF.R.W.U32 R49, R40, 0x19, R40 ;  /* 0x0000001928317819 */ /* 0x000fc40000001e28 */
[----:B-----5:R-:W-:Y:S01]  /*2c530*/  PRMT R43, R36, 0x7771, RZ ;  /* 0x00007771242b7816 */ /* 0x020fe200000000ff */
[----:B------:R-:W-:Y:S01]  /*2c540*/  IMAD.SHL.U32 R19, R19, 0x100, RZ ;  /* 0x0000010013137824 */ /* 0x000fe200078e00ff */
[----:B------:R-:W-:Y:S02]  /*2c550*/  LOP3.LUT R44, R46, R45, R44, 0x96, !PT ;  /* 0x0000002d2e2c7212 */ /* 0x000fe400078e962c */
[----:B------:R-:W-:Y:S02]  /*2c560*/  PRMT R31, R31, 0x7773, RZ ;  /* 0x000077731f1f7816 */ /* 0x000fe400000000ff */
[----:B------:R-:W-:Y:S02]  /*2c570*/  LOP3.LUT R48, R49, R48, R47, 0x96, !PT ;  /* 0x0000003031307212 */ /* 0x000fe400078e962f */
[----:B------:R-:W-:Y:S01]  /*2c580*/  LOP3.LUT R45, R34, R40, R41, 0xb8, !PT ;  /* 0x00000028222d7212 */ /* 0x000fe200078eb829 */
[----:B------:R-:W-:Y:S01]  /*2c590*/  IMAD.U32 R43, R43, 0x10000, RZ ;  /* 0x000100002b2b7824 */ /* 0x000fe200078e00ff */
[----:B------:R-:W-:-:S02]  /*2c5a0*/  LOP3.LUT R24, R29, R24, R26, 0xe8, !PT ;  /* 0x000000181d187212 */ /* 0x000fc400078ee81a */
[----:B------:R-:W-:Y:S02]  /*2c5b0*/  LOP3.LUT R19, R31, R42, R19, 0xfe, !PT ;  /* 0x0000002a1f137212 */ /* 0x000fe400078efe13 */
[----:B------:R-:W-:Y:S02]  /*2c5c0*/  IADD3 R48, PT, PT, R48, R45, R35 ;  /* 0x0000002d30307210 */ /* 0x000fe40007ffe023 */
[----:B------:R-:W-:Y:S02]  /*2c5d0*/  IADD3 R31, PT, PT, R44, R27, R24 ;  /* 0x0000001b2c1f7210 */ /* 0x000fe40007ffe018 */
[----:B------:R-:W-:Y:S02]  /*2c5e0*/  PRMT R35, R36, 0x7770, RZ ;  /* 0x0000777024237816 */ /* 0x000fe400000000ff */
[----:B------:R-:W-:Y:S02]  /*2c5f0*/  LOP3.LUT R42, R43, 0xff0000, RZ, 0xc0, !PT ;  /* 0x00ff00002b2a7812 */ /* 0x000fe400078ec0ff */
[----:B------:R-:W-:-:S02]  /*2c600*/  IADD3 R27, PT, PT, R19, UR23, R48 ;  /* 0x00000017131b7c10 */ /* 0x000fc4000fffe030 */
[C---:B------:R-:W-:Y:S01]  /*2c610*/  PRMT R24, R36.reuse, 0x7772, RZ ;  /* 0x0000777224187816 */ /* 0x040fe200000000ff */
[----:B------:R-:W-:Y:S01]  /*2c620*/  IMAD R35, R35, 0x1000000, R42 ;  /* 0x0100000023237824 */ /* 0x000fe200078e022a */
[----:B------:R-:W-:Y:S01]  /*2c630*/  PRMT R36, R36, 0x7773, RZ ;  /* 0x0000777324247816 */ /* 0x000fe200000000ff */
[C---:B------:R-:W-:Y:S02]  /*2c640*/  IMAD.IADD R42, R31.reuse, 0x1, R27 ;  /* 0x000000011f2a7824 */ /* 0x040fe400078e021b */
[----:B------:R-:W-:Y:S01]  /*2c650*/  IMAD.SHL.U32 R24, R24, 0x100, RZ ;  /* 0x0000010018187824 */ /* 0x000fe200078e00ff */
        /* <DEDUP_REMOVED lines=8> */
[----:B------:R-:W-:-:S02]  /*2c6e0*/  LOP3.LUT R43, R45, R44, R43, 0x96, !PT ;  /* 0x0000002c2d2b7212 */ /* 0x000fc400078e962b */
[----:B------:R-:W-:Y:S02]  /*2c6f0*/  PRMT R29, R37, 0x7771, RZ ;  /* 0x00007771251d7816 */ /* 0x000fe400000000ff */
[----:B------:R-:W-:Y:S02]  /*2c700*/  LOP3.LUT R47, R48, R47, R46, 0x96, !PT ;  /* 0x0000002f302f7212 */ /* 0x000fe400078e962e */
[----:B------:R-:W-:Y:S02]  /*2c710*/  LOP3.LUT R36, R41, R42, R40, 0xb8, !PT ;  /* 0x0000002a29247212 */ /* 0x000fe400078eb828 */
[----:B------:R-:W-:Y:S01]  /*2c720*/  IADD3 R28, PT, PT, R43, R28, R35 ;  /* 0x0000001c2b1c7210 */ /* 0x000fe20007ffe023 */
[----:B------:R-:W-:Y:S01]  /*2c730*/  IMAD.U32 R35, R29, 0x10000, RZ ;  /* 0x000100001d237824 */ /* 0x000fe200078e00ff */
[----:B------:R-:W-:Y:S02]  /*2c740*/  IADD3 R47, PT, PT, R47, R36, R34 ;  /* 0x000000242f2f7210 */ /* 0x000fe40007ffe022 */
[----:B------:R-:W-:-:S02]  /*2c750*/  PRMT R34, R37, 0x7770, RZ ;  /* 0x0000777025227816 */ /* 0x000fc400000000ff */
[----:B------:R-:W-:Y:S02]  /*2c760*/  IADD3 R29, PT, PT, R24, UR24, R47 ;  /* 0x00000018181d7c10 */ /* 0x000fe4000fffe02f */
[----:B------:R-:W-:Y:S02]  /*2c770*/  LOP3.LUT R43, R35, 0xff0000, RZ, 0xc0, !PT ;  /* 0x00ff0000232b7812 */ /* 0x000fe400078ec0ff */
[C-C-:B------:R-:W-:Y:S01]  /*2c780*/  SHF.R.W.U32 R36, R28.reuse, 0x2, R28.reuse ;  /* 0x000000021c247819 */ /* 0x140fe20000001e1c */
[C---:B------:R-:W-:Y:S01]  /*2c790*/  IMAD.IADD R35, R28.reuse, 0x1, R29 ;  /* 0x000000011c237824 */ /* 0x040fe200078e021d */
[--C-:B------:R-:W-:Y:S01]  /*2c7a0*/  SHF.R.W.U32 R45, R28, 0xd, R28.reuse ;  /* 0x0000000d1c2d7819 */ /* 0x100fe20000001e1c */
[----:B------:R-:W-:Y:S01]  /*2c7b0*/  IMAD R43, R34, 0x1000000, R43 ;  /* 0x01000000222b7824 */ /* 0x000fe200078e022b */
[----:B------:R-:W-:Y:S02]  /*2c7c0*/  SHF.R.W.U32 R44, R28, 0x16, R28 ;  /* 0x000000161c2c7819 */ /* 0x000fe40000001e1c */
[----:B------:R-:W-:-:S02]  /*2c7d0*/  PRMT R34, R37, 0x7772, RZ ;  /* 0x0000777225227816 */ /* 0x000fc400000000ff */
[C-C-:B------:R-:W-:Y:S02]  /*2c7e0*/  SHF.R.W.U32 R46, R35.reuse, 0x6, R35.reuse ;  /* 0x00000006232e7819 */ /* 0x140fe40000001e23 */
[C-C-:B------:R-:W-:Y:S02]  /*2c7f0*/  SHF.R.W.U32 R47, R35.reuse, 0xb, R35.reuse ;  /* 0x0000000b232f7819 */ /* 0x140fe40000001e23 */
[----:B------:R-:W-:Y:S02]  /*2c800*/  SHF.R.W.U32 R48, R35, 0x19, R35 ;  /* 0x0000001923307819 */ /* 0x000fe40000001e23 */
[----:B------:R-:W-:Y:S01]  /*2c810*/  LOP3.LUT R44, R44, R45, R36, 0x96, !PT ;  /* 0x0000002d2c2c7212 */ /* 0x000fe200078e9624 */
[----:B------:R-:W-:Y:S01]  /*2c820*/  IMAD.SHL.U32 R36, R34, 0x100, RZ ;  /* 0x0000010022247824 */ /* 0x000fe200078e00ff */
[----:B------:R-:W-:Y:S02]  /*2c830*/  PRMT R34, R38, 0x7771, RZ ;  /* 0x0000777126227816 */ /* 0x000fe400000000ff */
[----:B------:R-:W-:-:S02]  /*2c840*/  LOP3.LUT R46, R48, R47, R46, 0x96, !PT ;  /* 0x0000002f302e7212 */ /* 0x000fc400078e962e */
[----:B------:R-:W-:Y:S02]  /*2c850*/  PRMT R37, R37, 0x7773, RZ ;  /* 0x0000777325257816 */ /* 0x000fe400000000ff */
[----:B------:R-:W-:Y:S01]  /*2c860*/  LOP3.LUT R47, R40, R35, R42, 0xb8, !PT ;  /* 0x00000023282f7212 */ /* 0x000fe200078eb82a */
[----:B------:R-:W-:Y:S01]  /*2c870*/  IMAD.U32 R34, R34, 0x10000, RZ ;  /* 0x0001000022227824 */ /* 0x000fe200078e00ff */
        /* <DEDUP_REMOVED lines=14> */
[C-C-:B------:R-:W-:Y:S02]  /*2c960*/  SHF.R.W.U32 R45, R36.reuse, 0x6, R36.reuse ;  /* 0x00000006242d7819 */ /* 0x140fe40000001e24 */
[C-C-:B------:R-:W-:Y:S02]  /*2c970*/  SHF.R.W.U32 R48, R36.reuse, 0xb, R36.reuse ;  /* 0x0000000b24307819 */ /* 0x140fe40000001e24 */
[----:B------:R-:W-:-:S02]  /*2c980*/  SHF.R.W.U32 R47, R36, 0x19, R36 ;  /* 0x00000019242f7819 */ /* 0x000fc40000001e24 */
[----:B------:R-:W-:Y:S02]  /*2c990*/  LOP3.LUT R41, R41, R46, R25, 0x96, !PT ;  /* 0x0000002e29297212 */ /* 0x000fe400078e9619 */
[----:B------:R-:W-:Y:S02]  /*2c9a0*/  LOP3.LUT R44, R37, R44, RZ, 0xfc, !PT ;  /* 0x0000002c252c7212 */ /* 0x000fe400078efcff */
[----:B------:R-:W-:Y:S02]  /*2c9b0*/  LOP3.LUT R45, R47, R48, R45, 0x96, !PT ;  /* 0x000000302f2d7212 */ /* 0x000fe400078e962d */
[----:B------:R-:W-:Y:S02]  /*2c9c0*/  LOP3.LUT R46, R42, R36, R35, 0xb8, !PT ;  /* 0x000000242a2e7212 */ /* 0x000fe400078eb823 */
[----:B------:R-:W-:Y:S02]  /*2c9d0*/  PRMT R25, R38, 0x7773, RZ ;  /* 0x0000777326197816 */ /* 0x000fe400000000ff */
[----:B------:R-:W-:-:S02]  /*2c9e0*/  PRMT R37, R39, 0x7771, RZ ;  /* 0x0000777127257816 */ /* 0x000fc400000000ff */
[----:B------:R-:W-:Y:S02]  /*2c9f0*/  LOP3.LUT R38, R28, R31, R43, 0xe8, !PT ;  /* 0x0000001f1c267212 */ /* 0x000fe400078ee82b */
[----:B------:R-:W-:Y:S02]  /*2ca00*/  IADD3 R46, PT, PT, R45, R46, R40 ;  /* 0x0000002e2d2e7210 */ /* 0x000fe40007ffe028 */
[----:B------:R-:W-:Y:S01]  /*2ca10*/  LOP3.LUT R25, R44, R25, RZ, 0xfc, !PT ;  /* 0x000000192c197212 */ /* 0x000fe200078efcff */
[----:B------:R-:W-:Y:S01]  /*2ca20*/  IMAD.U32 R40, R37, 0x10000, RZ ;  /* 0x0001000025287824 */ /* 0x000fe200078e00ff */
[----:B------:R-:W-:Y:S02]  /*2ca30*/  IADD3 R38, PT, PT, R41, R30, R38 ;  /* 0x0000001e29267210 */ /* 0x000fe40007ffe026 */
[----:B------:R-:W-:Y:S02]  /*2ca40*/  IADD3 R37, PT, PT, R25, UR26, R46 ;  /* 0x0000001a19257c10 */ /* 0x000fe4000fffe02e */
[----:B------:R-:W-:-:S02]  /*2ca50*/  PRMT R31, R39, 0x7770, RZ ;  /* 0x00007770271f7816 */ /* 0x000fc400000000ff */
[----:B------:R-:W-:Y:S02]  /*2ca60*/  LOP3.LUT R40, R40, 0xff0000, RZ, 0xc0, !PT ;  /* 0x00ff000028287812 */ /* 0x000fe400078ec0ff */
[C---:B------:R-:W-:Y:S02]  /*2ca70*/  PRMT R30, R39.reuse, 0x7772, RZ ;  /* 0x00007772271e7816 */ /* 0x040fe400000000ff */
[----:B------:R-:W-:Y:S01]  /*2ca80*/  PRMT R46, R39, 0x7773, RZ ;  /* 0x00007773272e7816 */ /* 0x000fe200000000ff */
[----:B------:R-:W-:Y:S02]  /*2ca90*/  IMAD.IADD R39, R38, 0x1, R37 ;  /* 0x0000000126277824 */ /* 0x000fe400078e0225 */
[----:B------:R-:W-:Y:S02]  /*2caa0*/  IMAD R31, R31, 0x1000000, R40 ;  /* 0x010000001f1f7824 */ /* 0x000fe400078e0228 */
[----:B------:R-:W-:Y:S01]  /*2cab0*/  IMAD.SHL.U32 R30, R30, 0x100, RZ ;  /* 0x000001001e1e7824 */ /* 0x000fe200078e00ff */
[----:B------:R-:W-:-:S02]  /*2cac0*/  SHF.R.W.U32 R48, R39, 0x6, R39 ;  /* 0x0000000627307819 */ /* 0x000fc40000001e27 */
[C-C-:B------:R-:W-:Y:S02]  /*2cad0*/  SHF.R.W.U32 R49, R39.reuse, 0xb, R39.reuse ;  /* 0x0000000b27317819 */ /* 0x140fe40000001e27 */
[----:B------:R-:W-:Y:S02]  /*2cae0*/  SHF.R.W.U32 R50, R39, 0x19, R39 ;  /* 0x0000001927327819 */ /* 0x000fe40000001e27 */
[----:B------:R-:W-:Y:S02]  /*2caf0*/  LOP3.LUT R41, R31, R30, RZ, 0xfc, !PT ;  /* 0x0000001e1f297212 */ /* 0x000fe400078efcff */
        /* <DEDUP_REMOVED lines=8> */
[----:B------:R-:W-:-:S02]  /*2cb80*/  LOP3.LUT R28, R41, R46, RZ, 0xfc, !PT ;  /* 0x0000002e291c7212 */ /* 0x000fc400078efcff */
[----:B------:R-:W-:Y:S02]  /*2cb90*/  IADD3 R40, PT, PT, R40, R27, R30 ;  /* 0x0000001b28287210 */ /* 0x000fe40007ffe01e */
[----:B------:R-:W-:Y:S02]  /*2cba0*/  IADD3 R31, PT, PT, R28, UR27, R31 ;  /* 0x0000001b1c1f7c10 */ /* 0x000fe4000fffe01f */
[----:B------:R-:W-:Y:S02]  /*2cbb0*/  SHF.R.U32.HI R44, RZ, 0xa, R44 ;  /* 0x0000000aff2c7819 */ /* 0x000fe4000001162c */
[C---:B------:R-:W-:Y:S01]  /*2cbc0*/  SHF.R.W.U32 R27, R25.reuse, 0x11, R25 ;  /* 0x00000011191b7819 */ /* 0x040fe20000001e19 */
[----:B------:R-:W-:Y:S01]  /*2cbd0*/  IMAD.IADD R30, R40, 0x1, R31 ;  /* 0x00000001281e7824 */ /* 0x000fe200078e021f */
[----:B------:R-:W-:Y:S02]  /*2cbe0*/  SHF.R.W.U32 R42, R25, 0x13, R25 ;  /* 0x00000013192a7819 */ /* 0x000fe40000001e19 */
        /* <DEDUP_REMOVED lines=15> */
[----:B------:R-:W-:Y:S02]  /*2cce0*/  SHF.R.U32.HI R44, RZ, 0xa, R41 ;  /* 0x0000000aff2c7819 */ /* 0x000fe40000011629 */
[C-C-:B------:R-:W-:Y:S02]  /*2ccf0*/  SHF.R.W.U32 R4, R28.reuse, 0x11, R28.reuse ;  /* 0x000000111c047819 */ /* 0x140fe40000001e1c */
[----:B------:R-:W-:Y:S02]  /*2cd00*/  SHF.R.W.U32 R41, R28, 0x13, R28 ;  /* 0x000000131c297819 */ /* 0x000fe40000001e1c */
[----:B------:R-:W-:Y:S02]  /*2cd10*/  LOP3.LUT R46, R47, R46, R45, 0x96, !PT ;  /* 0x0000002e2f2e7212 */ /* 0x000fe400078e962d */
[----:B------:R-:W-:-:S02]  /*2cd20*/  IADD3 R48, PT, PT, R48, R49, R35 ;  /* 0x0000003130307210 */ /* 0x000fc40007ffe023 */
[----:B------:R-:W-:Y:S02]  /*2cd30*/  LOP3.LUT R43, R38, R43, R40, 0xe8, !PT ;  /* 0x0000002b262b7212 */ /* 0x000fe400078ee828 */
[----:B------:R-:W-:Y:S02]  /*2cd40*/  LOP3.LUT R4, R41, R44, R4, 0x96, !PT ;  /* 0x0000002c29047212 */ /* 0x000fe400078e9604 */
[----:B------:R-:W-:Y:S02]  /*2cd50*/  IADD3 R43, PT, PT, R46, R29, R43 ;  /* 0x0000001d2e2b7210 */ /* 0x000fe40007ffe02b */
[----:B------:R-:W-:Y:S02]  /*2cd60*/  IADD3 R35, PT, PT, R27, UR28, R48 ;  /* 0x0000001c1b237c10 */ /* 0x000fe4000fffe030 */
[C-C-:B------:R-:W-:Y:S02]  /*2cd70*/  SHF.R.W.U32 R41, R8.reuse, 0x7, R8.reuse ;  /* 0x0000000708297819 */ /* 0x140fe40000001e08 */
[----:B------:R-:W-:-:S02]  /*2cd80*/  SHF.R.W.U32 R42, R8, 0x12, R8 ;  /* 0x00000012082a7819 */ /* 0x000fc40000001e08 */
[----:B------:R-:W-:Y:S02]  /*2cd90*/  SHF.R.U32.HI R44, RZ, 0x3, R8 ;  /* 0x00000003ff2c7819 */ /* 0x000fe40000011608 */
[----:B------:R-:W-:Y:S01]  /*2cda0*/  IADD3 R4, PT, PT, R7, R4, R18 ;  /* 0x0000000407047210 */ /* 0x000fe20007ffe012 */
[C---:B------:R-:W-:Y:S01]  /*2cdb0*/  IMAD.IADD R7, R43.reuse, 0x1, R35 ;  /* 0x000000012b077824 */ /* 0x040fe200078e0223 */
        /* <DEDUP_REMOVED lines=13> */
[C-C-:B------:R-:W-:Y:S02]  /*2ce90*/  SHF.R.W.U32 R29, R27.reuse, 0x11, R27.reuse ;  /* 0x000000111b1d7819 */ /* 0x140fe40000001e1b */
[--C-:B------:R-:W-:Y:S02]  /*2cea0*/  SHF.R.W.U32 R42, R27, 0x13, R27.reuse ;  /* 0x000000131b2a7819 */ /* 0x100fe40000001e1b */
[----:B------:R-:W-:Y:S02]  /*2ceb0*/  SHF.R.U32.HI R41, RZ, 0xa, R27 ;  /* 0x0000000aff297819 */ /* 0x000fe4000001161b */
[----:B------:R-:W-:Y:S02]  /*2cec0*/  IADD3 R38, PT, PT, R45, R34, R38 ;  /* 0x000000222d267210 */ /* 0x000fe40007ffe026 */
[----:B------:R-:W-:-:S02]  /*2ced0*/  IADD3 R36, PT, PT, R4, UR29, R47 ;  /* 0x0000001d04247c10 */ /* 0x000fc4000fffe02f */
        /* <DEDUP_REMOVED lines=32> */
[----:B------:R-:W-:Y:S02]  /*2d0e0*/  IADD3 R46, PT, PT, R5, R37, R24 ;  /* 0x00000025052e7210 */ /* 0x000fe40007ffe018 */
[----:B------:R-:W-:-:S02]  /*2d0f0*/  LOP3.LUT R5, R39, R42, R44, 0x96, !PT ;  /* 0x0000002a27057212 */ /* 0x000fc400078e962c */
[----:B------:R-:W-:Y:S02]  /*2d100*/  LOP3.LUT R49, R47, R48, R45, 0x96, !PT ;  /* 0x000000302f317212 */ /* 0x000fe400078e962d */
[C-C-:B------:R-:W-:Y:S02]  /*2d110*/  SHF.R.W.U32 R44, R40.reuse, 0x2, R40.reuse ;  /* 0x00000002282c7819 */ /* 0x140fe40000001e28 */
[C-C-:B------:R-:W-:Y:S02]  /*2d120*/  SHF.R.W.U32 R45, R40.reuse, 0xd, R40.reuse ;  /* 0x0000000d282d7819 */ /* 0x140fe40000001e28 */
[----:B------:R-:W-:Y:S02]  /*2d130*/  SHF.R.W.U32 R47, R40, 0x16, R40 ;  /* 0x00000016282f7819 */ /* 0x000fe40000001e28 */
[----:B------:R-:W-:Y:S01]  /*2d140*/  LOP3.LUT R48, R7, R34, R41, 0xb8, !PT ;  /* 0x0000002207307212 */ /* 0x000fe200078eb829 */
[----:B------:R-:W-:Y:S01]  /*2d150*/  IMAD.IADD R5, R5, 0x1, R46 ;  /* 0x0000000105057824 */ /* 0x000fe200078e022e */
[----:B------:R-:W-:-:S02]  /*2d160*/  SHF.R.W.U32 R37, R8, 0x11, R8 ;  /* 0x0000001108257819 */ /* 0x000fc40000001e08 */
[--C-:B------:R-:W-:Y:S02]  /*2d170*/  SHF.R.W.U32 R42, R8, 0x13, R8.reuse ;  /* 0x00000013082a7819 */ /* 0x100fe40000001e08 */
[----:B------:R-:W-:Y:S02]  /*2d180*/  SHF.R.U32.HI R39, RZ, 0xa, R8 ;  /* 0x0000000aff277819 */ /* 0x000fe40000011608 */
[----:B------:R-:W-:Y:S02]  /*2d190*/  LOP3.LUT R44, R47, R45, R44, 0x96, !PT ;  /* 0x0000002d2f2c7212 */ /* 0x000fe400078e962c */
[----:B------:R-:W-:Y:S02]  /*2d1a0*/  IADD3 R48, PT, PT, R49, R48, R30 ;  /* 0x0000003031307210 */ /* 0x000fe40007ffe01e */
[----:B------:R-:W-:Y:S02]  /*2d1b0*/  LOP3.LUT R43, R38, R43, R40, 0xe8, !PT ;  /* 0x0000002b262b7212 */ /* 0x000fe400078ee828 */
[----:B------:R-:W-:-:S02]  /*2d1c0*/  LOP3.LUT R39, R42, R39, R37, 0x96, !PT ;  /* 0x000000272a277212 */ /* 0x000fc400078e9625 */
[----:B------:R-:W-:Y:S02]  /*2d1d0*/  IADD3 R43, PT, PT, R44, R31, R43 ;  /* 0x0000001f2c2b7210 */ /* 0x000fe40007ffe02b */
[----:B------:R-:W-:Y:S02]  /*2d1e0*/  IADD3 R37, PT, PT, R5, UR31, R48 ;  /* 0x0000001f05257c10 */ /* 0x000fe4000fffe030 */
[----:B------:R-:W-:Y:S02]  /*2d1f0*/  IADD3 R9, PT, PT, R9, R39, R26 ;  /* 0x0000002709097210 */ /* 0x000fe40007ffe01a */
[C-C-:B------:R-:W-:Y:S01]  /*2d200*/  SHF.R.W.U32 R30, R10.reuse, 0x7, R10.reuse ;  /* 0x000000070a1e7819 */ /* 0x140fe20000001e0a */
[----:B------:R-:W-:Y:S01]  /*2d210*/  IMAD.IADD R39, R43, 0x1, R37 ;  /* 0x000000012b277824 */ /* 0x000fe200078e0225 */
[--C-:B------:R-:W-:Y:S02]  /*2d220*/  SHF.R.W.U32 R45, R10, 0x12, R10.reuse ;  /* 0x000000120a2d7819 */ /* 0x100fe40000001e0a */
[----:B------:R-:W-:-:S02]  /*2d230*/  SHF.R.U32.HI R42, RZ, 0x3, R10 ;  /* 0x00000003ff2a7819 */ /* 0x000fc4000001160a */
[--C-:B------:R-:W-:Y:S02]  /*2d240*/  SHF.R.W.U32 R46, R39, 0xb, R39.reuse ;  /* 0x0000000b272e7819 */ /* 0x100fe40000001e27 */
[----:B------:R-:W-:Y:S02]  /*2d250*/  LOP3.LUT R30, R45, R42, R30, 0x96, !PT ;  /* 0x0000002a2d1e7212 */ /* 0x000fe400078e961e */
        /* <DEDUP_REMOVED lines=56> */
[C-C-:B------:R-:W-:Y:S02]  /*2d5e0*/  SHF.R.W.U32 R11, R7.reuse, 0x11, R7.reuse ;  /* 0x00000011070b7819 */ /* 0x140fe40000001e07 */
[--C-:B------:R-:W-:Y:S02]  /*2d5f0*/  SHF.R.W.U32 R44, R7, 0x13, R7.reuse ;  /* 0x00000013072c7819 */ /* 0x100fe40000001e07 */
[----:B------:R-:W-:Y:S02]  /*2d600*/  SHF.R.U32.HI R41, RZ, 0xa, R7 ;  /* 0x0000000aff297819 */ /* 0x000fe40000011607 */
[----:B------:R-:W-:-:S02]  /*2d610*/  LOP3.LUT R46, R47, R46, R45, 0x96, !PT ;  /* 0x0000002e2f2e7212 */ /* 0x000fc400078e962d */
[----:B------:R-:W-:Y:S02]  /*2d620*/  IADD3 R34, PT, PT, R49, R48, R34 ;  /* 0x0000003031227210 */ /* 0x000fe40007ffe022 */
[----:B------:R-:W-:Y:S02]  /*2d630*/  LOP3.LUT R43, R42, R43, R40, 0xe8, !PT ;  /* 0x0000002b2a2b7212 */ /* 0x000fe400078ee828 */
[----:B------:R-:W-:Y:S02]  /*2d640*/  LOP3.LUT R11, R44, R41, R11, 0x96, !PT ;  /* 0x000000292c0b7212 */ /* 0x000fe400078e960b */
[C-C-:B------:R-:W-:Y:S02]  /*2d650*/  SHF.R.W.U32 R10, R13.reuse, 0x7, R13.reuse ;  /* 0x000000070d0a7819 */ /* 0x140fe40000001e0d */
[--C-:B------:R-:W-:Y:S02]  /*2d660*/  SHF.R.W.U32 R41, R13, 0x12, R13.reuse ;  /* 0x000000120d297819 */ /* 0x100fe40000001e0d */
[----:B------:R-:W-:-:S02]  /*2d670*/  SHF.R.U32.HI R44, RZ, 0x3, R13 ;  /* 0x00000003ff2c7819 */ /* 0x000fc4000001160d */
[----:B------:R-:W-:Y:S02]  /*2d680*/  IADD3 R43, PT, PT, R46, R29, R43 ;  /* 0x0000001d2e2b7210 */ /* 0x000fe40007ffe02b */
[----:B------:R-:W-:Y:S02]  /*2d690*/  IADD3 R34, PT, PT, R9, UR34, R34 ;  /* 0x0000002209227c10 */ /* 0x000fe4000fffe022 */
[----:B------:R-:W-:-:S03]  /*2d6a0*/  LOP3.LUT R10, R41, R44, R10, 0x96, !PT ;  /* 0x0000002c290a7212 */ /* 0x000fc600078e960a */
[----:B------:R-:W-:Y:S01]  /*2d6b0*/  IMAD.IADD R41, R43, 0x1, R34 ;  /* 0x000000012b297824 */ /* 0x000fe200078e0222 */
[----:B------:R-:W-:-:S04]  /*2d6c0*/  IADD3 R11, PT, PT, R12, R11, R27 ;  /* 0x0000000b0c0b7210 */ /* 0x000fc80007ffe01b */
        /* <DEDUP_REMOVED lines=124> */
[C-C-:B------:R-:W-:Y:S02]  /*2de90*/  SHF.R.W.U32 R24, R15.reuse, 0x11, R15.reuse ;  /* 0x000000110f187819 */ /* 0x140fe40000001e0f */
[--C-:B------:R-:W-:Y:S02]  /*2dea0*/  SHF.R.W.U32 R37, R15, 0x13, R15.reuse ;  /* 0x000000130f257819 */ /* 0x100fe40000001e0f */
[----:B------:R-:W-:Y:S02]  /*2deb0*/  SHF.R.U32.HI R39, RZ, 0xa, R15 ;  /* 0x0000000aff277819 */ /* 0x000fe4000001160f */
[C-C-:B------:R-:W-:Y:S02]  /*2dec0*/  SHF.R.W.U32 R44, R40.reuse, 0x2, R40.reuse ;  /* 0x00000002282c7819 */ /* 0x140fe40000001e28 */
[----:B------:R-:W-:-:S02]  /*2ded0*/  SHF.R.W.U32 R47, R40, 0xd, R40 ;  /* 0x0000000d282f7819 */ /* 0x000fc40000001e28 */
[----:B------:R-:W-:Y:S02]  /*2dee0*/  SHF.R.W.U32 R46, R40, 0x16, R40 ;  /* 0x00000016282e7819 */ /* 0x000fe40000001e28 */
[----:B------:R-:W-:Y:S01]  /*2def0*/  LOP3.LUT R48, R43, R34, R41, 0xb8, !PT ;  /* 0x000000222b307212 */ /* 0x000fe200078eb829 */
[----:B------:R-:W-:Y:S01]  /*2df00*/  IMAD.IADD R18, R19, 0x1, R18 ;  /* 0x0000000113127824 */ /* 0x000fe200078e0212 */
        /* <DEDUP_REMOVED lines=83> */
[----:B------:R-:W-:-:S05]  /*2e440*/  IMAD.IADD R41, R43, 0x1, R28 ;  /* 0x000000012b297824 */ /* 0x000fca00078e021c */
        /* <DEDUP_REMOVED lines=487> */
[----:B------:R-:W-:Y:S02]  /*302c0*/  LOP3.LUT R48, R39, R36, R37, 0xb8, !PT ;  /* 0x0000002427307212 */ /* 0x000fe400078eb825 */
[C-C-:B------:R-:W-:Y:S02]  /*302d0*/  SHF.R.W.U32 R45, R43.reuse, 0x2, R43.reuse ;  /* 0x000000022b2d7819 */ /* 0x140fe40000001e2b */
[C-C-:B------:R-:W-:Y:S02]  /*302e0*/  SHF.R.W.U32 R46, R43.reuse, 0xd, R43.reuse ;  /* 0x0000000d2b2e7819 */ /* 0x140fe40000001e2b */
[----:B------:R-:W-:Y:S02]  /*302f0*/  SHF.R.W.U32 R47, R43, 0x16, R43 ;  /* 0x000000162b2f7819 */ /* 0x000fe40000001e2b */
[----:B------:R-:W-:Y:S01]  /*30300*/  LOP3.LUT R44, R40, R44, R29, 0x96, !PT ;  /* 0x0000002c282c7212 */ /* 0x000fe200078e961d */
[----:B------:R-:W-:Y:S01]  /*30310*/  IMAD.IADD R29, R35, 0x1, R28 ;  /* 0x00000001231d7824 */ /* 0x000fe200078e021c */
[----:B------:R-:W-:-:S02]  /*30320*/  IADD3 R48, PT, PT, R49, R48, R34 ;  /* 0x0000003031307210 */ /* 0x000fc40007ffe022 */
[----:B------:R-:W-:Y:S02]  /*30330*/  LOP3.LUT R40, R47, R46, R45, 0x96, !PT ;  /* 0x0000002e2f287212 */ /* 0x000fe400078e962d */
[----:B------:R-:W-:Y:S02]  /*30340*/  LOP3.LUT R34, R42, R41, R43, 0xe8, !PT ;  /* 0x000000292a227212 */ /* 0x000fe400078ee82b */
[----:B------:R-:W-:Y:S02]  /*30350*/  SHF.R.W.U32 R28, R30, 0x7, R30 ;  /* 0x000000071e1c7819 */ /* 0x000fe40000001e1e */
[----:B------:R-:W-:Y:S02]  /*30360*/  IADD3 R40, PT, PT, R40, R25, R34 ;  /* 0x0000001928287210 */ /* 0x000fe40007ffe022 */
[--C-:B------:R-:W-:Y:S02]  /*30370*/  SHF.R.W.U32 R35, R30, 0x12, R30.reuse ;  /* 0x000000121e237819 */ /* 0x100fe40000001e1e */
[----:B------:R-:W-:-:S02]  /*30380*/  SHF.R.U32.HI R41, RZ, 0x3, R30 ;  /* 0x00000003ff297819 */ /* 0x000fc4000001161e */
        /* <DEDUP_REMOVED lines=46> */
[C---:B------:R-:W-:Y:S02]  /*30670*/  SHF.R.W.U32 R43, R9.reuse, 0x7, R9 ;  /* 0x00000007092b7819 */ /* 0x040fe40000001e09 */
[----:B------:R-:W-:Y:S02]  /*30680*/  LOP3.LUT R5, R44, R37, R5, 0x96, !PT ;  /* 0x000000252c057212 */ /* 0x000fe400078e9605 */
[--C-:B------:R-:W-:Y:S02]  /*30690*/  SHF.R.W.U32 R44, R9, 0x12, R9.reuse ;  /* 0x00000012092c7819 */ /* 0x100fe40000001e09 */
[----:B------:R-:W-:Y:S02]  /*306a0*/  SHF.R.U32.HI R37, RZ, 0x3, R9 ;  /* 0x00000003ff257819 */ /* 0x000fe40000011609 */
[----:B------:R-:W-:-:S02]  /*306b0*/  SHF.R.W.U32 R45, R38, 0x6, R38 ;  /* 0x00000006262d7819 */ /* 0x000fc40000001e26 */
[C-C-:B------:R-:W-:Y:S02]  /*306c0*/  SHF.R.W.U32 R46, R38.reuse, 0xb, R38.reuse ;  /* 0x0000000b262e7819 */ /* 0x140fe40000001e26 */
[----:B------:R-:W-:Y:S02]  /*306d0*/  SHF.R.W.U32 R47, R38, 0x19, R38 ;  /* 0x00000019262f7819 */ /* 0x000fe40000001e26 */
[----:B------:R-:W-:Y:S02]  /*306e0*/  LOP3.LUT R37, R44, R37, R43, 0x96, !PT ;  /* 0x000000252c257212 */ /* 0x000fe400078e962b */
[----:B------:R-:W-:Y:S02]  /*306f0*/  IADD3 R44, PT, PT, R7, R5, R24 ;  /* 0x00000005072c7210 */ /* 0x000fe40007ffe018 */
[----:B------:R-:W-:Y:S02]  /*30700*/  LOP3.LUT R49, R47, R46, R45, 0x96, !PT ;  /* 0x0000002e2f317212 */ /* 0x000fe400078e962d */
[----:B------:R-:W-:-:S02]  /*30710*/  SHF.R.W.U32 R45, R42, 0x2, R42 ;  /* 0x000000022a2d7819 */ /* 0x000fc40000001e2a */
[C-C-:B------:R-:W-:Y:S02]  /*30720*/  SHF.R.W.U32 R48, R42.reuse, 0xd, R42.reuse ;  /* 0x0000000d2a307819 */ /* 0x140fe40000001e2a */
[----:B------:R-:W-:Y:S02]  /*30730*/  SHF.R.W.U32 R47, R42, 0x16, R42 ;  /* 0x000000162a2f7819 */ /* 0x000fe40000001e2a */
[----:B------:R-:W-:Y:S01]  /*30740*/  LOP3.LUT R50, R35, R38, R31, 0xb8, !PT ;  /* 0x0000002623327212 */ /* 0x000fe200078eb81f */
[----:B------:R-:W-:Y:S01]  /*30750*/  IMAD.IADD R5, R37, 0x1, R44 ;  /* 0x0000000125057824 */ /* 0x000fe200078e022c */
[----:B------:R-:W-:Y:S02]  /*30760*/  LOP3.LUT R37, R47, R48, R45, 0x96, !PT ;  /* 0x000000302f257212 */ /* 0x000fe400078e962d */
[----:B------:R-:W-:Y:S02]  /*30770*/  LOP3.LUT R44, R41, R40, R42, 0xe8, !PT ;  /* 0x00000028292c7212 */ /* 0x000fe400078ee82a */
[----:B------:R-:W-:-:S02]  /*30780*/  SHF.R.W.U32 R7, R30, 0x11, R30 ;  /* 0x000000111e077819 */ /* 0x000fc40000001e1e */
[--C-:B------:R-:W-:Y:S02]  /*30790*/  SHF.R.W.U32 R46, R30, 0x13, R30.reuse ;  /* 0x000000131e2e7819 */ /* 0x100fe40000001e1e */
[----:B------:R-:W-:Y:S02]  /*307a0*/  SHF.R.U32.HI R43, RZ, 0xa, R30 ;  /* 0x0000000aff2b7819 */ /* 0x000fe4000001161e */
[----:B------:R-:W-:Y:S02]  /*307b0*/  IADD3 R50, PT, PT, R49, R50, R36 ;  /* 0x0000003231327210 */ /* 0x000fe40007ffe024 */
[----:B------:R-:W-:Y:S02]  /*307c0*/  IADD3 R37, PT, PT, R37, R26, R44 ;  /* 0x0000001a25257210 */ /* 0x000fe40007ffe02c */
[----:B------:R-:W-:Y:S02]  /*307d0*/  LOP3.LUT R7, R46, R43, R7, 0x96, !PT ;  /* 0x0000002b2e077212 */ /* 0x000fe400078e9607 */
[----:B------:R-:W-:-:S02]  /*307e0*/  IADD3 R26, PT, PT, R5, UR67, R50 ;  /* 0x00000043051a7c10 */ /* 0x000fc4000fffe032 */
[C-C-:B------:R-:W-:Y:S02]  /*307f0*/  SHF.R.W.U32 R36, R10.reuse, 0x7, R10.reuse ;  /* 0x000000070a247819 */ /* 0x140fe40000001e0a */
[--C-:B------:R-:W-:Y:S02]  /*30800*/  SHF.R.W.U32 R43, R10, 0x12, R10.reuse ;  /* 0x000000120a2b7819 */ /* 0x100fe40000001e0a */
[----:B------:R-:W-:Y:S02]  /*30810*/  SHF.R.U32.HI R40, RZ, 0x3, R10 ;  /* 0x00000003ff287819 */ /* 0x000fe4000001160a */
[----:B------:R-:W-:Y:S01]  /*30820*/  IADD3 R7, PT, PT, R9, R7, R4 ;  /* 0x0000000709077210 */ /* 0x000fe20007ffe004 */
[----:B------:R-:W-:Y:S01]  /*30830*/  IMAD.IADD R9, R37, 0x1, R26 ;  /* 0x0000000125097824 */ /* 0x000fe200078e021a */
[----:B------:R-:W-:Y:S02]  /*30840*/  LOP3.LUT R36, R43, R40, R36, 0x96, !PT ;  /* 0x000000282b247212 */ /* 0x000fe400078e9624 */
[----:B------:R-:W-:-:S02]  /*30850*/  SHF.R.W.U32 R40, R37, 0x2, R37 ;  /* 0x0000000225287819 */ /* 0x000fc40000001e25 */
[C-C-:B------:R-:W-:Y:S02]  /*30860*/  SHF.R.W.U32 R43, R37.reuse, 0xd, R37.reuse ;  /* 0x0000000d252b7819 */ /* 0x140fe40000001e25 */
[----:B------:R-:W-:Y:S02]  /*30870*/  SHF.R.W.U32 R44, R37, 0x16, R37 ;  /* 0x00000016252c7819 */ /* 0x000fe40000001e25 */
[C-C-:B------:R-:W-:Y:S02]  /*30880*/  SHF.R.W.U32 R45, R9.reuse, 0x6, R9.reuse ;  /* 0x00000006092d7819 */ /* 0x140fe40000001e09 */
[C-C-:B------:R-:W-:Y:S02]  /*30890*/  SHF.R.W.U32 R46, R9.reuse, 0xb, R9.reuse ;  /* 0x0000000b092e7819 */ /* 0x140fe40000001e09 */
[----:B------:R-:W-:Y:S02]  /*308a0*/  SHF.R.W.U32 R47, R9, 0x19, R9 ;  /* 0x00000019092f7819 */ /* 0x000fe40000001e09 */
[----:B------:R-:W-:Y:S01]  /*308b0*/  LOP3.LUT R43, R44, R43, R40, 0x96, !PT ;  /* 0x0000002b2c2b7212 */ /* 0x000fe200078e9628 */
[----:B------:R-:W-:Y:S01]  /*308c0*/  IMAD.IADD R4, R36, 0x1, R7 ;  /* 0x0000000124047824 */ /* 0x000fe200078e0207 */
        /* <DEDUP_REMOVED lines=76> */
[C-C-:B------:R-:W-:Y:S02]  /*30d90*/  SHF.R.W.U32 R12, R31.reuse, 0x11, R31.reuse ;  /* 0x000000111f0c7819 */ /* 0x140fe40000001e1f */
[--C-:B------:R-:W-:Y:S02]  /*30da0*/  SHF.R.W.U32 R29, R31, 0x13, R31.reuse ;  /* 0x000000131f1d7819 */ /* 0x100fe40000001e1f */
[----:B------:R-:W-:-:S02]  /*30db0*/  SHF.R.U32.HI R31, RZ, 0xa, R31 ;  /* 0x0000000aff1f7819 */ /* 0x000fc4000001161f */
[----:B------:R-:W-:Y:S02]  /*30dc0*/  IADD3 R26, PT, PT, R37, R26, R36 ;  /* 0x0000001a251a7210 */ /* 0x000fe40007ffe024 */
        /* <DEDUP_REMOVED lines=23> */
[--C-:B------:R-:W-:Y:S02]  /*30f40*/  SHF.R.W.U32 R36, R27, 0x13, R27.reuse ;  /* 0x000000131b247819 */ /* 0x100fe40000001e1b */
[----:B------:R-:W-:Y:S01]  /*30f50*/  SHF.R.U32.HI R31, RZ, 0xa, R27 ;  /* 0x0000000aff1f7819 */ /* 0x000fe2000001161b */
[----:B------:R-:W-:Y:S01]  /*30f60*/  IMAD.IADD R27, R34, 0x1, R13 ;  /* 0x00000001221b7824 */ /* 0x000fe200078e020d */
        /* <DEDUP_REMOVED lines=17> */
[----:B------:R-:W-:Y:S02]  /*31080*/  LOP3.LUT R38, R35, R38, R29, 0x96, !PT ;  /* 0x0000002623267212 */ /* 0x000fe400078e961d */
[----:B------:R-:W-:Y:S02]  /*31090*/  SHF.R.U32.HI R28, RZ, 0xa, R28 ;  /* 0x0000000aff1c7819 */ /* 0x000fe4000001161c */
        /* <DEDUP_REMOVED lines=31> */
[----:B------:R-:W-:Y:S02]  /*31290*/  LOP3.LUT R5, R18, R30, R5, 0x96, !PT ;  /* 0x0000001e12057212 */ /* 0x000fe400078e9605 */
        /* <DEDUP_REMOVED lines=19> */
[--C-:B------:R-:W-:Y:S02]  /*313d0*/  SHF.R.W.U32 R9, R10, 0x16, R10.reuse ;  /* 0x000000160a097819 */ /* 0x100fe40000001e0a */
[----:B------:R-:W-:Y:S01]  /*313e0*/  IADD3 R4, PT, PT, R3, R11, R10 ;  /* 0x0000000b03047210 */ /* 0x000fe20007ffe00a */
[----:B------:R-:W-:Y:S01]  /*313f0*/  IMAD.IADD R14, R14, 0x1, R28 ;  /* 0x000000010e0e7824 */ /* 0x000fe200078e021c */
[----:B------:R-:W-:Y:S01]  /*31400*/  LOP3.LUT R8, R9, R8, R5, 0x96, !PT ;  /* 0x0000000809087212 */ /* 0x000fe200078e9605 */
[----:B------:R-:W-:Y:S01]  /*31410*/  IMAD.IADD R5, R6, 0x1, R31 ;  /* 0x0000000106057824 */ /* 0x000fe200078e021f */
[C-C-:B------:R-:W-:Y:S02]  /*31420*/  SHF.R.W.U32 R3, R4.reuse, 0x6, R4.reuse ;  /* 0x0000000604037819 */ /* 0x140fe40000001e04 */
[C-C-:B------:R-:W-:Y:S02]  /*31430*/  SHF.R.W.U32 R12, R4.reuse, 0xb, R4.reuse ;  /* 0x0000000b040c7819 */ /* 0x140fe40000001e04 */
[----:B------:R-:W-:Y:S01]  /*31440*/  SHF.R.W.U32 R9, R4, 0x19, R4 ;  /* 0x0000001904097819 */ /* 0x000fe20000001e04 */
[----:B------:R-:W-:Y:S01]  /*31450*/  IMAD.IADD R6, R2, 0x1, R27 ;  /* 0x0000000102067824 */ /* 0x000fe200078e021b */
[----:B------:R-:W-:-:S02]  /*31460*/  LOP3.LUT R29, R26, R29, R10, 0xe8, !PT ;  /* 0x0000001d1a1d7212 */ /* 0x000fc400078ee80a */
[----:B------:R-:W-:Y:S02]  /*31470*/  LOP3.LUT R3, R9, R12, R3, 0x96, !PT ;  /* 0x0000000c09037212 */ /* 0x000fe400078e9603 */
[----:B------:R-:W-:Y:S02]  /*31480*/  LOP3.LUT R2, R14, R4, R5, 0xb8, !PT ;  /* 0x000000040e027212 */ /* 0x000fe400078eb805 */
[----:B------:R-:W-:Y:S02]  /*31490*/  IADD3 R29, PT, PT, R8, R13, R29 ;  /* 0x0000000d081d7210 */ /* 0x000fe40007ffe01d */
[----:B------:R-:W-:-:S03]  /*314a0*/  IADD3 R2, PT, PT, R3, R2, R6 ;  /* 0x0000000203027210 */ /* 0x000fc60007ffe006 */
[----:B------:R-:W-:Y:S02]  /*314b0*/  IMAD.IADD R23, R23, 0x1, R29 ;  /* 0x0000000117177824 */ /* 0x000fe400078e021d */
[----:B------:R-:W-:-:S04]  /*314c0*/  VIADD R12, R2, UR12 ;  /* 0x0000000c020c7c36 */ /* 0x000fc80008000000 */
[----:B------:R-:W-:Y:S01]  /*314d0*/  IMAD.IADD R9, R23, 0x1, R12 ;  /* 0x0000000117097824 */ /* 0x000fe200078e020c */
        /* <DEDUP_REMOVED lines=44> */
[C---:B------:R-:W-:Y:S01]  /*317a0*/  IMAD.IADD R26, R20.reuse, 0x1, R11 ;  /* 0x00000001141a7824 */ /* 0x040fe200078e020b */
[----:B------:R-:W-:-:S04]  /*317b0*/  SHF.R.W.U32 R2, R20, 0x2, R20 ;  /* 0x0000000214027819 */ /* 0x000fc80000001e14 */
[C-C-:B------:R-:W-:Y:S02]  /*317c0*/  SHF.R.W.U32 R8, R26.reuse, 0x6, R26.reuse ;  /* 0x000000061a087819 */ /* 0x140fe40000001e1a */
[C-C-:B------:R-:W-:Y:S02]  /*317d0*/  SHF.R.W.U32 R19, R26.reuse, 0xb, R26.reuse ;  /* 0x0000000b1a137819 */ /* 0x140fe40000001e1a */
[----:B------:R-:W-:Y:S02]  /*317e0*/  SHF.R.W.U32 R10, R26, 0x19, R26 ;  /* 0x000000191a0a7819 */ /* 0x000fe40000001e1a */
[C-C-:B------:R-:W-:Y:S02]  /*317f0*/  SHF.R.W.U32 R3, R20.reuse, 0xd, R20.reuse ;  /* 0x0000000d14037819 */ /* 0x140fe40000001e14 */
[----:B------:R-:W-:Y:S02]  /*31800*/  SHF.R.W.U32 R7, R20, 0x16, R20 ;  /* 0x0000001614077819 */ /* 0x000fe40000001e14 */
[----:B------:R-:W-:-:S02]  /*31810*/  LOP3.LUT R8, R10, R19, R8, 0x96, !PT ;  /* 0x000000130a087212 */ /* 0x000fc400078e9608 */
[----:B------:R-:W-:Y:S02]  /*31820*/  LOP3.LUT R10, R18, R26, R15, 0xb8, !PT ;  /* 0x0000001a120a7212 */ /* 0x000fe400078eb80f */
[----:B------:R-:W-:Y:S02]  /*31830*/  LOP3.LUT R3, R7, R3, R2, 0x96, !PT ;  /* 0x0000000307037212 */ /* 0x000fe400078e9602 */
[----:B------:R-:W-:Y:S02]  /*31840*/  LOP3.LUT R2, R21, R22, R20, 0xe8, !PT ;  /* 0x0000001615027212 */ /* 0x000fe400078ee814 */
[----:B------:R-:W-:Y:S02]  /*31850*/  IADD3 R8, PT, PT, R8, R10, R9 ;  /* 0x0000000a08087210 */ /* 0x000fe40007ffe009 */
[----:B------:R-:W-:-:S03]  /*31860*/  IADD3 R3, PT, PT, R3, R12, R2 ;  /* 0x0000000c03037210 */ /* 0x000fc60007ffe002 */
        /* <DEDUP_REMOVED lines=29> */
[----:B------:R-:W-:-:S05]  /*31a40*/  IMAD.IADD R15, R7, 0x1, R24 ;  /* 0x00000001070f7824 */ /* 0x000fca00078e0218 */
[C-C-:B------:R-:W-:Y:S02]  /*31a50*/  SHF.R.W.U32 R25, R15.reuse, 0x6, R15.reuse ;  /* 0x000000060f197819 */ /* 0x140fe40000001e0f */
[C-C-:B------:R-:W-:Y:S02]  /*31a60*/  SHF.R.W.U32 R28, R15.reuse, 0xb, R15.reuse ;  /* 0x0000000b0f1c7819 */ /* 0x140fe40000001e0f */
[----:B------:R-:W-:Y:S02]  /*31a70*/  SHF.R.W.U32 R27, R15, 0x19, R15 ;  /* 0x000000190f1b7819 */ /* 0x000fe40000001e0f */
[----:B------:R-:W-:Y:S02]  /*31a80*/  SHF.R.W.U32 R8, R7, 0x2, R7 ;  /* 0x0000000207087819 */ /* 0x000fe40000001e07 */
[----:B------:R-:W-:Y:S02]  /*31a90*/  LOP3.LUT R25, R27, R28, R25, 0x96, !PT ;  /* 0x0000001c1b197212 */ /* 0x000fe400078e9619 */
[----:B------:R-:W-:-:S02]  /*31aa0*/  SHF.R.W.U32 R9, R7, 0xd, R7 ;  /* 0x0000000d07097819 */ /* 0x000fc40000001e07 */
[--C-:B------:R-:W-:Y:S02]  /*31ab0*/  SHF.R.W.U32 R10, R7, 0x16, R7.reuse ;  /* 0x00000016070a7819 */ /* 0x100fe40000001e07 */
        /* <DEDUP_REMOVED lines=10> */
[C-C-:B------:R-:W-:Y:S02]  /*31b60*/  SHF.R.W.U32 R3, R8.reuse, 0x2, R8.reuse ;  /* 0x0000000208037819 */ /* 0x140fe40000001e08 */
        /* <DEDUP_REMOVED lines=63> */
[----:B------:R-:W-:-:S02]  /*31f60*/  IADD3 R9, PT, PT, R3, R12, R2 ;  /* 0x0000000c03097210 */ /* 0x000fc40007ffe002 */
[----:B------:R-:W0:Y:S01]  /*31f70*/  LDS.64 R2, [R32+0x88] ;  /* 0x0000880020027984 */ /* 0x000e220000000a00 */
        /* <DEDUP_REMOVED lines=28> */
[----:B0-----:R-:W-:-:S05]  /*32140*/  IADD3 R34, PT, PT, R3, UR26, R13 ;  /* 0x0000001a03227c10 */ /* 0x001fca000fffe00d */
        /* <DEDUP_REMOVED lines=12> */
[----:B------:R-:W-:Y:S02]  /*32210*/  IADD3 R18, PT, PT, R8, R25, R9 ;  /* 0x0000001908127210 */ /* 0x000fe40007ffe009 */
[----:B------:R-:W-:-:S05]  /*32220*/  IADD3 R7, PT, PT, R2, UR27, R7 ;  /* 0x0000001b02077c10 */ /* 0x000fca000fffe007 */
        /* <DEDUP_REMOVED lines=8> */
[C-C-:B------:R-:W-:Y:S02]  /*322b0*/  SHF.R.W.U32 R11, R3.reuse, 0x11, R3.reuse ;  /* 0x00000011030b7819 */ /* 0x140fe40000001e03 */
[--C-:B------:R-:W-:Y:S02]  /*322c0*/  SHF.R.W.U32 R8, R3, 0x13, R3.reuse ;  /* 0x0000001303087819 */ /* 0x100fe40000001e03 */
[----:B------:R-:W-:Y:S02]  /*322d0*/  SHF.R.U32.HI R31, RZ, 0xa, R3 ;  /* 0x0000000aff1f7819 */ /* 0x000fe40000011603 */
[----:B------:R-:W-:Y:S02]  /*322e0*/  LOP3.LUT R26, R30, R25, R35, 0xb8, !PT ;  /* 0x000000191e1a7212 */ /* 0x000fe400078eb823 */
[----:B------:R-:W-:Y:S02]  /*322f0*/  LOP3.LUT R9, R13, R12, R9, 0x96, !PT ;  /* 0x0000000c0d097212 */ /* 0x000fe400078e9609 */
[----:B------:R-:W-:-:S02]  /*32300*/  LOP3.LUT R10, R15, R10, R18, 0xe8, !PT ;  /* 0x0000000a0f0a7212 */ /* 0x000fc400078ee812 */
[----:B------:R-:W-:Y:S02]  /*32310*/  LOP3.LUT R11, R8, R31, R11, 0x96, !PT ;  /* 0x0000001f080b7212 */ /* 0x000fe400078e960b */
[----:B------:R-:W-:Y:S02]  /*32320*/  IADD3 R24, PT, PT, R24, R26, R27 ;  /* 0x0000001a18187210 */ /* 0x000fe40007ffe01b */
[----:B------:R-:W-:Y:S02]  /*32330*/  IADD3 R27, PT, PT, R9, R28, R10 ;  /* 0x0000001c091b7210 */ /* 0x000fe40007ffe00a */
[----:B------:R-:W-:-:S05]  /*32340*/  IADD3 R9, PT, PT, R11, UR28, R24 ;  /* 0x0000001c0b097c10 */ /* 0x000fca000fffe018 */
[----:B------:R-:W-:Y:S01]  /*32350*/  IMAD.IADD R8, R27, 0x1, R9 ;  /* 0x000000011b087824 */ /* 0x000fe200078e0209 */
[----:B------:R-:W-:-:S04]  /*32360*/  SHF.R.W.U32 R13, R2, 0x11, R2 ;  /* 0x00000011020d7819 */ /* 0x000fc80000001e02 */
[C-C-:B------:R-:W-:Y:S02]  /*32370*/  SHF.R.W.U32 R28, R8.reuse, 0x6, R8.reuse ;  /* 0x00000006081c7819 */ /* 0x140fe40000001e08 */
[C-C-:B------:R-:W-:Y:S02]  /*32380*/  SHF.R.W.U32 R31, R8.reuse, 0xb, R8.reuse ;  /* 0x0000000b081f7819 */ /* 0x140fe40000001e08 */
[----:B------:R-:W-:Y:S02]  /*32390*/  SHF.R.W.U32 R36, R8, 0x19, R8 ;  /* 0x0000001908247819 */ /* 0x000fe40000001e08 */
[--C-:B------:R-:W-:Y:S02]  /*323a0*/  SHF.R.W.U32 R10, R2, 0x13, R2.reuse ;  /* 0x00000013020a7819 */ /* 0x100fe40000001e02 */
[----:B------:R-:W-:Y:S02]  /*323b0*/  SHF.R.U32.HI R12, RZ, 0xa, R2 ;  /* 0x0000000aff0c7819 */ /* 0x000fe40000011602 */
[----:B------:R-:W-:-:S02]  /*323c0*/  LOP3.LUT R31, R36, R31, R28, 0x96, !PT ;  /* 0x0000001f241f7212 */ /* 0x000fc400078e961c */
        /* <DEDUP_REMOVED lines=9> */
[----:B------:R-:W-:-:S05]  /*32460*/  IADD3 R10, PT, PT, R13, UR29, R10 ;  /* 0x0000001d0d0a7c10 */ /* 0x000fca000fffe00a */
[----:B------:R-:W-:-:S05]  /*32470*/  IMAD.IADD R19, R29, 0x1, R10 ;  /* 0x000000011d137824 */ /* 0x000fca00078e020a */
[C-C-:B------:R-:W-:Y:S02]  /*32480*/  SHF.R.W.U32 R30, R19.reuse, 0x6, R19.reuse ;  /* 0x00000006131e7819 */ /* 0x140fe40000001e13 */
[C-C-:B------:R-:W-:Y:S02]  /*32490*/  SHF.R.W.U32 R37, R19.reuse, 0xb, R19.reuse ;  /* 0x0000000b13257819 */ /* 0x140fe40000001e13 */
[----:B------:R-:W-:Y:S02]  /*324a0*/  SHF.R.W.U32 R36, R19, 0x19, R19 ;  /* 0x0000001913247819 */ /* 0x000fe40000001e13 */
[C-C-:B------:R-:W-:Y:S02]  /*324b0*/  SHF.R.W.U32 R24, R11.reuse, 0x11, R11.reuse ;  /* 0x000000110b187819 */ /* 0x140fe40000001e0b */
[----:B------:R-:W-:Y:S02]  /*324c0*/  LOP3.LUT R30, R36, R37, R30, 0x96, !PT ;  /* 0x00000025241e7212 */ /* 0x000fe400078e961e */
[----:B------:R-:W-:-:S02]  /*324d0*/  SHF.R.W.U32 R15, R11, 0x13, R11 ;  /* 0x000000130b0f7819 */ /* 0x000fc40000001e0b */
[C-C-:B------:R-:W-:Y:S02]  /*324e0*/  SHF.R.W.U32 R26, R29.reuse, 0x2, R29.reuse ;  /* 0x000000021d1a7819 */ /* 0x140fe40000001e1d */
[C-C-:B------:R-:W-:Y:S02]  /*324f0*/  SHF.R.W.U32 R31, R29.reuse, 0xd, R29.reuse ;  /* 0x0000000d1d1f7819 */ /* 0x140fe40000001e1d */
[----:B------:R-:W-:Y:S02]  /*32500*/  SHF.R.W.U32 R28, R29, 0x16, R29 ;  /* 0x000000161d1c7819 */ /* 0x000fe40000001e1d */
[----:B------:R-:W-:Y:S02]  /*32510*/  SHF.R.U32.HI R12, RZ, 0xa, R11 ;  /* 0x0000000aff0c7819 */ /* 0x000fe4000001160b */
[----:B------:R-:W-:Y:S02]  /*32520*/  LOP3.LUT R36, R25, R19, R8, 0xb8, !PT ;  /* 0x0000001319247212 */ /* 0x000fe400078eb808 */
[----:B------:R-:W-:-:S02]  /*32530*/  LOP3.LUT R31, R28, R31, R26, 0x96, !PT ;  /* 0x0000001f1c1f7212 */ /* 0x000fc400078e961a */
        /* <DEDUP_REMOVED lines=45> */
[----:B------:R-:W-:Y:S02]  /*32810*/  SHF.R.W.U32 R9, R15, 0x11, R15 ;  /* 0x000000110f097819 */ /* 0x000fe40000001e0f */
[----:B------:R-:W-:Y:S02]  /*32820*/  LOP3.LUT R38, R29, R36, R25, 0x96, !PT ;  /* 0x000000241d267212 */ /* 0x000fe400078e9619 */
[----:B------:R-:W-:-:S02]  /*32830*/  SHF.R.W.U32 R26, R15, 0x13, R15 ;  /* 0x000000130f1a7819 */ /* 0x000fc40000001e0f */
[----:B------:R-:W-:Y:S02]  /*32840*/  SHF.R.U32.HI R25, RZ, 0xa, R15 ;  /* 0x0000000aff197819 */ /* 0x000fe4000001160f */
[C---:B------:R-:W-:Y:S02]  /*32850*/  SHF.R.W.U32 R29, R35.reuse, 0x2, R35 ;  /* 0x00000002231d7819 */ /* 0x040fe40000001e23 */
[----:B------:R-:W-:Y:S02]  /*32860*/  LOP3.LUT R9, R26, R25, R9, 0x96, !PT ;  /* 0x000000191a097212 */ /* 0x000fe400078e9609 */
[C-C-:B------:R-:W-:Y:S02]  /*32870*/  SHF.R.W.U32 R36, R35.reuse, 0xd, R35.reuse ;  /* 0x0000000d23247819 */ /* 0x140fe40000001e23 */
[----:B------:R-:W-:Y:S02]  /*32880*/  SHF.R.W.U32 R37, R35, 0x16, R35 ;  /* 0x0000001623257819 */ /* 0x000fe40000001e23 */
[----:B------:R-:W-:Y:S01]  /*32890*/  LOP3.LUT R39, R28, R30, R27, 0xb8, !PT ;  /* 0x0000001e1c277212 */ /* 0x000fe200078eb81b */
[----:B------:R-:W-:Y:S01]  /*328a0*/  IMAD.IADD R26, R3, 0x1, R9 ;  /* 0x00000001031a7824 */ /* 0x000fe200078e0209 */
[----:B------:R-:W-:-:S02]  /*328b0*/  LOP3.LUT R29, R37, R36, R29, 0x96, !PT ;  /* 0x00000024251d7212 */ /* 0x000fc400078e961d */
[----:B------:R-:W-:Y:S02]  /*328c0*/  IADD3 R39, PT, PT, R38, R39, R19 ;  /* 0x0000002726277210 */ /* 0x000fe40007ffe013 */
[----:B------:R-:W-:Y:S02]  /*328d0*/  LOP3.LUT R34, R31, R34, R35, 0xe8, !PT ;  /* 0x000000221f227212 */ /* 0x000fe400078ee823 */
[----:B------:R-:W-:Y:S02]  /*328e0*/  IADD3 R9, PT, PT, R26, UR33, R39 ;  /* 0x000000211a097c10 */ /* 0x000fe4000fffe027 */
[----:B------:R-:W-:-:S05]  /*328f0*/  IADD3 R36, PT, PT, R29, R10, R34 ;  /* 0x0000000a1d247210 */ /* 0x000fca0007ffe022 */
        /* <DEDUP_REMOVED lines=23> */
[--C-:B------:R-:W-:Y:S02]  /*32a70*/  SHF.R.W.U32 R28, R26, 0x11, R26.reuse ;  /* 0x000000111a1c7819 */ /* 0x100fe40000001e1a */
[----:B------:R-:W-:Y:S02]  /*32a80*/  LOP3.LUT R40, R38, R34, R31, 0x96, !PT ;  /* 0x0000002226287212 */ /* 0x000fe400078e961f */
[----:B------:R-:W-:-:S02]  /*32a90*/  SHF.R.W.U32 R29, R26, 0x13, R26 ;  /* 0x000000131a1d7819 */ /* 0x000fc40000001e1a */
[----:B------:R-:W-:Y:S02]  /*32aa0*/  SHF.R.U32.HI R31, RZ, 0xa, R26 ;  /* 0x0000000aff1f7819 */ /* 0x000fe4000001161a */
[----:B------:R-:W-:Y:S02]  /*32ab0*/  LOP3.LUT R41, R30, R10, R19, 0xb8, !PT ;  /* 0x0000000a1e297212 */ /* 0x000fe400078eb813 */
[----:B------:R-:W-:Y:S02]  /*32ac0*/  LOP3.LUT R28, R29, R31, R28, 0x96, !PT ;  /* 0x0000001f1d1c7212 */ /* 0x000fe400078e961c */
[C-C-:B------:R-:W-:Y:S02]  /*32ad0*/  SHF.R.W.U32 R34, R37.reuse, 0x2, R37.reuse ;  /* 0x0000000225227819 */ /* 0x140fe40000001e25 */
[C-C-:B------:R-:W-:Y:S02]  /*32ae0*/  SHF.R.W.U32 R39, R37.reuse, 0xd, R37.reuse ;  /* 0x0000000d25277819 */ /* 0x140fe40000001e25 */
[----:B------:R-:W-:-:S02]  /*32af0*/  SHF.R.W.U32 R38, R37, 0x16, R37 ;  /* 0x0000001625267819 */ /* 0x000fc40000001e25 */
[----:B------:R-:W-:Y:S01]  /*32b00*/  IADD3 R40, PT, PT, R40, R41, R27 ;  /* 0x0000002928287210 */ /* 0x000fe20007ffe01b */
[----:B------:R-:W-:Y:S01]  /*32b10*/  IMAD.IADD R27, R11, 0x1, R28 ;  /* 0x000000010b1b7824 */ /* 0x000fe200078e021c */
[----:B------:R-:W-:Y:S02]  /*32b20*/  LOP3.LUT R34, R38, R39, R34, 0x96, !PT ;  /* 0x0000002726227212 */ /* 0x000fe400078e9622 */
[----:B------:R-:W-:Y:S02]  /*32b30*/  LOP3.LUT R35, R36, R35, R37, 0xe8, !PT ;  /* 0x0000002324237212 */ /* 0x000fe400078ee825 */
[----:B------:R-:W-:Y:S02]  /*32b40*/  IADD3 R31, PT, PT, R27, UR35, R40 ;  /* 0x000000231b1f7c10 */ /* 0x000fe4000fffe028 */
[----:B------:R-:W-:-:S05]  /*32b50*/  IADD3 R38, PT, PT, R34, R7, R35 ;  /* 0x0000000722267210 */ /* 0x000fca0007ffe023 */
        /* <DEDUP_REMOVED lines=27> */
[--C-:B------:R-:W-:Y:S02]  /*32d10*/  SHF.R.W.U32 R36, R39, 0x2, R39.reuse ;  /* 0x0000000227247819 */ /* 0x100fe40000001e27 */
        /* <DEDUP_REMOVED lines=26> */
[----:B------:R-:W-:-:S04]  /*32ec0*/  LOP3.LUT R38, R39, R38, R40, 0xe8, !PT ;  /* 0x0000002627267212 */ /* 0x000fc800078ee828 */
        /* <DEDUP_REMOVED lines=16> */
[----:B------:R-:W-:Y:S01]  /*32fd0*/  IADD3 R44, PT, PT, R44, R43, R7 ;  /* 0x0000002b2c2c7210 */ /* 0x000fe20007ffe007 */
[----:B------:R-:W-:Y:S01]  /*32fe0*/  IMAD.IADD R7, R18, 0x1, R9 ;  /* 0x0000000112077824 */ /* 0x000fe200078e0209 */
[----:B------:R-:W-:-:S04]  /*32ff0*/  LOP3.LUT R41, R40, R39, R45, 0xe8, !PT ;  /* 0x0000002728297212 */ /* 0x000fc800078ee82d */
[----:B------:R-:W-:Y:S02]  /*33000*/  IADD3 R41, PT, PT, R36, R31, R41 ;  /* 0x0000001f24297210 */ /* 0x000fe40007ffe029 */
[----:B------:R-:W-:Y:S02]  /*33010*/  IADD3 R31, PT, PT, R7, UR39, R44 ;  /* 0x00000027071f7c10 */ /* 0x000fe4000fffe02c */
[----:B------:R-:W-:-:S03]  /*33020*/  SHF.R.W.U32 R9, R10, 0x11, R10 ;  /* 0x000000110a097819 */ /* 0x000fc60000001e0a */
[C---:B------:R-:W-:Y:S01]  /*33030*/  IMAD.IADD R36, R41.reuse, 0x1, R31 ;  /* 0x0000000129247824 */ /* 0x040fe200078e021f */
        /* <DEDUP_REMOVED lines=12> */
[----:B------:R-:W-:Y:S02]  /*33100*/  LOP3.LUT R12, R35, R36, R37, 0xb8, !PT ;  /* 0x00000024230c7212 */ /* 0x000fe400078eb825 */
[----:B------:R-:W-:Y:S01]  /*33110*/  IADD3 R40, PT, PT, R39, R8, R40 ;  /* 0x0000000827287210 */ /* 0x000fe20007ffe028 */
[----:B------:R-:W-:Y:S01]  /*33120*/  IMAD.IADD R8, R26, 0x1, R9 ;  /* 0x000000011a087824 */ /* 0x000fe200078e0209 */
[----:B------:R-:W-:-:S04]  /*33130*/  IADD3 R47, PT, PT, R47, R12, R30 ;  /* 0x0000000c2f2f7210 */ /* 0x000fc80007ffe01e */
[----:B------:R-:W-:-:S05]  /*33140*/  IADD3 R12, PT, PT, R8, UR40, R47 ;  /* 0x00000028080c7c10 */ /* 0x000fca000fffe02f */
[----:B------:R-:W-:Y:S01]  /*33150*/  IMAD.IADD R19, R40, 0x1, R12 ;  /* 0x0000000128137824 */ /* 0x000fe200078e020c */
[C-C-:B------:R-:W-:Y:S02]  /*33160*/  SHF.R.W.U32 R42, R3.reuse, 0x7, R3.reuse ;  /* 0x00000007032a7819 */ /* 0x140fe40000001e03 */
[--C-:B------:R-:W-:Y:S02]  /*33170*/  SHF.R.W.U32 R43, R3, 0x12, R3.reuse ;  /* 0x00000012032b7819 */ /* 0x100fe40000001e03 */
[----:B------:R-:W-:Y:S02]  /*33180*/  SHF.R.U32.HI R51, RZ, 0x3, R3 ;  /* 0x00000003ff337819 */ /* 0x000fe40000011603 */
[C-C-:B------:R-:W-:Y:S02]  /*33190*/  SHF.R.W.U32 R9, R7.reuse, 0x11, R7.reuse ;  /* 0x0000001107097819 */ /* 0x140fe40000001e07 */
[--C-:B------:R-:W-:Y:S02]  /*331a0*/  SHF.R.W.U32 R30, R7, 0x13, R7.reuse ;  /* 0x00000013071e7819 */ /* 0x100fe40000001e07 */
[----:B------:R-:W-:-:S02]  /*331b0*/  SHF.R.U32.HI R39, RZ, 0xa, R7 ;  /* 0x0000000aff277819 */ /* 0x000fc40000011607 */
        /* <DEDUP_REMOVED lines=9> */
[----:B------:R-:W-:Y:S02]  /*33250*/  LOP3.LUT R43, R37, R19, R36, 0xb8, !PT ;  /* 0x00000013252b7212 */ /* 0x000fe400078eb824 */
[----:B------:R-:W-:Y:S02]  /*33260*/  IADD3 R9, PT, PT, R42, R30, R25 ;  /* 0x0000001e2a097210 */ /* 0x000fe40007ffe019 */
        /* <DEDUP_REMOVED lines=73> */
[----:B------:R-:W-:Y:S01]  /*33700*/  SHF.R.W.U32 R47, R40, 0x16, R40 ;  /* 0x00000016282f7819 */ /* 0x000fe20000001e28 */
[----:B------:R-:W-:Y:S01]  /*33710*/  IMAD.IADD R11, R42, 0x1, R11 ;  /* 0x000000012a0b7824 */ /* 0x000fe200078e020b */
[----:B------:R-:W-:-:S02]  /*33720*/  LOP3.LUT R43, R44, R43, R41, 0x96, !PT ;  /* 0x0000002b2c2b7212 */ /* 0x000fc400078e9629 */
[----:B------:R-:W-:Y:S02]  /*33730*/  IADD3 R48, PT, PT, R48, R49, R19 ;  /* 0x0000003130307210 */ /* 0x000fe40007ffe013 */
[----:B------:R-:W-:Y:S02]  /*33740*/  LOP3.LUT R41, R47, R46, R45, 0x96, !PT ;  /* 0x0000002e2f297212 */ /* 0x000fe400078e962d */
[----:B------:R-:W-:Y:S02]  /*33750*/  LOP3.LUT R19, R38, R39, R40, 0xe8, !PT ;  /* 0x0000002726137212 */ /* 0x000fe400078ee828 */
[C-C-:B------:R-:W-:Y:S02]  /*33760*/  SHF.R.W.U32 R39, R24.reuse, 0x7, R24.reuse ;  /* 0x0000000718277819 */ /* 0x140fe40000001e18 */
[----:B------:R-:W-:Y:S02]  /*33770*/  IADD3 R41, PT, PT, R41, R12, R19 ;  /* 0x0000000c29297210 */ /* 0x000fe40007ffe013 */
        /* <DEDUP_REMOVED lines=168> */
[--C-:B------:R-:W-:Y:S02]  /*34200*/  SHF.R.W.U32 R44, R28, 0x7, R28.reuse ;  /* 0x000000071c2c7819 */ /* 0x100fe40000001e1c */
        /* <DEDUP_REMOVED lines=75> */
[----:B------:R-:W-:Y:S02]  /*346c0*/  LOP3.LUT R10, R43, R40, R10, 0x96, !PT ;  /* 0x000000282b0a7212 */ /* 0x000fe400078e960a */
[C-C-:B------:R-:W-:Y:S02]  /*346d0*/  SHF.R.W.U32 R46, R35.reuse, 0x6, R35.reuse ;  /* 0x00000006232e7819 */ /* 0x140fe40000001e23 */
[C-C-:B------:R-:W-:Y:S02]  /*346e0*/  SHF.R.W.U32 R47, R35.reuse, 0xb, R35.reuse ;  /* 0x0000000b232f7819 */ /* 0x140fe40000001e23 */
[----:B------:R-:W-:Y:S02]  /*346f0*/  SHF.R.W.U32 R48, R35, 0x19, R35 ;  /* 0x0000001923307819 */ /* 0x000fe40000001e23 */
        /* <DEDUP_REMOVED lines=225> */
[----:B------:R-:W-:Y:S01]  /*35510*/  LOP3.LUT R44, R42, R44, R13, 0x96, !PT ;  /* 0x0000002c2a2c7212 */ /* 0x000fe200078e960d */
[----:B------:R-:W-:Y:S01]  /*35520*/  IMAD.IADD R13, R15, 0x1, R18 ;  /* 0x000000010f0d7824 */ /* 0x000fe200078e0212 */
[----:B------:R-:W-:Y:S02]  /*35530*/  IADD3 R48, PT, PT, R48, R49, R39 ;  /* 0x0000003130307210 */ /* 0x000fe40007ffe027 */
[----:B------:R-:W-:-:S02]  /*35540*/  LOP3.LUT R42, R47, R46, R45, 0x96, !PT ;  /* 0x0000002e2f2a7212 */ /* 0x000fc400078e962d */
[----:B------:R-:W-:-:S04]  /*35550*/  LOP3.LUT R39, R40, R43, R41, 0xe8, !PT ;  /* 0x0000002b28277212 */ /* 0x000fc800078ee829 */
[----:B------:R-:W-:Y:S02]  /*35560*/  IADD3 R42, PT, PT, R42, R29, R39 ;  /* 0x0000001d2a2a7210 */ /* 0x000fe40007ffe027 */
[----:B------:R-:W-:Y:S02]  /*35570*/  IADD3 R39, PT, PT, R13, UR64, R48 ;  /* 0x000000400d277c10 */ /* 0x000fe4000fffe030 */
[C-C-:B------:R-:W-:Y:S02]  /*35580*/  SHF.R.W.U32 R15, R24.reuse, 0x7, R24.reuse ;  /* 0x00000007180f7819 */ /* 0x140fe40000001e18 */
[--C-:B------:R-:W-:Y:S01]  /*35590*/  SHF.R.W.U32 R18, R24, 0x12, R24.reuse ;  /* 0x0000001218127819 */ /* 0x100fe20000001e18 */
[----:B------:R-:W-:Y:S01]  /*355a0*/  IMAD.IADD R29, R42, 0x1, R39 ;  /* 0x000000012a1d7824 */ /* 0x000fe200078e0227 */
[----:B------:R-:W-:Y:S02]  /*355b0*/  SHF.R.U32.HI R43, RZ, 0x3, R24 ;  /* 0x00000003ff2b7819 */ /* 0x000fe40000011618 */
[----:B------:R-:W-:-:S02]  /*355c0*/  IADD3 R44, PT, PT, R19, R44, R30 ;  /* 0x0000002c132c7210 */ /* 0x000fc40007ffe01e */
[----:B------:R-:W-:Y:S02]  /*355d0*/  LOP3.LUT R15, R18, R43, R15, 0x96, !PT ;  /* 0x0000002b120f7212 */ /* 0x000fe400078e960f */
[C-C-:B------:R-:W-:Y:S02]  /*355e0*/  SHF.R.W.U32 R46, R29.reuse, 0x6, R29.reuse ;  /* 0x000000061d2e7819 */ /* 0x140fe40000001e1d */
[C-C-:B------:R-:W-:Y:S02]  /*355f0*/  SHF.R.W.U32 R47, R29.reuse, 0xb, R29.reuse ;  /* 0x0000000b1d2f7819 */ /* 0x140fe40000001e1d */
[----:B------:R-:W-:Y:S01]  /*35600*/  SHF.R.W.U32 R48, R29, 0x19, R29 ;  /* 0x000000191d307819 */ /* 0x000fe20000001e1d */
[----:B------:R-:W-:Y:S01]  /*35610*/  IMAD.IADD R15, R15, 0x1, R44 ;  /* 0x000000010f0f7824 */ /* 0x000fe200078e022c */
        /* <DEDUP_REMOVED lines=34> */
[--C-:B------:R-:W-:Y:S02]  /*35840*/  SHF.R.W.U32 R40, R15, 0x13, R15.reuse ;  /* 0x000000130f287819 */ /* 0x100fe40000001e0f */
[----:B------:R-:W-:Y:S02]  /*35850*/  SHF.R.U32.HI R35, RZ, 0xa, R15 ;  /* 0x0000000aff237819 */ /* 0x000fe4000001160f */
[----:B------:R-:W-:Y:S02]  /*35860*/  IADD3 R24, PT, PT, R18, UR66, R47 ;  /* 0x0000004212187c10 */ /* 0x000fe4000fffe02f */
[C-C-:B------:R-:W-:Y:S02]  /*35870*/  SHF.R.W.U32 R41, R37.reuse, 0x2, R37.reuse ;  /* 0x0000000225297819 */ /* 0x140fe40000001e25 */
[C-C-:B------:R-:W-:Y:S02]  /*35880*/  SHF.R.W.U32 R44, R37.reuse, 0xd, R37.reuse ;  /* 0x0000000d252c7819 */ /* 0x140fe40000001e25 */
[----:B------:R-:W-:-:S02]  /*35890*/  SHF.R.W.U32 R43, R37, 0x16, R37 ;  /* 0x00000016252b7819 */ /* 0x000fc40000001e25 */
[----:B------:R-:W-:Y:S01]  /*358a0*/  LOP3.LUT R19, R40, R35, R19, 0x96, !PT ;  /* 0x0000002328137212 */ /* 0x000fe200078e9613 */
[----:B------:R-:W-:Y:S01]  /*358b0*/  IMAD.IADD R35, R37, 0x1, R24 ;  /* 0x0000000125237824 */ /* 0x000fe200078e0218 */
[----:B------:R-:W-:Y:S02]  /*358c0*/  LOP3.LUT R40, R43, R44, R41, 0x96, !PT ;  /* 0x0000002c2b287212 */ /* 0x000fe400078e9629 */
[----:B------:R-:W-:Y:S02]  /*358d0*/  LOP3.LUT R42, R45, R42, R37, 0xe8, !PT ;  /* 0x0000002a2d2a7212 */ /* 0x000fe400078ee825 */
        /* <DEDUP_REMOVED lines=17> */
[C-C-:B------:R-:W-:Y:S02]  /*359f0*/  SHF.R.W.U32 R26, R18.reuse, 0x11, R18.reuse ;  /* 0x00000011121a7819 */ /* 0x140fe40000001e12 */
[--C-:B------:R-:W-:Y:S02]  /*35a00*/  SHF.R.W.U32 R31, R18, 0x13, R18.reuse ;  /* 0x00000013121f7819 */ /* 0x100fe40000001e12 */
[----:B------:R-:W-:Y:S02]  /*35a10*/  SHF.R.U32.HI R36, RZ, 0xa, R18 ;  /* 0x0000000aff247819 */ /* 0x000fe40000011612 */
[----:B------:R-:W-:Y:S02]  /*35a20*/  LOP3.LUT R45, R37, R45, R40, 0xe8, !PT ;  /* 0x0000002d252d7212 */ /* 0x000fe400078ee828 */
[----:B------:R-:W-:-:S02]  /*35a30*/  LOP3.LUT R26, R31, R36, R26, 0x96, !PT ;  /* 0x000000241f1a7212 */ /* 0x000fc400078e961a */
[----:B------:R-:W-:Y:S02]  /*35a40*/  IADD3 R31, PT, PT, R19, UR67, R46 ;  /* 0x00000043131f7c10 */ /* 0x000fe4000fffe02e */
        /* <DEDUP_REMOVED lines=94> */
[----:B------:R-:W-:-:S03]  /*36030*/  IMAD.IADD R27, R27, 0x1, R10 ;  /* 0x000000011b1b7824 */ /* 0x000fc600078e020a */
[----:B------:R-:W-:Y:S02]  /*36040*/  IADD3 R26, PT, PT, R39, R29, R26 ;  /* 0x0000001d271a7210 */ /* 0x000fe40007ffe01a */
[C-C-:B------:R-:W-:Y:S02]  /*36050*/  SHF.R.W.U32 R10, R12.reuse, 0x11, R12.reuse ;  /* 0x000000110c0a7819 */ /* 0x140fe40000001e0c */
[--C-:B------:R-:W-:Y:S02]  /*36060*/  SHF.R.W.U32 R13, R12, 0x13, R12.reuse ;  /* 0x000000130c0d7819 */ /* 0x100fe40000001e0c */
[----:B------:R-:W-:Y:S02]  /*36070*/  SHF.R.U32.HI R12, RZ, 0xa, R12 ;  /* 0x0000000aff0c7819 */ /* 0x000fe4000001160c */
[----:B------:R-:W-:Y:S02]  /*36080*/  IADD3 R38, PT, PT, R27, UR71, R26 ;  /* 0x000000471b267c10 */ /* 0x000fe4000fffe01a */
        /* <DEDUP_REMOVED lines=16> */
[----:B------:R-:W-:Y:S02]  /*36190*/  LOP3.LUT R42, R41, R42, R39, 0x96, !PT ;  /* 0x0000002a292a7212 */ /* 0x000fe400078e9627 */
[----:B------:R-:W-:Y:S02]  /*361a0*/  LOP3.LUT R31, R37, R31, R40, 0xe8, !PT ;  /* 0x0000001f251f7212 */ /* 0x000fe400078ee828 */
[----:B------:R-:W-:Y:S01]  /*361b0*/  LOP3.LUT R15, R24, R10, R11, 0xb8, !PT ;  /* 0x0000000a180f7212 */ /* 0x000fe200078eb80b */
[----:B------:R-:W-:Y:S01]  /*361c0*/  IMAD.IADD R12, R13, 0x1, R12 ;  /* 0x000000010d0c7824 */ /* 0x000fe200078e020c */
[----:B------:R-:W-:-:S02]  /*361d0*/  IADD3 R8, PT, PT, R8, R35, R31 ;  /* 0x0000002308087210 */ /* 0x000fc40007ffe01f */
[----:B------:R-:W-:Y:S02]  /*361e0*/  IADD3 R29, PT, PT, R42, R15, R25 ;  /* 0x0000000f2a1d7210 */ /* 0x000fe40007ffe019 */
[C-C-:B------:R-:W-:Y:S02]  /*361f0*/  SHF.R.W.U32 R13, R27.reuse, 0x11, R27.reuse ;  /* 0x000000111b0d7819 */ /* 0x140fe40000001e1b */
[--C-:B------:R-:W-:Y:S02]  /*36200*/  SHF.R.W.U32 R26, R27, 0x13, R27.reuse ;  /* 0x000000131b1a7819 */ /* 0x100fe40000001e1b */
[----:B------:R-:W-:Y:S02]  /*36210*/  SHF.R.U32.HI R27, RZ, 0xa, R27 ;  /* 0x0000000aff1b7819 */ /* 0x000fe4000001161b */
[C-C-:B------:R-:W-:Y:S02]  /*36220*/  SHF.R.W.U32 R15, R8.reuse, 0x2, R8.reuse ;  /* 0x00000002080f7819 */ /* 0x140fe40000001e08 */
[----:B------:R-:W-:-:S02]  /*36230*/  SHF.R.W.U32 R28, R8, 0xd, R8 ;  /* 0x0000000d081c7819 */ /* 0x000fc40000001e08 */
[----:B------:R-:W-:Y:S02]  /*36240*/  SHF.R.W.U32 R25, R8, 0x16, R8 ;  /* 0x0000001608197819 */ /* 0x000fe40000001e08 */
[----:B------:R-:W-:Y:S02]  /*36250*/  IADD3 R34, PT, PT, R12, UR72, R29 ;  /* 0x000000480c227c10 */ /* 0x000fe4000fffe01d */
[----:B------:R-:W-:Y:S02]  /*36260*/  LOP3.LUT R26, R26, R27, R13, 0x96, !PT ;  /* 0x0000001b1a1a7212 */ /* 0x000fe400078e960d */
[----:B------:R-:W-:Y:S01]  /*36270*/  LOP3.LUT R13, R25, R28, R15, 0x96, !PT ;  /* 0x0000001c190d7212 */ /* 0x000fe200078e960f */
[----:B------:R-:W-:Y:S01]  /*36280*/  IMAD.IADD R15, R37, 0x1, R34 ;  /* 0x00000001250f7824 */ /* 0x000fe200078e0222 */
        /* <DEDUP_REMOVED lines=21> */
[----:B------:R-:W-:Y:S02]  /*363e0*/  IADD3 R31, PT, PT, R25, UR73, R36 ;  /* 0x00000049191f7c10 */ /* 0x000fe4000fffe024 */
[----:B------:R-:W-:Y:S02]  /*363f0*/  LOP3.LUT R7, R18, R12, R7, 0x96, !PT ;  /* 0x0000000c12077212 */ /* 0x000fe400078e9607 */
[C---:B------:R-:W-:Y:S02]  /*36400*/  SHF.R.W.U32 R24, R3.reuse, 0x7, R3 ;  /* 0x0000000703187819 */ /* 0x040fe40000001e03 */
[----:B------:R-:W-:Y:S01]  /*36410*/  IADD3 R7, PT, PT, R30, R7, R19 ;  /* 0x000000071e077210 */ /* 0x000fe20007ffe013 */
[----:B------:R-:W-:Y:S01]  /*36420*/  IMAD.IADD R30, R40, 0x1, R31 ;  /* 0x00000001281e7824 */ /* 0x000fe200078e021f */
[----:B------:R-:W-:Y:S02]  /*36430*/  SHF.R.W.U32 R27, R3, 0x12, R3 ;  /* 0x00000012031b7819 */ /* 0x000fe40000001e03 */
[----:B------:R-:W-:-:S02]  /*36440*/  LOP3.LUT R28, R8, R40, R13, 0xe8, !PT ;  /* 0x00000028081c7212 */ /* 0x000fc400078ee80d */
[----:B------:R-:W-:Y:S02]  /*36450*/  SHF.R.U32.HI R26, RZ, 0x3, R3 ;  /* 0x00000003ff1a7819 */ /* 0x000fe40000011603 */
[----:B------:R-:W-:Y:S02]  /*36460*/  IADD3 R28, PT, PT, R29, R34, R28 ;  /* 0x000000221d1c7210 */ /* 0x000fe40007ffe01c */
[----:B------:R-:W-:Y:S02]  /*36470*/  LOP3.LUT R24, R27, R26, R24, 0x96, !PT ;  /* 0x0000001a1b187212 */ /* 0x000fe400078e9618 */
[C-C-:B------:R-:W-:Y:S02]  /*36480*/  SHF.R.W.U32 R26, R30.reuse, 0x6, R30.reuse ;  /* 0x000000061e1a7819 */ /* 0x140fe40000001e1e */
[C-C-:B------:R-:W-:Y:S02]  /*36490*/  SHF.R.W.U32 R27, R30.reuse, 0xb, R30.reuse ;  /* 0x0000000b1e1b7819 */ /* 0x140fe40000001e1e */
[----:B------:R-:W-:-:S04]  /*364a0*/  SHF.R.W.U32 R29, R30, 0x19, R30 ;  /* 0x000000191e1d7819 */ /* 0x000fc80000001e1e */
[----:B------:R-:W-:Y:S02]  /*364b0*/  LOP3.LUT R26, R29, R27, R26, 0x96, !PT ;  /* 0x0000001b1d1a7212 */ /* 0x000fe400078e961a */
[----:B------:R-:W-:Y:S01]  /*364c0*/  LOP3.LUT R27, R10, R30, R15, 0xb8, !PT ;  /* 0x0000001e0a1b7212 */ /* 0x000fe200078eb80f */
[----:B------:R-:W-:Y:S01]  /*364d0*/  IMAD.IADD R7, R24, 0x1, R7 ;  /* 0x0000000118077824 */ /* 0x000fe200078e0207 */
[C-C-:B------:R-:W-:Y:S02]  /*364e0*/  SHF.R.W.U32 R12, R28.reuse, 0x2, R28.reuse ;  /* 0x000000021c0c7819 */ /* 0x140fe40000001e1c */
[C-C-:B------:R-:W-:Y:S02]  /*364f0*/  SHF.R.W.U32 R19, R28.reuse, 0xd, R28.reuse ;  /* 0x0000000d1c137819 */ /* 0x140fe40000001e1c */
[----:B------:R-:W-:Y:S02]  /*36500*/  SHF.R.W.U32 R18, R28, 0x16, R28 ;  /* 0x000000161c127819 */ /* 0x000fe40000001e1c */
[----:B------:R-:W-:-:S02]  /*36510*/  IADD3 R26, PT, PT, R26, R27, R11 ;  /* 0x0000001b1a1a7210 */ /* 0x000fc40007ffe00b */
[----:B------:R-:W-:Y:S02]  /*36520*/  LOP3.LUT R18, R18, R19, R12, 0x96, !PT ;  /* 0x0000001312127212 */ /* 0x000fe400078e960c */
[----:B------:R-:W-:Y:S02]  /*36530*/  LOP3.LUT R24, R13, R8, R28, 0xe8, !PT ;  /* 0x000000080d187212 */ /* 0x000fe400078ee81c */
[C-C-:B------:R-:W-:Y:S02]  /*36540*/  SHF.R.W.U32 R12, R25.reuse, 0x11, R25.reuse ;  /* 0x00000011190c7819 */ /* 0x140fe40000001e19 */
[--C-:B------:R-:W-:Y:S02]  /*36550*/  SHF.R.W.U32 R19, R25, 0x13, R25.reuse ;  /* 0x0000001319137819 */ /* 0x100fe40000001e19 */
[----:B------:R-:W-:Y:S02]  /*36560*/  IADD3 R11, PT, PT, R7, UR74, R26 ;  /* 0x0000004a070b7c10 */ /* 0x000fe4000fffe01a */
[----:B------:R-:W-:-:S02]  /*36570*/  SHF.R.U32.HI R25, RZ, 0xa, R25 ;  /* 0x0000000aff197819 */ /* 0x000fc40000011619 */
[----:B------:R-:W-:Y:S01]  /*36580*/  IADD3 R31, PT, PT, R18, R31, R24 ;  /* 0x0000001f121f7210 */ /* 0x000fe20007ffe018 */
[----:B------:R-:W-:Y:S01]  /*36590*/  IMAD.IADD R8, R8, 0x1, R11 ;  /* 0x0000000108087824 */ /* 0x000fe200078e020b */
[C-C-:B------:R-:W-:Y:S02]  /*365a0*/  SHF.R.W.U32 R7, R9.reuse, 0x7, R9.reuse ;  /* 0x0000000709077819 */ /* 0x140fe40000001e09 */
[--C-:B------:R-:W-:Y:S02]  /*365b0*/  SHF.R.W.U32 R18, R9, 0x12, R9.reuse ;  /* 0x0000001209127819 */ /* 0x100fe40000001e09 */
[----:B------:R-:W-:Y:S02]  /*365c0*/  LOP3.LUT R12, R19, R25, R12, 0x96, !PT ;  /* 0x00000019130c7212 */ /* 0x000fe400078e960c */
        /* <DEDUP_REMOVED lines=10> */
[----:B------:R-:W-:Y:S02]  /*36670*/  LOP3.LUT R2, R28, R13, R31, 0xe8, !PT ;  /* 0x0000000d1c027212 */ /* 0x000fe400078ee81f */
[----:B------:R-:W-:Y:S02]  /*36680*/  LOP3.LUT R3, R9, R18, R3, 0x96, !PT ;  /* 0x0000001209037212 */ /* 0x000fe400078e9603 */
[----:B------:R-:W-:Y:S02]  /*36690*/  IADD3 R2, PT, PT, R24, R11, R2 ;  /* 0x0000000b18027210 */ /* 0x000fe40007ffe002 */
[----:B------:R-:W-:Y:S01]  /*366a0*/  LOP3.LUT R9, R15, R8, R30, 0xb8, !PT ;  /* 0x000000080f097212 */ /* 0x000fe200078eb81e */
[----:B------:R-:W-:Y:S01]  /*366b0*/  IMAD.IADD R7, R7, 0x1, R12 ;  /* 0x0000000107077824 */ /* 0x000fe200078e020c */
[----:B------:R-:W-:-:S02]  /*366c0*/  SHF.R.W.U32 R11, R2, 0x2, R2 ;  /* 0x00000002020b7819 */ /* 0x000fc40000001e02 */
[C-C-:B------:R-:W-:Y:S02]  /*366d0*/  SHF.R.W.U32 R12, R2.reuse, 0xd, R2.reuse ;  /* 0x0000000d020c7819 */ /* 0x140fe40000001e02 */
[----:B------:R-:W-:Y:S02]  /*366e0*/  SHF.R.W.U32 R18, R2, 0x16, R2 ;  /* 0x0000001602127819 */ /* 0x000fe40000001e02 */
[----:B------:R-:W-:Y:S01]  /*366f0*/  IADD3 R10, PT, PT, R3, R9, R10 ;  /* 0x00000009030a7210 */ /* 0x000fe20007ffe00a */
[----:B------:R-:W-:Y:S01]  /*36700*/  IMAD.IADD R24, R23, 0x1, R28 ;  /* 0x0000000117187824 */ /* 0x000fe200078e021c */
[----:B------:R-:W-:Y:S02]  /*36710*/  LOP3.LUT R12, R18, R12, R11, 0x96, !PT ;  /* 0x0000000c120c7212 */ /* 0x000fe400078e960b */
        /* <DEDUP_REMOVED lines=9> */
[----:B------:R-:W-:-:S07]  /*367b0*/  IMAD.IADD R62, R20, 0x1, R3 ;  /* 0x00000001143e7824 */ /* 0x000fce00078e0203 */
.L_x_82:
[----:B------:R-:W0:Y:S01]  /*367c0*/  LDS.U8 R2, [R32] ;  /* 0x0000000020027984 */ /* 0x000e220000000000 */
[----:B------:R-:W-:Y:S02]  /*367d0*/  SHF.R.U32.HI R61, RZ, 0x18, R62 ;  /* 0x00000018ff3d7819 */ /* 0x000fe4000001163e */
[--C-:B------:R-:W-:Y:S02]  /*367e0*/  SHF.R.U32.HI R60, RZ, 0x8, R26.reuse ;  /* 0x00000008ff3c7819 */ /* 0x100fe4000001161a */
[----:B------:R-:W-:Y:S02]  /*367f0*/  SHF.R.U32.HI R59, RZ, 0x18, R26 ;  /* 0x00000018ff3b7819 */ /* 0x000fe4000001161a */
[--C-:B------:R-:W-:Y:S02]  /*36800*/  SHF.R.U32.HI R58, RZ, 0x8, R30.reuse ;  /* 0x00000008ff3a7819 */ /* 0x100fe4000001161e */
[----:B------:R-:W-:Y:S02]  /*36810*/  SHF.R.U32.HI R57, RZ, 0x18, R30 ;  /* 0x00000018ff397819 */ /* 0x000fe4000001161e */
[----:B------:R-:W-:-:S02]  /*36820*/  SHF.R.U32.HI R56, RZ, 0x8, R35 ;  /* 0x00000008ff387819 */ /* 0x000fc40000011623 */
        /* <DEDUP_REMOVED lines=9> */
[----:B------:R-:W-:Y:S02]  /*368c0*/  SHF.R.U32.HI R46, RZ, 0x8, R62 ;  /* 0x00000008ff2e7819 */ /* 0x000fe4000001163e */
[----:B------:R-:W-:Y:S02]  /*368d0*/  PRMT R45, R26, 0x7632, R45 ;  /* 0x000076321a2d7816 */ /* 0x000fe4000000002d */
[----:B------:R-:W-:-:S02]  /*368e0*/  PRMT R44, R30, 0x7632, R44 ;  /* 0x000076321e2c7816 */ /* 0x000fc4000000002c */
[----:B------:R-:W-:Y:S02]  /*368f0*/  PRMT R43, R35, 0x7632, R43 ;  /* 0x00007632232b7816 */ /* 0x000fe4000000002b */
[----:B------:R-:W-:Y:S02]  /*36900*/  PRMT R42, R28, 0x7632, R42 ;  /* 0x000076321c2a7816 */ /* 0x000fe4000000002a */
[----:B0-----:R-:W-:Y:S02]  /*36910*/  ISETP.GT.U32.AND P0, PT, R2, R61, PT ;  /* 0x0000003d0200720c */ /* 0x001fe40003f04070 */
[----:B------:R-:W-:Y:S02]  /*36920*/  PRMT R41, R24, 0x7632, R41 ;  /* 0x0000763218297816 */ /* 0x000fe40000000029 */
[----:B------:R-:W-:Y:S02]  /*36930*/  PRMT R40, R22, 0x7632, R40 ;  /* 0x0000763216287816 */ /* 0x000fe40000000028 */
[----:B------:R-:W-:-:S02]  /*36940*/  PRMT R20, R34, 0x7632, R20 ;  /* 0x0000763222147816 */ /* 0x000fc40000000014 */
[----:B------:R-:W-:-:S05]  /*36950*/  PRMT R18, R62, 0x7632, R18 ;  /* 0x000076323e127816 */ /* 0x000fca0000000012 */
[----:B------:R-:W-:Y:S05]  /*36960*/  @P0 BRA `(.L_x_94) ;  /* 0x0000000c00600947 */ /* 0x000fea0003800000 */
[----:B------:R-:W-:Y:S01]  /*36970*/  ISETP.GE.U32.AND P0, PT, R2, R61, PT ;  /* 0x0000003d0200720c */ /* 0x000fe20003f06070 */
[----:B------:R-:W-:-:S12]  /*36980*/  BSSY.RELIABLE B1, `(.L_x_95) ;  /* 0x00000d1000017945 */ /* 0x000fd80003800100 */
[----:B------:R-:W-:Y:S05]  /*36990*/  @!P0 BRA `(.L_x_96) ;  /* 0x0000000c003c8947 */ /* 0x000fea0003800000 */
[----:B------:R-:W0:Y:S01]  /*369a0*/  LDS.U8 R2, [R32+0x1] ;  /* 0x0000010020027984 */ /* 0x000e220000000000 */
[----:B------:R-:W-:-:S04]  /*369b0*/  LOP3.LUT R3, R18, 0xff, RZ, 0xc0, !PT ;  /* 0x000000ff12037812 */ /* 0x000fc800078ec0ff */
[----:B0-----:R-:W-:-:S13]  /*369c0*/  ISETP.GT.U32.AND P0, PT, R2, R3, PT ;  /* 0x000000030200720c */ /* 0x001fda0003f04070 */
[----:B------:R-:W-:Y:S05]  /*369d0*/  @P0 BREAK.RELIABLE B1 ;  /* 0x0000000000010942 */ /* 0x000fea0003800100 */
[----:B------:R-:W-:Y:S05]  /*369e0*/  @P0 BRA `(.L_x_94) ;  /* 0x0000000c00400947 */ /* 0x000fea0003800000 */
[----:B------:R-:W-:-:S13]  /*369f0*/  ISETP.GE.U32.AND P0, PT, R2, R3, PT ;  /* 0x000000030200720c */ /* 0x000fda0003f06070 */
        /* <DEDUP_REMOVED lines=15> */
[----:B------:R-:W0:Y:S02]  /*36af0*/  LDS.U8 R2, [R32+0x4] ;  /* 0x0000040020027984 */ /* 0x000e240000000000 */
        /* <DEDUP_REMOVED lines=179> */
[----:B------:R-:W0:Y:S01]  /*37630*/  LDS.U8 R32, [R32+0x1f] ;  /* 0x00001f0020207984 */ /* 0x000e220000000000 */
[----:B------:R-:W-:-:S04]  /*37640*/  LOP3.LUT R3, R26, 0xff, RZ, 0xc0, !PT ;  /* 0x000000ff1a037812 */ /* 0x000fc800078ec0ff */
[----:B0-----:R-:W-:-:S04]  /*37650*/  ISETP.GE.U32.AND P0, PT, R32, R3, PT ;  /* 0x000000032000720c */ /* 0x001fc80003f06070 */
[----:B------:R-:W-:-:S13]  /*37660*/  ISETP.LT.U32.OR P0, PT, R2, R5, !P0 ;  /* 0x000000050200720c */ /* 0x000fda0004701470 */
[----:B------:R-:W-:Y:S05]  /*37670*/  @!P0 BREAK.RELIABLE B1 ;  /* 0x0000000000018942 */ /* 0x000fea0003800100 */
[----:B------:R-:W-:Y:S05]  /*37680*/  @!P0 BRA `(.L_x_94) ;  /* 0x0000000000188947 */ /* 0x000fea0003800000 */
.L_x_96:
[----:B------:R-:W-:Y:S05]  /*37690*/  BSYNC.RELIABLE B1 ;  /* 0x0000000000017941 */ /* 0x000fea0003800100 */
.L_x_95:
[----:B------:R-:W0:Y:S01]  /*376a0*/  LDCU UR6, c[0x0][0x3c0] ;  /* 0x00007800ff0677ac */ /* 0x000e220008000800 */
[----:B------:R-:W-:-:S05]  /*376b0*/  VIADD R33, R33, 0x1 ;  /* 0x0000000121217836 */ /* 0x000fca0000000000 */
[----:B0-----:R-:W-:-:S13]  /*376c0*/  ISETP.NE.AND P0, PT, R33, UR6, PT ;  /* 0x0000000621007c0c */ /* 0x001fda000bf05270 */
[----:B------:R-:W-:Y:S05]  /*376d0*/  @P0 BRA `(.L_x_97) ;  /* 0xfffffd3c00d80947 */ /* 0x000fea000383ffff */
[----:B------:R-:W-:Y:S05]  /*376e0*/  EXIT ;  /* 0x000000000000794d */ /* 0x000fea0003800000 */
.L_x_94:
[----:B------:R-:W-:Y:S05]  /*376f0*/  BSYNC.RECONVERGENT B0 ;  /* 0x0000000000007941 */ /* 0x000fea0003800200 */
.L_x_80:
[----:B------:R-:W0:Y:S01]  /*37700*/  LDCU.64 UR6, c[0x0][0x3b8] ;  /* 0x00007700ff0677ac */ /* 0x000e220008000a00 */
[----:B------:R-:W-:Y:S02]  /*37710*/  IMAD.MOV.U32 R5, RZ, RZ, 0x1 ;  /* 0x00000001ff057424 */ /* 0x000fe400078e00ff */
[----:B------:R-:W-:Y:S02]  /*37720*/  IMAD.MOV.U32 R4, RZ, RZ, RZ ;  /* 0x000000ffff047224 */ /* 0x000fe400078e00ff */
[----:B0-----:R-:W-:Y:S02]  /*37730*/  IMAD.U32 R2, RZ, RZ, UR6 ;  /* 0x00000006ff027e24 */ /* 0x001fe4000f8e00ff */
[----:B------:R-:W-:-:S05]  /*37740*/  IMAD.U32 R3, RZ, RZ, UR7 ;  /* 0x00000007ff037e24 */ /* 0x000fca000f8e00ff */
[----:B------:R-:W2:Y:S02]  /*37750*/  ATOMG.E.CAS.STRONG.GPU PT, R2, [R2], R4, R5 ;  /* 0x00000004020273a9 */ /* 0x000ea400001ee105 */
[----:B--2---:R-:W-:-:S13]  /*37760*/  ISETP.NE.AND P0, PT, R2, RZ, PT ;  /* 0x000000ff0200720c */ /* 0x004fda0003f05270 */
[----:B------:R-:W-:Y:S05]  /*37770*/  @P0 EXIT ;  /* 0x000000000000094d */ /* 0x000fea0003800000 */
[----:B------:R-:W2:Y:S04]  /*37780*/  LDL.128 R36, [R1] ;  /* 0x0000000001247983 */ /* 0x000ea80000100c00 */
[----:B------:R-:W3:Y:S04]  /*37790*/  LDL.128 R4, [R1+0x10] ;  /* 0x0000100001047983 */ /* 0x000ee80000100c00 */
[----:B------:R-:W4:Y:S04]  /*377a0*/  LDL.128 R8, [R1+0x20] ;  /* 0x0000200001087983 */ /* 0x000f280000100c00 */
[----:B------:R-:W5:Y:S01]  /*377b0*/  LDL.128 R12, [R1+0x30] ;  /* 0x00003000010c7983 */ /* 0x000f620000100c00 */
[----:B------:R-:W0:Y:S01]  /*377c0*/  LDC.64 R2, c[0x0][0x3a8] ;  /* 0x0000ea00ff027b82 */ /* 0x000e220000000a00 */
[----:B--2---:R-:W-:-:S02]  /*377d0*/  PRMT R17, R39, 0x7773, RZ ;  /* 0x0000777327117816 */ /* 0x004fc400000000ff */
[C---:B------:R-:W-:Y:S02]  /*377e0*/  PRMT R19, R39.reuse, 0x7772, RZ ;  /* 0x0000777227137816 */ /* 0x040fe400000000ff */
[C---:B------:R-:W-:Y:S01]  /*377f0*/  PRMT R21, R39.reuse, 0x7771, RZ ;  /* 0x0000777127157816 */ /* 0x040fe200000000ff */
[----:B0-----:R-:W-:Y:S01]  /*37800*/  STG.E.U8 desc[UR10][R2.64+0xf], R17 ;  /* 0x00000f1102007986 */ /* 0x001fe2000c10110a */
[----:B------:R-:W-:Y:S02]  /*37810*/  PRMT R23, R39, 0x7770, RZ ;  /* 0x0000777027177816 */ /* 0x000fe400000000ff */
[C---:B------:R-:W-:Y:S01]  /*37820*/  PRMT R33, R37.reuse, 0x7773, RZ ;  /* 0x0000777325217816 */ /* 0x040fe200000000ff */
[----:B------:R-:W-:Y:S01]  /*37830*/  STG.E.U8 desc[UR10][R2.64+0xe], R19 ;  /* 0x00000e1302007986 */ /* 0x000fe2000c10110a */
[C---:B------:R-:W-:Y:S02]  /*37840*/  PRMT R39, R37.reuse, 0x7772, RZ ;  /* 0x0000777225277816 */ /* 0x040fe400000000ff */
[----:B------:R-:W-:Y:S01]  /*37850*/  PRMT R63, R37, 0x7771, RZ ;  /* 0x00007771253f7816 */ /* 0x000fe200000000ff */
[----:B------:R3:W-:Y:S01]  /*37860*/  STG.E.U8 desc[UR10][R2.64+0x7], R33 ;  /* 0x0000072102007986 */ /* 0x0007e2000c10110a */
[----:B------:R-:W-:-:S02]  /*37870*/  PRMT R31, R38, 0x7770, RZ ;  /* 0x00007770261f7816 */ /* 0x000fc400000000ff */
[----:B------:R-:W-:Y:S01]  /*37880*/  PRMT R37, R37, 0x7770, RZ ;  /* 0x0000777025257816 */ /* 0x000fe200000000ff */
[----:B------:R0:W-:Y:S01]  /*37890*/  STG.E.U8 desc[UR10][R2.64+0x6], R39 ;  /* 0x0000062702007986 */ /* 0x0001e2000c10110a */
[C---:B------:R-:W-:Y:S02]  /*378a0*/  PRMT R65, R36.reuse, 0x7773, RZ ;  /* 0x0000777324417816 */ /* 0x040fe400000000ff */
[----:B------:R-:W-:Y:S01]  /*378b0*/  PRMT R67, R36, 0x7772, RZ ;  /* 0x0000777224437816 */ /* 0x000fe200000000ff */
[----:B------:R1:W-:Y:S01]  /*378c0*/  STG.E.U8 desc[UR10][R2.64+0x8], R31 ;  /* 0x0000081f02007986 */ /* 0x0003e2000c10110a */
[C---:B------:R-:W-:Y:S02]  /*378d0*/  PRMT R27, R38.reuse, 0x7772, RZ ;  /* 0x00007772261b7816 */ /* 0x040fe400000000ff */
[----:B------:R-:W-:Y:S01]  /*378e0*/  PRMT R29, R38, 0x7771, RZ ;  /* 0x00007771261d7816 */ /* 0x000fe200000000ff */
[----:B------:R2:W-:Y:S01]  /*378f0*/  STG.E.U8 desc[UR10][R2.64+0x4], R37 ;  /* 0x0000042502007986 */ /* 0x0005e2000c10110a */
[----:B---3--:R-:W-:-:S02]  /*37900*/  PRMT R33, R5, 0x7772, RZ ;  /* 0x0000777205217816 */ /* 0x008fc400000000ff */
[----:B------:R-:W-:Y:S01]  /*37910*/  PRMT R25, R38, 0x7773, RZ ;  /* 0x0000777326197816 */ /* 0x000fe200000000ff */
[----:B------:R3:W-:Y:S01]  /*37920*/  STG.E.U8 desc[UR10][R2.64+0x5], R63 ;  /* 0x0000053f02007986 */ /* 0x0007e2000c10110a */
[----:B0-----:R-:W-:Y:S02]  /*37930*/  PRMT R39, R4, 0x7773, RZ ;  /* 0x0000777304277816 */ /* 0x001fe400000000ff */
[----:B------:R-:W-:Y:S01]  /*37940*/  PRMT R17, R7, 0x7773, RZ ;  /* 0x0000777307117816 */ /* 0x000fe200000000ff */
[----:B------:R0:W-:Y:S01]  /*37950*/  STG.E.U8 desc[UR10][R2.64+0x3], R65 ;  /* 0x0000034102007986 */ /* 0x0001e2000c10110a */
[----:B-1----:R-:W-:Y:S02]  /*37960*/  PRMT R31, R5, 0x7773, RZ ;  /* 0x00007773051f7816 */ /* 0x002fe400000000ff */
[----:B------:R-:W-:Y:S01]  /*37970*/  PRMT R19, R7, 0x7772, RZ ;  /* 0x0000777207137816 */ /* 0x000fe200000000ff */
[----:B------:R1:W-:Y:S01]  /*37980*/  STG.E.U8 desc[UR10][R2.64+0x2], R67 ;  /* 0x0000024302007986 */ /* 0x0003e2000c10110a */
[----:B--2---:R-:W-:-:S02]  /*37990*/  PRMT R37, R5, 0x7771, RZ ;  /* 0x0000777105257816 */ /* 0x004fc400000000ff */
[----:B------:R-:W-:Y:S01]  /*379a0*/  PRMT R5, R5, 0x7770, RZ ;  /* 0x0000777005057816 */ /* 0x000fe200000000ff */
[----:B------:R2:W-:Y:S01]  /*379b0*/  STG.E.U8 desc[UR10][R2.64+0xd], R21 ;  /* 0x00000d1502007986 */ /* 0x0005e2000c10110a */
[----:B---3--:R-:W-:Y:S02]  /*379c0*/  PRMT R63, R4, 0x7772, RZ ;  /* 0x00007772043f7816 */ /* 0x008fe400000000ff */
[----:B------:R-:W-:Y:S01]  /*379d0*/  PRMT R69, R36, 0x7771, RZ ;  /* 0x0000777124457816 */ /* 0x000fe200000000ff */
[----:B------:R4:W-:Y:S01]  /*379e0*/  STG.E.U8 desc[UR10][R2.64+0x14], R5 ;  /* 0x0000140502007986 */ /* 0x0009e2000c10110a */
[----:B0-----:R-:W-:Y:S02]  /*379f0*/  PRMT R65, R4, 0x7771, RZ ;  /* 0x0000777104417816 */ /* 0x001fe400000000ff */
[----:B------:R-:W-:Y:S01]  /*37a00*/  PRMT R71, R36, 0x7770, RZ ;  /* 0x0000777024477816 */ /* 0x000fe200000000ff */
[----:B------:R0:W-:Y:S01]  /*37a10*/  STG.E.U8 desc[UR10][R2.64+0xa], R27 ;  /* 0x00000a1b02007986 */ /* 0x0001e2000c10110a */
[----:B-1----:R-:W-:-:S03]  /*37a20*/  PRMT R67, R4, 0x7770, RZ ;  /* 0x0000777004437816 */ /* 0x002fc600000000ff */
[----:B------:R1:W-:Y:S01]  /*37a30*/  STG.E.U8 desc[UR10][R2.64+0x9], R29 ;  /* 0x0000091d02007986 */ /* 0x0003e2000c10110a */
[C---:B--2---:R-:W-:Y:S02]  /*37a40*/  PRMT R21, R7.reuse, 0x7771, RZ ;  /* 0x0000777107157816 */ /* 0x044fe400000000ff */
[----:B------:R-:W-:Y:S01]  /*37a50*/  PRMT R7, R7, 0x7770, RZ ;  /* 0x0000777007077816 */ /* 0x000fe200000000ff */
[----:B------:R2:W-:Y:S01]  /*37a60*/  STG.E.U8 desc[UR10][R2.64+0xb], R25 ;  /* 0x00000b1902007986 */ /* 0x0005e2000c10110a */
[----:B----4-:R-:W-:Y:S02]  /*37a70*/  PRMT R5, R10, 0x7772, RZ ;  /* 0x000077720a057816 */ /* 0x010fe400000000ff */
[C---:B0-----:R-:W-:Y:S01]  /*37a80*/  PRMT R27, R6.reuse, 0x7771, RZ ;  /* 0x00007771061b7816 */ /* 0x041fe200000000ff */
[----:B------:R0:W-:Y:S01]  /*37a90*/  STG.E.U8 desc[UR10][R2.64+0xc], R23 ;  /* 0x00000c1702007986 */ /* 0x0001e2000c10110a */
[----:B-1----:R-:W-:-:S03]  /*37aa0*/  PRMT R29, R6, 0x7770, RZ ;  /* 0x00007770061d7816 */ /* 0x002fc600000000ff */
[----:B------:R1:W-:Y:S01]  /*37ab0*/  STG.E.U8 desc[UR10][R2.64+0x2a], R5 ;  /* 0x00002a0502007986 */ /* 0x0003e2000c10110a */
[----:B--2---:R-:W-:-:S03]  /*37ac0*/  PRMT R25, R6, 0x7772, RZ ;  /* 0x0000777206197816 */ /* 0x004fc600000000ff */
[----:B------:R2:W-:Y:S01]  /*37ad0*/  STG.E.U8 desc[UR10][R2.64+0x1f], R17 ;  /* 0x00001f1102007986 */ /* 0x0005e2000c10110a */
[----:B0-----:R-:W-:-:S03]  /*37ae0*/  PRMT R23, R6, 0x7773, RZ ;  /* 0x0000777306177816 */ /* 0x001fc600000000ff */
[----:B------:R0:W-:Y:S01]  /*37af0*/  STG.E.U8 desc[UR10][R2.64+0x1e], R19 ;  /* 0x00001e1302007986 */ /* 0x0001e2000c10110a */
[----:B-1----:R-:W1:Y:S03]  /*37b00*/  LDC.64 R4, c[0x0][0x3b0] ;  /* 0x0000ec00ff047b82 */ /* 0x002e660000000a00 */
[----:B------:R3:W-:Y:S01]  /*37b10*/  STG.E.U8 desc[UR10][R2.64+0x1c], R7 ;  /* 0x00001c0702007986 */ /* 0x0007e2000c10110a */
[----:B--2---:R-:W-:-:S03]  /*37b20*/  PRMT R17, R11, 0x7772, RZ ;  /* 0x000077720b117816 */ /* 0x004fc600000000ff */
[----:B------:R2:W-:Y:S04]  /*37b30*/  STG.E.U8 desc[UR10][R2.64+0x18], R29 ;  /* 0x0000181d02007986 */ /* 0x0005e8000c10110a */
[----:B------:R4:W-:Y:S01]  /*37b40*/  STG.E.U8 desc[UR10][R2.64+0x19], R27 ;  /* 0x0000191b02007986 */ /* 0x0009e2000c10110a */
[----:B0-----:R-:W-:-:S03]  /*37b50*/  PRMT R19, R11, 0x7771, RZ ;  /* 0x000077710b137816 */ /* 0x001fc600000000ff */
[----:B------:R0:W-:Y:S01]  /*37b60*/  STG.E.U8 desc[UR10][R2.64+0x17], R31 ;  /* 0x0000171f02007986 */ /* 0x0001e2000c10110a */
[C---:B---3--:R-:W-:Y:S02]  /*37b70*/  PRMT R7, R11.reuse, 0x7773, RZ ;  /* 0x000077730b077816 */ /* 0x048fe400000000ff */
[----:B------:R-:W-:Y:S01]  /*37b80*/  PRMT R11, R11, 0x7770, RZ ;  /* 0x000077700b0b7816 */ /* 0x000fe200000000ff */
[----:B------:R3:W-:Y:S01]  /*37b90*/  STG.E.U8 desc[UR10][R2.64+0x1a], R25 ;  /* 0x00001a1902007986 */ /* 0x0007e2000c10110a */
[C---:B--2---:R-:W-:Y:S02]  /*37ba0*/  PRMT R29, R9.reuse, 0x7772, RZ ;  /* 0x00007772091d7816 */ /* 0x044fe400000000ff */
[C---:B----4-:R-:W-:Y:S01]  /*37bb0*/  PRMT R27, R9.reuse, 0x7773, RZ ;  /* 0x00007773091b7816 */ /* 0x050fe200000000ff */
[----:B------:R2:W-:Y:S01]  /*37bc0*/  STG.E.U8 desc[UR10][R2.64+0x1d], R21 ;  /* 0x00001d1502007986 */ /* 0x0005e2000c10110a */
[----:B0-----:R-:W-:-:S03]  /*37bd0*/  PRMT R31, R9, 0x7771, RZ ;  /* 0x00007771091f7816 */ /* 0x001fc600000000ff */
[----:B------:R0:W-:Y:S01]  /*37be0*/  STG.E.U8 desc[UR10][R2.64+0x1b], R23 ;  /* 0x00001b1702007986 */ /* 0x0001e2000c10110a */
[----:B------:R-:W-:Y:S02]  /*37bf0*/  PRMT R9, R9, 0x7770, RZ ;  /* 0x0000777009097816 */ /* 0x000fe400000000ff */
[C---:B---3--:R-:W-:Y:S01]  /*37c00*/  PRMT R25, R10.reuse, 0x7770, RZ ;  /* 0x000077700a197816 */ /* 0x048fe200000000ff */
[----:B------:R3:W-:Y:S04]  /*37c10*/  STG.E.U8 desc[UR10][R2.64+0x16], R33 ;  /* 0x0000162102007986 */ /* 0x0007e8000c10110a */
[----:B------:R4:W-:Y:S01]  /*37c20*/  STG.E.U8 desc[UR10][R2.64+0x15], R37 ;  /* 0x0000152502007986 */ /* 0x0009e2000c10110a */
[----:B--2---:R-:W-:-:S03]  /*37c30*/  PRMT R21, R10, 0x7773, RZ ;  /* 0x000077730a157816 */ /* 0x004fc600000000ff */
[----:B------:R2:W-:Y:S01]  /*37c40*/  STG.E.U8 desc[UR10][R2.64+0x13], R39 ;  /* 0x0000132702007986 */ /* 0x0005e2000c10110a */
[----:B0-----:R-:W-:Y:S02]  /*37c50*/  PRMT R23, R10, 0x7771, RZ ;  /* 0x000077710a177816 */ /* 0x001fe400000000ff */
[C---:B---3--:R-:W-:Y:S01]  /*37c60*/  PRMT R33, R8.reuse, 0x7773, RZ ;  /* 0x0000777308217816 */ /* 0x048fe200000000ff */
[----:B------:R5:W-:Y:S01]  /*37c70*/  STG.E.U8 desc[UR10][R2.64+0x2f], R7 ;  /* 0x00002f0702007986 */ /* 0x000be2000c10110a */
[----:B----4-:R-:W-:-:S03]  /*37c80*/  PRMT R37, R8, 0x7772, RZ ;  /* 0x0000777208257816 */ /* 0x010fc600000000ff */
[----:B------:R0:W-:Y:S01]  /*37c90*/  STG.E.U8 desc[UR10][R2.64+0x2c], R11 ;  /* 0x00002c0b02007986 */ /* 0x0001e2000c10110a */
[----:B--2---:R-:W-:-:S03]  /*37ca0*/  PRMT R39, R8, 0x7771, RZ ;  /* 0x0000777108277816 */ /* 0x004fc600000000ff */
[----:B------:R2:W-:Y:S04]  /*37cb0*/  STG.E.U8 desc[UR10][R2.64+0x28], R25 ;  /* 0x0000281902007986 */ /* 0x0005e8000c10110a */
[----:B------:R3:W-:Y:S01]  /*37cc0*/  STG.E.U8 desc[UR10][R2.64+0x27], R27 ;  /* 0x0000271b02007986 */ /* 0x0007e2000c10110a */
[----:B-----5:R-:W-:-:S03]  /*37cd0*/  PRMT R7, R15, 0x7773, RZ ;  /* 0x000077730f077816 */ /* 0x020fc600000000ff */
[----:B------:R4:W-:Y:S01]  /*37ce0*/  STG.E.U8 desc[UR10][R2.64+0x26], R29 ;  /* 0x0000261d02007986 */ /* 0x0009e2000c10110a */
[----:B0-----:R-:W-:-:S03]  /*37cf0*/  PRMT R11, R15, 0x7771, RZ ;  /* 0x000077710f0b7816 */ /* 0x001fc600000000ff */
[----:B------:R0:W-:Y:S01]  /*37d00*/  STG.E.U8 desc[UR10][R2.64+0x24], R9 ;  /* 0x0000240902007986 */ /* 0x0001e2000c10110a */
[----:B--2---:R-:W-:-:S03]  /*37d10*/  PRMT R25, R13, 0x7773, RZ ;  /* 0x000077730d197816 */ /* 0x004fc600000000ff */
[----:B------:R2:W-:Y:S01]  /*37d20*/  STG.E.U8 desc[UR10][R2.64+0x12], R63 ;  /* 0x0000123f02007986 */ /* 0x0005e2000c10110a */
[----:B---3--:R-:W-:-:S03]  /*37d30*/  PRMT R27, R13, 0x7772, RZ ;  /* 0x000077720d1b7816 */ /* 0x008fc600000000ff */
[----:B------:R3:W-:Y:S01]  /*37d40*/  STG.E.U8 desc[UR10][R2.64+0x2e], R17 ;  /* 0x00002e1102007986 */ /* 0x0007e2000c10110a */
[C---:B----4-:R-:W-:Y:S02]  /*37d50*/  PRMT R29, R13.reuse, 0x7771, RZ ;  /* 0x000077710d1d7816 */ /* 0x050fe400000000ff */
[----:B------:R-:W-:Y:S01]  /*37d60*/  PRMT R13, R13, 0x7770, RZ ;  /* 0x000077700d0d7816 */ /* 0x000fe200000000ff */
[----:B------:R4:W-:Y:S01]  /*37d70*/  STG.E.U8 desc[UR10][R2.64+0x2d], R19 ;  /* 0x00002d1302007986 */ /* 0x0009e2000c10110a */
[C---:B0-----:R-:W-:Y:S02]  /*37d80*/  PRMT R9, R15.reuse, 0x7772, RZ ;  /* 0x000077720f097816 */ /* 0x041fe400000000ff */
[----:B------:R-:W-:Y:S01]  /*37d90*/  PRMT R15, R15, 0x7770, RZ ;  /* 0x000077700f0f7816 */ /* 0x000fe200000000ff */
[----:B------:R0:W-:Y:S01]  /*37da0*/  STG.E.U8 desc[UR10][R2.64+0x2b], R21 ;  /* 0x00002b1502007986 */ /* 0x0001e2000c10110a */
[----:B--2---:R-:W-:-:S03]  /*37db0*/  PRMT R63, R8, 0x7770, RZ ;  /* 0x00007770083f7816 */ /* 0x004fc600000000ff */
[----:B------:R2:W-:Y:S01]  /*37dc0*/  STG.E.U8 desc[UR10][R2.64+0x29], R23 ;  /* 0x0000291702007986 */ /* 0x0005e2000c10110a */
[----:B---3--:R-:W-:-:S03]  /*37dd0*/  PRMT R17, R14, 0x7773, RZ ;  /* 0x000077730e117816 */ /* 0x008fc600000000ff */
[----:B------:R3:W-:Y:S01]  /*37de0*/  STG.E.U8 desc[UR10][R2.64+0x25], R31 ;  /* 0x0000251f02007986 */ /* 0x0007e2000c10110a */
[----:B----4-:R-:W-:-:S03]  /*37df0*/  PRMT R19, R14, 0x7772, RZ ;  /* 0x000077720e137816 */ /* 0x010fc600000000ff */
[----:B------:R4:W-:Y:S01]  /*37e00*/  STG.E.U8 desc[UR10][R2.64+0x23], R33 ;  /* 0x0000232102007986 */ /* 0x0009e2000c10110a */
[----:B0-----:R-:W-:-:S03]  /*37e10*/  PRMT R21, R14, 0x7771, RZ ;  /* 0x000077710e157816 */ /* 0x001fc600000000ff */
[----:B------:R0:W-:Y:S01]  /*37e20*/  STG.E.U8 desc[UR10][R2.64+0x22], R37 ;  /* 0x0000222502007986 */ /* 0x0001e2000c10110a */
[----:B--2---:R-:W-:-:S03]  /*37e30*/  PRMT R23, R14, 0x7770, RZ ;  /* 0x000077700e177816 */ /* 0x004fc600000000ff */
[----:B------:R2:W-:Y:S01]  /*37e40*/  STG.E.U8 desc[UR10][R2.64+0x21], R39 ;  /* 0x0000212702007986 */ /* 0x0005e2000c10110a */
[C---:B---3--:R-:W-:Y:S02]  /*37e50*/  PRMT R31, R12.reuse, 0x7773, RZ ;  /* 0x000077730c1f7816 */ /* 0x048fe400000000ff */
[C---:B----4-:R-:W-:Y:S01]  /*37e60*/  PRMT R33, R12.reuse, 0x7772, RZ ;  /* 0x000077720c217816 */ /* 0x050fe200000000ff */
[----:B------:R-:W-:Y:S01]  /*37e70*/  STG.E.U8 desc[UR10][R2.64], R71 ;  /* 0x0000004702007986 */ /* 0x000fe2000c10110a */
[----:B0-----:R-:W-:-:S03]  /*37e80*/  PRMT R37, R12, 0x7771, RZ ;  /* 0x000077710c257816 */ /* 0x001fc600000000ff */
[----:B------:R-:W-:Y:S01]  /*37e90*/  STG.E.U8 desc[UR10][R2.64+0x1], R69 ;  /* 0x0000014502007986 */ /* 0x000fe2000c10110a */
[----:B--2---:R-:W-:-:S03]  /*37ea0*/  PRMT R39, R12, 0x7770, RZ ;  /* 0x000077700c277816 */ /* 0x004fc600000000ff */
[----:B------:R-:W-:Y:S04]  /*37eb0*/  STG.E.U8 desc[UR10][R2.64+0x10], R67 ;  /* 0x0000104302007986 */ /* 0x000fe8000c10110a */
        /* <DEDUP_REMOVED lines=18> */
[----:B-1----:R-:W-:Y:S04]  /*37fe0*/  STG.E.U8 desc[UR10][R4.64], R61 ;  /* 0x0000003d04007986 */ /* 0x002fe8000c10110a */
        /* <DEDUP_REMOVED lines=30> */
[----:B------:R-:W-:Y:S01]  /*381d0*/  STG.E.U8 desc[UR10][R4.64+0x1f], R26 ;  /* 0x00001f1a04007986 */ /* 0x000fe2000c10110a */
[----:B------:R-:W-:Y:S05]  /*381e0*/  EXIT ;  /* 0x000000000000794d */ /* 0x000fea0003800000 */
.L_x_98:
[----:B------:R-:W-:-:S00]  /*381f0*/  BRA `(.L_x_98) ;  /* 0xfffffffc00fc7947 */ /* 0x000fc0000383ffff */
[----:B------:R-:W-:-:S00]  /*38200*/  NOP ;  /* 0x0000000000007918 */ /* 0x000fc00000000000 */
[----:B------:R-:W-:-:S00]  /*38210*/  NOP ;  /* 0x0000000000007918 */ /* 0x000fc00000000000 */
[----:B------:R-:W-:-:S00]  /*38220*/  NOP ;  /* 0x0000000000007918 */ /* 0x000fc00000000000 */
[----:B------:R-:W-:-:S00]  /*38230*/  NOP ;  /* 0x0000000000007918 */ /* 0x000fc00000000000 */
[----:B------:R-:W-:-:S00]  /*38240*/  NOP ;  /* 0x0000000000007918 */ /* 0x000fc00000000000 */
[----:B------:R-:W-:-:S00]  /*38250*/  NOP ;  /* 0x0000000000007918 */ /* 0x000fc00000000000 */
[----:B------:R-:W-:-:S00]  /*38260*/  NOP ;  /* 0x0000000000007918 */ /* 0x000fc00000000000 */
[----:B------:R-:W-:-:S00]  /*38270*/  NOP ;  /* 0x0000000000007918 */ /* 0x000fc00000000000 */
.L_x_99:


//--------------------- .nv.global.init           --------------------------
	.section	.nv.global.init,"aw",@progbits
.nv.global.init:
	.type		$str,@object
	.size		$str,(.L_1 - $str)
$str:
        /*0000*/ 	.byte	0x30, 0x31, 0x32, 0x33, 0x34, 0x35, 0x36, 0x37, 0x38, 0x39, 0x61, 0x62, 0x63, 0x64, 0x65, 0x66
        /*0010*/ 	.byte	0x00
.L_1:


//--------------------- .nv.shared._Z20mine_kernel_pow_modePKciS0_yjjPcPhPiiii --------------------------
	.section	.nv.shared._Z20mine_kernel_pow_modePKciS0_yjjPcPhPiiii,"aw",@nobits
	.sectionflags	@""
	.align	8
.nv.shared._Z20mine_kernel_pow_modePKciS0_yjjPcPhPiiii:
	.zero		1168


//--------------------- .nv.shared.reserved.0     --------------------------
	.section	.nv.shared.reserved.0,"aw",@nobits
	.weak		__nv_reservedSMEM_offset_0_alias
	.size		__nv_reservedSMEM_offset_0_alias, 0, 64
	.other		__nv_reservedSMEM_offset_0_alias,@"STO_CUDA_RESERVED_SHARED STV_DEFAULT"
__nv_reservedSMEM_offset_0_alias:
	.zero		0
	.zero		64


//--------------------- .nv.constant0._Z20mine_kernel_pow_modePKciS0_yjjPcPhPiiii --------------------------
	.section	.nv.constant0._Z20mine_kernel_pow_modePKciS0_yjjPcPhPiiii,"a",@progbits
	.sectionflags	@""
	.align	4
.nv.constant0._Z20mine_kernel_pow_modePKciS0_yjjPcPhPiiii:
	.zero		972


//--------------------- SYMBOLS --------------------------

	.type		.nv.reservedSmem.offset0,@object
	.size		.nv.reservedSmem.offset0,0x4
	.type		.nv.reservedSmem.cap,@object
	.size		.nv.reservedSmem.cap,0x4
